def matmul_kernel(
    a_ptr,
    b_ptr,
    c_ptr,
    M,
    N,
    K,
    stride_am,
    stride_ak,
    stride_bk,
    stride_bn,
    stride_cm,
    stride_cn,
    BLOCK_M: tl.constexpr,
    BLOCK_N: tl.constexpr,
    BLOCK_K: tl.constexpr,
    GROUP_M: tl.constexpr,
):
    pid = tl.program_id(axis=0)
    num_pid_m = tl.cdiv(M, BLOCK_M)
    num_pid_n = tl.cdiv(N, BLOCK_N)
    num_pid_in_group = GROUP_M * num_pid_n
    group_id = pid // num_pid_in_group
    first_pid_m = group_id * GROUP_M
    group_size_m = min(num_pid_m - first_pid_m, GROUP_M)
    pid_m = first_pid_m + ((pid % num_pid_in_group) % group_size_m)
    pid_n = (pid % num_pid_in_group) // group_size_m

    offs_am = (pid_m * BLOCK_M + tl.arange(0, BLOCK_M)) % M
    offs_bn = (pid_n * BLOCK_N + tl.arange(0, BLOCK_N)) % N
    offs_k = tl.arange(0, BLOCK_K)
    a_ptrs = a_ptr + offs_am[:, None] * stride_am + offs_k[None, :] * stride_ak
    b_ptrs = b_ptr + offs_k[:, None] * stride_bk + offs_bn[None, :] * stride_bn

    acc = tl.zeros((BLOCK_M, BLOCK_N), dtype=tl.float32)
    for kk in range(0, tl.cdiv(K, BLOCK_K)):
        a = tl.load(a_ptrs, mask=offs_k[None, :] < K - kk * BLOCK_K, other=0.0)
        b = tl.load(b_ptrs, mask=offs_k[:, None] < K - kk * BLOCK_K, other=0.0)
        acc = tl.dot(a, b, acc)
        a_ptrs += BLOCK_K * stride_ak
        b_ptrs += BLOCK_K * stride_bk

    c = acc.to(c_ptr.dtype.element_ty)
    offs_cm = pid_m * BLOCK_M + tl.arange(0, BLOCK_M)
    offs_cn = pid_n * BLOCK_N + tl.arange(0, BLOCK_N)
    c_ptrs = c_ptr + offs_cm[:, None] * stride_cm + offs_cn[None, :] * stride_cn
    mask = (offs_cm[:, None] < M) & (offs_cn[None, :] < N)
    tl.store(c_ptrs, c, mask=mask)

# config = {"BLOCK_K": 64, "BLOCK_M": 128, "BLOCK_N": 128, "GROUP_M": 8, "arch": "sm_100", "dtype": "fp8e4m3", "num_ctas": 1, "num_stages": 8, "num_warps": 4}
# arch = sm_100


// ===== COMPILED SASS (sm_100a) =====

	.target	sm_100a

	.elftype	@"ET_EXEC"


//--------------------- .note.nv.tkinfo           --------------------------
	.section	.note.nv.tkinfo,"",@"SHT_NOTE"
	.sectionflags	@"SHF_NOTE_NV_TKINFO"
	.tkinfo
        /*0018*/ 	.word	0x00000081
        /*0030*/ 	.string	""
        /*0030*/ 	.string	"ptxas-blackwell"
        /*0030*/ 	.string	"Cuda compilation tools, release 12.9, V12.9.86"
        /*0030*/ 	.string	"Build cuda_12.9.r12.9/compiler.36037853_0"
        /*0030*/ 	.string	"-v  -suppress-debug-info  -lineinfo  -arch sm_100a "



//--------------------- .note.nv.cuver            --------------------------
	.section	.note.nv.cuver,"",@"SHT_NOTE"
	.sectionflags	@"SHF_NOTE_NV_CUVER"
        /*0018*/ 	.short	0x0001
        /*001a*/ 	.short	0x0064
        /*001c*/ 	.short	0x0001
        /*001e*/ 	.short	0x0000
        /*0020*/ 	.short	0x0001
        /*0022*/ 	.short	0x0000


//--------------------- .nv.info                  --------------------------
	.section	.nv.info,"",@"SHT_CUDA_INFO"
	.align	4


	//----- nvinfo : EIATTR_REGCOUNT
	.align		4
        /*0000*/ 	.byte	0x04, 0x2f
        /*0002*/ 	.short	(.L_4 - .L_3)
	.align		4
.L_3:
        /*0004*/ 	.word	index@(matmul_kernel)
        /*0008*/ 	.word	0x000000ff


	//----- nvinfo : EIATTR_FRAME_SIZE
	.align		4
.L_4:
        /*000c*/ 	.byte	0x04, 0x11
        /*000e*/ 	.short	(.L_6 - .L_5)
	.align		4
.L_5:
        /*0010*/ 	.word	index@($__internal_2_$__cuda_sm10x_tcgen05_guardrail_trap_unallocated_columns_being_dealloced)
        /*0014*/ 	.word	0x00000258


	//----- nvinfo : EIATTR_FRAME_SIZE
	.align		4
.L_6:
        /*0018*/ 	.byte	0x04, 0x11
        /*001a*/ 	.short	(.L_8 - .L_7)
	.align		4
.L_7:
        /*001c*/ 	.word	index@($__internal_1_$__cuda_sm10x_tcgen05_guardrail_trap_phase_invalid_during_alloc)
        /*0020*/ 	.word	0x00000258


	//----- nvinfo : EIATTR_FRAME_SIZE
	.align		4
.L_8:
        /*0024*/ 	.byte	0x04, 0x11
        /*0026*/ 	.short	(.L_10 - .L_9)
	.align		4
.L_9:
        /*0028*/ 	.word	index@($__internal_0_$__cuda_sm10x_tcgen05_guardrail_trap_col_being_dealloced_not_returned_by_alloc)
        /*002c*/ 	.word	0x00000258


	//----- nvinfo : EIATTR_FRAME_SIZE
	.align		4
.L_10:
        /*0030*/ 	.byte	0x04, 0x11
        /*0032*/ 	.short	(.L_12 - .L_11)
	.align		4
.L_11:
        /*0034*/ 	.word	index@(matmul_kernel)
        /*0038*/ 	.word	0x00000258


	//----- nvinfo : EIATTR_MIN_STACK_SIZE
	.align		4
.L_12:
        /*003c*/ 	.byte	0x04, 0x12
        /*003e*/ 	.short	(.L_14 - .L_13)
	.align		4
.L_13:
        /*0040*/ 	.word	index@(matmul_kernel)
        /*0044*/ 	.word	0x00000258
.L_14:


//--------------------- .nv.info.matmul_kernel    --------------------------
	.section	.nv.info.matmul_kernel,"",@"SHT_CUDA_INFO"
	.sectionflags	@""
	.align	4


	//----- nvinfo : EIATTR_CUDA_API_VERSION
	.align		4
        /*0000*/ 	.byte	0x04, 0x37
        /*0002*/ 	.short	(.L_16 - .L_15)
.L_15:
        /*0004*/ 	.word	0x00000081


	//----- nvinfo : EIATTR_KPARAM_INFO
	.align		4
.L_16:
        /*0008*/ 	.byte	0x04, 0x17
        /*000a*/ 	.short	(.L_18 - .L_17)
.L_17:
        /*000c*/ 	.word	0x00000000
        /*0010*/ 	.short	0x000d
        /*0012*/ 	.short	0x0048
        /*0014*/ 	.byte	0x00, 0xf4, 0x21, 0x00


	//----- nvinfo : EIATTR_KPARAM_INFO
	.align		4
.L_18:
        /*0018*/ 	.byte	0x04, 0x17
        /*001a*/ 	.short	(.L_20 - .L_19)
.L_19:
        /*001c*/ 	.word	0x00000000
        /*0020*/ 	.short	0x000c
        /*0022*/ 	.short	0x0040
        /*0024*/ 	.byte	0x00, 0xf4, 0x21, 0x00


	//----- nvinfo : EIATTR_KPARAM_INFO
	.align		4
.L_20:
        /*0028*/ 	.byte	0x04, 0x17
        /*002a*/ 	.short	(.L_22 - .L_21)
.L_21:
        /*002c*/ 	.word	0x00000000
        /*0030*/ 	.short	0x000b
        /*0032*/ 	.short	0x0038
        /*0034*/ 	.byte	0x00, 0xf0, 0x11, 0x00


	//----- nvinfo : EIATTR_KPARAM_INFO
	.align		4
.L_22:
        /*0038*/ 	.byte	0x04, 0x17
        /*003a*/ 	.short	(.L_24 - .L_23)
.L_23:
        /*003c*/ 	.word	0x00000000
        /*0040*/ 	.short	0x000a
        /*0042*/ 	.short	0x0034
        /*0044*/ 	.byte	0x00, 0xf0, 0x11, 0x00


	//----- nvinfo : EIATTR_KPARAM_INFO
	.align		4
.L_24:
        /*0048*/ 	.byte	0x04, 0x17
        /*004a*/ 	.short	(.L_26 - .L_25)
.L_25:
        /*004c*/ 	.word	0x00000000
        /*0050*/ 	.short	0x0009
        /*0052*/ 	.short	0x0030
        /*0054*/ 	.byte	0x00, 0xf0, 0x11, 0x00


	//----- nvinfo : EIATTR_KPARAM_INFO
	.align		4
.L_26:
        /*0058*/ 	.byte	0x04, 0x17
        /*005a*/ 	.short	(.L_28 - .L_27)
.L_27:
        /*005c*/ 	.word	0x00000000
        /*0060*/ 	.short	0x0008
        /*0062*/ 	.short	0x002c
        /*0064*/ 	.byte	0x00, 0xf0, 0x11, 0x00


	//----- nvinfo : EIATTR_KPARAM_INFO
	.align		4
.L_28:
        /*0068*/ 	.byte	0x04, 0x17
        /*006a*/ 	.short	(.L_30 - .L_29)
.L_29:
        /*006c*/ 	.word	0x00000000
        /*0070*/ 	.short	0x0007
        /*0072*/ 	.short	0x0028
        /*0074*/ 	.byte	0x00, 0xf0, 0x11, 0x00


	//----- nvinfo : EIATTR_KPARAM_INFO
	.align		4
.L_30:
        /*0078*/ 	.byte	0x04, 0x17
        /*007a*/ 	.short	(.L_32 - .L_31)
.L_31:
        /*007c*/ 	.word	0x00000000
        /*0080*/ 	.short	0x0006
        /*0082*/ 	.short	0x0024
        /*0084*/ 	.byte	0x00, 0xf0, 0x11, 0x00


	//----- nvinfo : EIATTR_KPARAM_INFO
	.align		4
.L_32:
        /*0088*/ 	.byte	0x04, 0x17
        /*008a*/ 	.short	(.L_34 - .L_33)
.L_33:
        /*008c*/ 	.word	0x00000000
        /*0090*/ 	.short	0x0005
        /*0092*/ 	.short	0x0020
        /*0094*/ 	.byte	0x00, 0xf0, 0x11, 0x00


	//----- nvinfo : EIATTR_KPARAM_INFO
	.align		4
.L_34:
        /*0098*/ 	.byte	0x04, 0x17
        /*009a*/ 	.short	(.L_36 - .L_35)
.L_35:
        /*009c*/ 	.word	0x00000000
        /*00a0*/ 	.short	0x0004
        /*00a2*/ 	.short	0x001c
        /*00a4*/ 	.byte	0x00, 0xf0, 0x11, 0x00


	//----- nvinfo : EIATTR_KPARAM_INFO
	.align		4
.L_36:
        /*00a8*/ 	.byte	0x04, 0x17
        /*00aa*/ 	.short	(.L_38 - .L_37)
.L_37:
        /*00ac*/ 	.word	0x00000000
        /*00b0*/ 	.short	0x0003
        /*00b2*/ 	.short	0x0018
        /*00b4*/ 	.byte	0x00, 0xf0, 0x11, 0x00


	//----- nvinfo : EIATTR_KPARAM_INFO
	.align		4
.L_38:
        /*00b8*/ 	.byte	0x04, 0x17
        /*00ba*/ 	.short	(.L_40 - .L_39)
.L_39:
        /*00bc*/ 	.word	0x00000000
        /*00c0*/ 	.short	0x0002
        /*00c2*/ 	.short	0x0010
        /*00c4*/ 	.byte	0x00, 0xf4, 0x21, 0x00


	//----- nvinfo : EIATTR_KPARAM_INFO
	.align		4
.L_40:
        /*00c8*/ 	.byte	0x04, 0x17
        /*00ca*/ 	.short	(.L_42 - .L_41)
.L_41:
        /*00cc*/ 	.word	0x00000000
        /*00d0*/ 	.short	0x0001
        /*00d2*/ 	.short	0x0008
        /*00d4*/ 	.byte	0x00, 0xf4, 0x21, 0x00


	//----- nvinfo : EIATTR_KPARAM_INFO
	.align		4
.L_42:
        /*00d8*/ 	.byte	0x04, 0x17
        /*00da*/ 	.short	(.L_44 - .L_43)
.L_43:
        /*00dc*/ 	.word	0x00000000
        /*00e0*/ 	.short	0x0000
        /*00e2*/ 	.short	0x0000
        /*00e4*/ 	.byte	0x00, 0xf4, 0x21, 0x00


	//----- nvinfo : EIATTR_AT_ENTRY_FRAGMENTS
	.align		4
.L_44:
        /*00e8*/ 	.byte	0x04, 0x4f
        /*00ea*/ 	.short	(.L_46 - .L_45)


	//   ....[0]....
.L_45:
        /*00ec*/ 	.word	0x00000004


	//----- nvinfo : EIATTR_RESERVED_SMEM_USED
	.align		4
.L_46:
        /*00f0*/ 	.byte	0x01, 0x41
	.zero		2


	//----- nvinfo : EIATTR_SPARSE_MMA_MASK
	.align		4
        /*00f4*/ 	.byte	0x03, 0x50
        /*00f6*/ 	.short	0x0000


	//----- nvinfo : EIATTR_TCGEN05_1CTA_USED
	.align		4
        /*00f8*/ 	.byte	0x01, 0x51
	.zero		2


	//----- nvinfo : EIATTR_MAXREG_COUNT
	.align		4
        /*00fc*/ 	.byte	0x03, 0x1b
        /*00fe*/ 	.short	0x00ff


	//----- nvinfo : EIATTR_NUM_BARRIERS
	.align		4
        /*0100*/ 	.byte	0x02, 0x4c
        /*0102*/ 	.byte	0x01
	.zero		1


	//----- nvinfo : EIATTR_ANNOTATIONS
	.align		4
        /*0104*/ 	.byte	0x04, 0x55
        /*0106*/ 	.short	(.L_48 - .L_47)


	//   ....[0]....
.L_47:
        /*0108*/ 	.word	0x00000001
        /*010c*/ 	.byte	0xd0, 0x15, 0x00, 0x00, 0x01, 0x00, 0x00, 0x00, 0x60, 0x1d, 0x00, 0x00, 0x01, 0x00, 0x00, 0x00
        /* <DEDUP_REMOVED lines=149> */
        /*0a6c*/ 	.byte	0x00, 0xe0, 0x00, 0x00, 0x01, 0x00, 0x00, 0x00, 0xb0, 0xe1, 0x00, 0x00


	//----- nvinfo : EIATTR_INT_WARP_WIDE_INSTR_OFFSETS
	.align		4
.L_48:
        /*0a78*/ 	.byte	0x04, 0x31
        /*0a7a*/ 	.short	(.L_50 - .L_49)


	//   ....[0]....
.L_49:
        /*0a7c*/ 	.word	0x00001c50


	//   ....[1]....
        /*0a80*/ 	.word	0x00001c80


	//   ....[2]....
        /*0a84*/ 	.word	0x00006f20


	//   ....[3]....
        /*0a88*/ 	.word	0x00012810


	//   ....[4]....
        /*0a8c*/ 	.word	0x00012860


	//----- nvinfo : EIATTR_COOP_GROUP_MASK_REGIDS
	.align		4
.L_50:
        /*0a90*/ 	.byte	0x04, 0x29
        /*0a92*/ 	.short	(.L_52 - .L_51)


	//   ....[0]....
.L_51:
        /*0a94*/ 	.word	0xffffffff


	//   ....[1]....
        /*0a98*/ 	.word	0xffffffff


	//   ....[2]....
        /*0a9c*/ 	.word	0xffffffff


	//   ....[3]....
        /*0aa0*/ 	.word	0xffffffff


	//----- nvinfo : EIATTR_COOP_GROUP_INSTR_OFFSETS
	.align		4
.L_52:
        /*0aa4*/ 	.byte	0x04, 0x28
        /*0aa6*/ 	.short	(.L_54 - .L_53)


	//   ....[0]....
.L_53:
        /*0aa8*/ 	.word	0x00000080


	//   ....[1]....
        /*0aac*/ 	.word	0x00000340


	//   ....[2]....
        /*0ab0*/ 	.word	0x000126a0


	//   ....[3]....
        /*0ab4*/ 	.word	0x00012910


	//----- nvinfo : EIATTR_VRC_CTA_INIT_COUNT
	.align		4
.L_54:
        /*0ab8*/ 	.byte	0x02, 0x4a
        /*0aba*/ 	.byte	0x80
	.zero		1


	//----- nvinfo : EIATTR_MBARRIER_INSTR_OFFSETS
	.align		4
        /*0abc*/ 	.byte	0x04, 0x39
        /*0abe*/ 	.short	(.L_56 - .L_55)


	//   ....[0]....
.L_55:
        /*0ac0*/ 	.word	0x00001e20
        /*0ac4*/ 	.word	0x000000ff
        /*0ac8*/ 	.word	0x00000000
        /*0acc*/ 	.short	0x0100
        /*0ace*/ 	.byte	0x0a
	.zero		1


	//   ....[1]....
        /*0ad0*/ 	.word	0x00006f90
        /*0ad4*/ 	.word	0x000000ff
        /*0ad8*/ 	.word	0x00008008
        /*0adc*/ 	.short	0x0100
        /*0ade*/ 	.byte	0x0d
	.zero		1


	//   ....[2]....
        /*0ae0*/ 	.word	0x00009ec0
        /*0ae4*/ 	.word	0x000000ff
        /*0ae8*/ 	.word	0x00000000
        /*0aec*/ 	.short	0x010a
        /*0aee*/ 	.byte	0x0a
	.zero		1


	//   ....[3]....
        /*0af0*/ 	.word	0x0000e190
        /*0af4*/ 	.word	0x000000ff
        /*0af8*/ 	.word	0x00000000
        /*0afc*/ 	.short	0x010a
        /*0afe*/ 	.byte	0x0a
	.zero		1


	//   ....[4]....
        /*0b00*/ 	.word	0x0000e2a0
        /*0b04*/ 	.word	0x000000ff
        /*0b08*/ 	.word	0x00008000
        /*0b0c*/ 	.short	0x0108
        /*0b0e*/ 	.byte	0x0d
	.zero		1


	//   ....[5]....
        /*0b10*/ 	.word	0x0000e330
        /*0b14*/ 	.word	0x000000ff
        /*0b18*/ 	.word	0x00008008
        /*0b1c*/ 	.short	0x0108
        /*0b1e*/ 	.byte	0x0d
	.zero		1


	//   ....[6]....
        /*0b20*/ 	.word	0x00012930
        /*0b24*/ 	.word	0x000000ff
        /*0b28*/ 	.word	0x00000000
        /*0b2c*/ 	.short	0x010a
        /*0b2e*/ 	.byte	0x0a
	.zero		1


	//   ....[7]....
        /*0b30*/ 	.word	0x00012960
        /*0b34*/ 	.word	0x000000ff
        /*0b38*/ 	.word	0x00000000
        /*0b3c*/ 	.short	0x010a
        /*0b3e*/ 	.byte	0x0a
	.zero		1


	//----- nvinfo : EIATTR_NUM_MBARRIERS
	.align		4
.L_56:
        /*0b40*/ 	.byte	0x03, 0x38
        /*0b42*/ 	.short	0x0002


	//----- nvinfo : EIATTR_EXIT_INSTR_OFFSETS
	.align		4
        /*0b44*/ 	.byte	0x04, 0x1c
        /*0b46*/ 	.short	(.L_58 - .L_57)


	//   ....[0]....
.L_57:
        /*0b48*/ 	.word	0x00012920


	//----- nvinfo : EIATTR_REQNTID
	.align		4
.L_58:
        /*0b4c*/ 	.byte	0x04, 0x10
        /*0b4e*/ 	.short	(.L_60 - .L_59)
.L_59:
        /*0b50*/ 	.word	0x00000080
        /*0b54*/ 	.word	0x00000001
        /*0b58*/ 	.word	0x00000001


	//----- nvinfo : EIATTR_CRS_STACK_SIZE
	.align		4
.L_60:
        /*0b5c*/ 	.byte	0x04, 0x1e
        /*0b5e*/ 	.short	(.L_62 - .L_61)
.L_61:
        /*0b60*/ 	.word	0x00000000


	//----- nvinfo : EIATTR_CBANK_PARAM_SIZE
	.align		4
.L_62:
        /*0b64*/ 	.byte	0x03, 0x19
        /*0b66*/ 	.short	0x0050


	//----- nvinfo : EIATTR_PARAM_CBANK
	.align		4
        /*0b68*/ 	.byte	0x04, 0x0a
        /*0b6a*/ 	.short	(.L_64 - .L_63)
	.align		4
.L_63:
        /*0b6c*/ 	.word	index@(.nv.constant0.matmul_kernel)
        /*0b70*/ 	.short	0x0380
        /*0b72*/ 	.short	0x0050


	//----- nvinfo : EIATTR_SW_WAR
	.align		4
.L_64:
        /*0b74*/ 	.byte	0x04, 0x36
        /*0b76*/ 	.short	(.L_66 - .L_65)
.L_65:
        /*0b78*/ 	.word	0x00000008
.L_66:


//--------------------- .nv.compat                --------------------------
	.section	.nv.compat,"",@"SHT_CUDA_COMPAT_INFO"
	.align	4
        /*0000*/ 	.byte	0x02, 0x02, 0x02, 0x00, 0x02, 0x05, 0x05, 0x00, 0x02, 0x03, 0x00, 0x00, 0x02, 0x06, 0x01, 0x00


//--------------------- .nv.callgraph             --------------------------
	.section	.nv.callgraph,"",@"SHT_CUDA_CALLGRAPH"
	.align	4
	.sectionentsize	8
	.align		4
        /*0000*/ 	.word	0x00000000
	.align		4
        /*0004*/ 	.word	0xffffffff
	.align		4
        /*0008*/ 	.word	0x00000000
	.align		4
        /*000c*/ 	.word	0xfffffffe
	.align		4
        /*0010*/ 	.word	0x00000000
	.align		4
        /*0014*/ 	.word	0xfffffffd
	.align		4
        /*0018*/ 	.word	0x00000000
	.align		4
        /*001c*/ 	.word	0xfffffffc


//--------------------- .text.matmul_kernel       --------------------------
	.section	.text.matmul_kernel,"ax",@progbits
	.align	128
        .global         matmul_kernel
        .type           matmul_kernel,@function
        .size           matmul_kernel,(.L_x_20 - matmul_kernel)
        .other          matmul_kernel,@"STO_CUDA_ENTRY STV_DEFAULT"
matmul_kernel:
.text.matmul_kernel:
[----:B------:R-:W0:Y:S01]  /*0000*/  LDC R1, c[0x0][0x37c] ;  /* 0x0000df00ff017b82 */ /* 0x000e220000000800 */
[----:B------:R-:W1:Y:S01]  /*0010*/  S2R R187, SR_TID.X ;  /* 0x0000000000bb7919 */ /* 0x000e620000002100 */
[----:B0-----:R-:W-:Y:S01]  /*0020*/  VIADD R1, R1, 0xfffffda8 ;  /* 0xfffffda801017836 */ /* 0x001fe20000000000 */
[----:B------:R-:W0:Y:S01]  /*0030*/  LDCU.64 UR26, c[0x0][0x358] ;  /* 0x00006b00ff1a77ac */ /* 0x000e220008000a00 */
[----:B-1----:R-:W-:-:S13]  /*0040*/  ISETP.GE.U32.AND P0, PT, R187, 0x20, PT ;  /* 0x00000020bb00780c */ /* 0x002fda0003f06070 */
[----:B------:R-:W-:Y:S02]  /*0050*/  VOTEU.ANY UP0, P0 ;  /* 0x0000000000ff7886 */ /* 0x000fe40000000100 */
[----:B------:R-:W-:Y:S05]  /*0060*/  BRA.U UP0, `(.L_x_0) ;  /* 0x0000000100b87547 */ /* 0x000fea000b800000 */
[----:B------:R-:W1:Y:S01]  /*0070*/  S2UR UR6, SR_CgaCtaId ;  /* 0x00000000000679c3 */ /* 0x000e620000008800 */
[----:B------:R-:W-:Y:S01]  /*0080*/  NOP ;  /* 0x0000000000007918 */ /* 0x000fe20000000000 */
[----:B------:R-:W-:Y:S02]  /*0090*/  UMOV UR4, 0x40 ;  /* 0x0000004000047882 */ /* 0x000fe40000000000 */
[----:B-1----:R-:W-:-:S09]  /*00a0*/  ULEA UR4, UR6, UR4, 0x18 ;  /* 0x0000000406047291 */ /* 0x002fd2000f8ec0ff */
[----:B------:R-:W1:Y:S01]  /*00b0*/  LDS.U8 R0, [UR4] ;  /* 0x00000004ff007984 */ /* 0x000e620008000000 */
[----:B------:R-:W-:Y:S02]  /*00c0*/  UMOV UR4, 0x400 ;  /* 0x0000040000047882 */ /* 0x000fe40000000000 */
[----:B------:R-:W-:Y:S01]  /*00d0*/  ULEA UR4, UR6, UR4, 0x18 ;  /* 0x0000000406047291 */ /* 0x000fe2000f8ec0ff */
[----:B-1----:R-:W-:-:S13]  /*00e0*/  ISETP.NE.AND P0, PT, R0, RZ, PT ;  /* 0x000000ff0000720c */ /* 0x002fda0003f05270 */
[----:B------:R-:W-:Y:S05]  /*00f0*/  @P0 BRA `(.L_x_1) ;  /* 0x00000000007c0947 */ /* 0x000fea0003800000 */
[----:B------:R-:W-:-:S13]  /*0100*/  ELECT P0, URZ, PT ;  /* 0x0000000000ff782f */ /* 0x000fda0003800000 */
[----:B------:R-:W-:Y:S05]  /*0110*/  @!P0 BRA `(.L_x_2) ;  /* 0x0000000000848947 */ /* 0x000fea0003800000 */
[----:B------:R-:W-:Y:S01]  /*0120*/  UMOV UR5, 0x4 ;  /* 0x0000000400057882 */ /* 0x000fe20000000000 */
[----:B------:R-:W-:Y:S02]  /*0130*/  IMAD.MOV.U32 R4, RZ, RZ, 0x1 ;  /* 0x00000001ff047424 */ /* 0x000fe400078e00ff */
[----:B------:R-:W-:Y:S02]  /*0140*/  IMAD.MOV.U32 R5, RZ, RZ, 0xf ;  /* 0x0000000fff057424 */ /* 0x000fe400078e00ff */
[----:B------:R-:W-:Y:S04]  /*0150*/  DEPBAR.LE SB1, 0x36 ;  /* 0x00009d800000791a */ /* 0x000fe80000000000 */
[----:B------:R-:W1:Y:S02]  /*0160*/  UTCATOMSWS.FIND_AND_SET.ALIGN UP1, UR5, UR5 ;  /* 0x00000005000575e3 */ /* 0x000e640008020800 */
[----:B-1----:R-:W-:-:S04]  /*0170*/  PLOP3.LUT P0, PT, PT, PT, UP1, 0x80, 0x8 ;  /* 0x000000000008781c */ /* 0x002fc80003f0f018 */
[----:B------:R-:W-:-:S04]  /*0180*/  SEL R0, RZ, 0xffffffff, !P0 ;  /* 0xffffffffff007807 */ /* 0x000fc80004000000 */
[----:B------:R-:W-:Y:S01]  /*0190*/  ISETP.NE.AND P0, PT, R0, RZ, PT ;  /* 0x000000ff0000720c */ /* 0x000fe20003f05270 */
[----:B------:R-:W-:-:S12]  /*01a0*/  IMAD.U32 R0, RZ, RZ, UR5 ;  /* 0x00000005ff007e24 */ /* 0x000fd8000f8e00ff */
[----:B------:R-:W-:Y:S05]  /*01b0*/  @P0 BRA `(.L_x_3) ;  /* 0x0000000000240947 */ /* 0x000fea0003800000 */
.L_x_4:
[----:B------:R-:W-:Y:S05]  /*01c0*/  NANOSLEEP 0x64 ;  /* 0x000000640000795d */ /* 0x000fea0003800000 */
[----:B------:R-:W-:-:S05]  /*01d0*/  UMOV UR5, 0x4 ;  /* 0x0000000400057882 */ /* 0x000fca0000000000 */
[----:B------:R-:W-:Y:S04]  /*01e0*/  DEPBAR.LE SB1, 0x36 ;  /* 0x00009d800000791a */ /* 0x000fe80000000000 */
[----:B------:R-:W1:Y:S02]  /*01f0*/  UTCATOMSWS.FIND_AND_SET.ALIGN UP1, UR5, UR5 ;  /* 0x00000005000575e3 */ /* 0x000e640008020800 */
[----:B-1----:R-:W-:-:S04]  /*0200*/  PLOP3.LUT P0, PT, PT, PT, UP1, 0x80, 0x8 ;  /* 0x000000000008781c */ /* 0x002fc80003f0f018 */
[----:B------:R-:W-:-:S04]  /*0210*/  SEL R0, RZ, 0xffffffff, !P0 ;  /* 0xffffffffff007807 */ /* 0x000fc80004000000 */
[----:B------:R-:W-:Y:S01]  /*0220*/  ISETP.NE.AND P0, PT, R0, RZ, PT ;  /* 0x000000ff0000720c */ /* 0x000fe20003f05270 */
[----:B------:R-:W-:-:S12]  /*0230*/  IMAD.U32 R0, RZ, RZ, UR5 ;  /* 0x00000005ff007e24 */ /* 0x000fd8000f8e00ff */
[----:B------:R-:W-:Y:S05]  /*0240*/  @!P0 BRA `(.L_x_4) ;  /* 0xfffffffc00dc8947 */ /* 0x000fea000383ffff */
.L_x_3:
[C---:B------:R-:W-:Y:S01]  /*0250*/  VIADD R3, R0.reuse, 0x10 ;  /* 0x0000001000037836 */ /* 0x040fe20000000000 */
[----:B------:R-:W-:Y:S01]  /*0260*/  UMOV UR5, 0x50 ;  /* 0x0000005000057882 */ /* 0x000fe20000000000 */
[----:B------:R-:W-:Y:S01]  /*0270*/  SHF.L.U32 R2, R5, R0, RZ ;  /* 0x0000000005027219 */ /* 0x000fe200000006ff */
[----:B------:R-:W-:Y:S01]  /*0280*/  ULEA UR5, UR6, UR5, 0x18 ;  /* 0x0000000506057291 */ /* 0x000fe2000f8ec0ff */
[----:B------:R-:W-:Y:S01]  /*0290*/  IMAD.SHL.U32 R0, R0, 0x20, RZ ;  /* 0x0000002000007824 */ /* 0x000fe200078e00ff */
[----:B------:R-:W-:-:S04]  /*02a0*/  SHF.L.U32 R3, R4, R3, RZ ;  /* 0x0000000304037219 */ /* 0x000fc800000006ff */
[----:B------:R-:W-:-:S05]  /*02b0*/  LOP3.LUT R2, R3, R2, RZ, 0xfc, !PT ;  /* 0x0000000203027212 */ /* 0x000fca00078efcff */
[----:B------:R1:W-:Y:S04]  /*02c0*/  ATOMS.OR RZ, [UR5], R2 ;  /* 0x00000002ffff798c */ /* 0x0003e8000b000005 */
[----:B------:R1:W-:Y:S01]  /*02d0*/  STS [UR4], R0 ;  /* 0x00000000ff007988 */ /* 0x0003e20008000804 */
[----:B------:R-:W-:Y:S05]  /*02e0*/  BRA `(.L_x_2) ;  /* 0x0000000000107947 */ /* 0x000fea0003800000 */
.L_x_1:
[----:B------:R-:W-:Y:S01]  /*02f0*/  IMAD.MOV.U32 R0, RZ, RZ, -0x1 ;  /* 0xffffffffff007424 */ /* 0x000fe200078e00ff */
[----:B------:R-:W-:-:S04]  /*0300*/  MOV R2, 0x330 ;  /* 0x0000033000027802 */ /* 0x000fc80000000f00 */
[----:B------:R1:W-:Y:S03]  /*0310*/  STS [UR4], R0 ;  /* 0x00000000ff007988 */ /* 0x0003e60008000804 */
[----:B01----:R-:W-:Y:S05]  /*0320*/  CALL.REL.NOINC `($__internal_1_$__cuda_sm10x_tcgen05_guardrail_trap_phase_invalid_during_alloc) ;  /* 0x0000012400a47944 */ /* 0x003fea0003c00000 */
.L_x_2:
[----:B------:R-:W-:Y:S05]  /*0330*/  WARPSYNC.ALL ;  /* 0x0000000000007948 */ /* 0x000fea0003800000 */
[----:B------:R-:W-:Y:S01]  /*0340*/  NOP ;  /* 0x0000000000007918 */ /* 0x000fe20000000000 */
.L_x_0:
[----:B------:R-:W2:Y:S01]  /*0350*/  LDC.64 R18, c[0x0][0x398] ;  /* 0x0000e600ff127b82 */ /* 0x000ea20000000a00 */
[----:B------:R-:W3:Y:S01]  /*0360*/  S2R R5, SR_CTAID.X ;  /* 0x0000000000057919 */ /* 0x000ee20000002500 */
[----:B------:R-:W-:Y:S01]  /*0370*/  UMOV UR13, 0x400 ;  /* 0x00000400000d7882 */ /* 0x000fe20000000000 */
[----:B------:R-:W-:Y:S01]  /*0380*/  LOP3.LUT R188, R187, 0x7f, RZ, 0xc0, !PT ;  /* 0x0000007fbbbc7812 */ /* 0x000fe200078ec0ff */
[----:B------:R-:W4:Y:S03]  /*0390*/  LDCU UR9, c[0x0][0x3a4] ;  /* 0x00007480ff0977ac */ /* 0x000f260008000800 */
[----:B------:R-:W-:Y:S01]  /*03a0*/  ISETP.NE.U32.AND P3, PT, R188, RZ, PT ;  /* 0x000000ffbc00720c */ /* 0x000fe20003f65070 */
[----:B------:R-:W5:Y:S01]  /*03b0*/  S2UR UR5, SR_CgaCtaId ;  /* 0x00000000000579c3 */ /* 0x000f620000008800 */
[----:B------:R-:W1:Y:S01]  /*03c0*/  LDCU.128 UR20, c[0x0][0x380] ;  /* 0x00007000ff1477ac */ /* 0x000e620008000c00 */
[----:B------:R-:W-:-:S06]  /*03d0*/  UMOV UR7, 0x1 ;  /* 0x0000000100077882 */ /* 0x000fcc0000000000 */
[----:B------:R-:W0:Y:S01]  /*03e0*/  LDC R185, c[0x0][0x3a0] ;  /* 0x0000e800ffb97b82 */ /* 0x000e220000000800 */
[----:B-12---:R-:W-:Y:S01]  /*03f0*/  VIADD R0, R19, 0x7f ;  /* 0x0000007f13007836 */ /* 0x006fe20000000000 */
[----:B------:R-:W-:-:S06]  /*0400*/  IABS R128, R19 ;  /* 0x0000001300807213 */ /* 0x000fcc0000000000 */
[----:B------:R-:W1:Y:S01]  /*0410*/  LDC.64 R122, c[0x0][0x3a8] ;  /* 0x0000ea00ff7a7b82 */ /* 0x000e620000000a00 */
[----:B------:R-:W-:Y:S01]  /*0420*/  SHF.R.S32.HI R3, RZ, 0x1f, R0 ;  /* 0x0000001fff037819 */ /* 0x000fe20000011400 */
[----:B-----5:R-:W-:-:S03]  /*0430*/  ULEA UR13, UR5, UR13, 0x18 ;  /* 0x0000000d050d7291 */ /* 0x020fc6000f8ec0ff */
[----:B------:R-:W-:-:S03]  /*0440*/  LEA.HI R3, R3, R0, RZ, 0x7 ;  /* 0x0000000003037211 */ /* 0x000fc600078f38ff */
[----:B------:R-:W-:Y:S01]  /*0450*/  BAR.SYNC.DEFER_BLOCKING 0x0 ;  /* 0x0000000000007b1d */ /* 0x000fe20000010000 */
[----:B---3--:R-:W-:Y:S02]  /*0460*/  IABS R8, R5 ;  /* 0x0000000500087213 */ /* 0x008fe40000000000 */
[----:B------:R-:W-:-:S05]  /*0470*/  SHF.R.S32.HI R3, RZ, 0x7, R3 ;  /* 0x00000007ff037819 */ /* 0x000fca0000011403 */
[----:B------:R-:W-:-:S05]  /*0480*/  IMAD.SHL.U32 R4, R3, 0x8, RZ ;  /* 0x0000000803047824 */ /* 0x000fca00078e00ff */
[-C--:B------:R-:W-:Y:S02]  /*0490*/  IABS R7, R4.reuse ;  /* 0x0000000400077213 */ /* 0x080fe40000000000 */
[----:B------:R-:W-:Y:S02]  /*04a0*/  IABS R10, R4 ;  /* 0x00000004000a7213 */ /* 0x000fe40000000000 */
[----:B------:R-:W2:Y:S01]  /*04b0*/  I2F.RP R0, R7 ;  /* 0x0000000700007306 */ /* 0x000ea20000209400 */
[----:B------:R-:W3:Y:S07]  /*04c0*/  LDS R11, [UR13] ;  /* 0x0000000dff0b7984 */ /* 0x000eee0008000800 */
[----:B--2---:R-:W2:Y:S02]  /*04d0*/  MUFU.RCP R0, R0 ;  /* 0x0000000000007308 */ /* 0x004ea40000001000 */
[----:B--2---:R-:W-:-:S02]  /*04e0*/  VIADD R2, R0, 0xffffffe ;  /* 0x0ffffffe00027836 */ /* 0x004fc40000000000 */
[----:B------:R-:W-:-:S04]  /*04f0*/  IMAD.MOV R0, RZ, RZ, -R10 ;  /* 0x000000ffff007224 */ /* 0x000fc800078e0a0a */
[----:B------:R2:W5:Y:S02]  /*0500*/  F2I.FTZ.U32.TRUNC.NTZ R3, R2 ;  /* 0x0000000200037305 */ /* 0x000564000021f000 */
[----:B--2---:R-:W-:Y:S01]  /*0510*/  IMAD.MOV.U32 R2, RZ, RZ, RZ ;  /* 0x000000ffff027224 */ /* 0x004fe200078e00ff */
[----:B---3--:R-:W-:Y:S01]  /*0520*/  R2UR UR12, R11 ;  /* 0x000000000b0c72ca */ /* 0x008fe200000e0000 */
[----:B-----5:R-:W-:-:S04]  /*0530*/  IMAD.MOV R6, RZ, RZ, -R3 ;  /* 0x000000ffff067224 */ /* 0x020fc800078e0a03 */
[----:B------:R-:W-:Y:S02]  /*0540*/  IMAD R9, R6, R7, RZ ;  /* 0x0000000706097224 */ /* 0x000fe400078e02ff */
[----:B------:R-:W-:Y:S02]  /*0550*/  IMAD.MOV.U32 R6, RZ, RZ, R8 ;  /* 0x000000ffff067224 */ /* 0x000fe400078e0008 */
[----:B------:R-:W-:-:S06]  /*0560*/  IMAD.HI.U32 R3, R3, R9, R2 ;  /* 0x0000000903037227 */ /* 0x000fcc00078e0002 */
[----:B------:R-:W-:-:S04]  /*0570*/  IMAD.HI.U32 R3, R3, R6, RZ ;  /* 0x0000000603037227 */ /* 0x000fc800078e00ff */
[----:B------:R-:W-:Y:S01]  /*0580*/  IMAD R0, R3, R0, R6 ;  /* 0x0000000003007224 */ /* 0x000fe200078e0206 */
[----:B------:R-:W-:Y:S04]  /*0590*/  BAR.SYNC.DEFER_BLOCKING 0x0 ;  /* 0x0000000000007b1d */ /* 0x000fe80000010000 */
[----:B------:R-:W-:-:S13]  /*05a0*/  ISETP.GT.U32.AND P1, PT, R7, R0, PT ;  /* 0x000000000700720c */ /* 0x000fda0003f24070 */
[----:B------:R-:W-:Y:S02]  /*05b0*/  @!P1 IMAD.IADD R0, R0, 0x1, -R7 ;  /* 0x0000000100009824 */ /* 0x000fe400078e0a07 */
[----:B------:R-:W-:Y:S01]  /*05c0*/  @!P1 VIADD R3, R3, 0x1 ;  /* 0x0000000103039836 */ /* 0x000fe20000000000 */
[----:B------:R-:W-:Y:S02]  /*05d0*/  ISETP.NE.AND P1, PT, R4, RZ, PT ;  /* 0x000000ff0400720c */ /* 0x000fe40003f25270 */
[----:B------:R-:W-:Y:S02]  /*05e0*/  ISETP.GE.U32.AND P0, PT, R0, R7, PT ;  /* 0x000000070000720c */ /* 0x000fe40003f06070 */
[----:B------:R-:W-:-:S04]  /*05f0*/  LOP3.LUT R0, R5, R4, RZ, 0x3c, !PT ;  /* 0x0000000405007212 */ /* 0x000fc800078e3cff */
[----:B------:R-:W-:Y:S01]  /*0600*/  ISETP.GE.AND P2, PT, R0, RZ, PT ;  /* 0x000000ff0000720c */ /* 0x000fe20003f46270 */
[----:B------:R-:W-:-:S06]  /*0610*/  VIADD R0, R18, 0x7f ;  /* 0x0000007f12007836 */ /* 0x000fcc0000000000 */
[----:B------:R-:W-:-:S04]  /*0620*/  @P0 VIADD R3, R3, 0x1 ;  /* 0x0000000103030836 */ /* 0x000fc80000000000 */
[----:B------:R-:W-:Y:S01]  /*0630*/  IMAD.MOV.U32 R2, RZ, RZ, R3 ;  /* 0x000000ffff027224 */ /* 0x000fe200078e0003 */
[----:B------:R-:W-:-:S03]  /*0640*/  SHF.R.S32.HI R3, RZ, 0x1f, R0 ;  /* 0x0000001fff037819 */ /* 0x000fc60000011400 */
[----:B------:R-:W-:Y:S01]  /*0650*/  @!P2 IMAD.MOV R2, RZ, RZ, -R2 ;  /* 0x000000ffff02a224 */ /* 0x000fe200078e0a02 */
[----:B------:R-:W-:Y:S02]  /*0660*/  @!P1 LOP3.LUT R2, RZ, R4, RZ, 0x33, !PT ;  /* 0x00000004ff029212 */ /* 0x000fe400078e33ff */
[----:B------:R-:W-:-:S03]  /*0670*/  LEA.HI R3, R3, R0, RZ, 0x7 ;  /* 0x0000000003037211 */ /* 0x000fc600078f38ff */
[----:B------:R-:W-:Y:S02]  /*0680*/  IMAD.SHL.U32 R8, R2, 0x8, RZ ;  /* 0x0000000802087824 */ /* 0x000fe400078e00ff */
[----:B------:R-:W-:-:S03]  /*0690*/  IMAD.MOV R2, RZ, RZ, -R2 ;  /* 0x000000ffff027224 */ /* 0x000fc600078e0a02 */
[----:B------:R-:W-:Y:S01]  /*06a0*/  LEA.HI.SX32 R3, R3, -R8, 0x19 ;  /* 0x8000000803037211 */ /* 0x000fe200078fcaff */
[----:B------:R-:W-:Y:S02]  /*06b0*/  IMAD R10, R4, R2, R5 ;  /* 0x00000002040a7224 */ /* 0x000fe400078e0205 */
[----:B------:R-:W-:Y:S01]  /*06c0*/  IMAD.MOV.U32 R2, RZ, RZ, RZ ;  /* 0x000000ffff027224 */ /* 0x000fe200078e00ff */
[----:B------:R-:W-:Y:S02]  /*06d0*/  VIMNMX R7, PT, PT, R3, 0x8, PT ;  /* 0x0000000803077848 */ /* 0x000fe40003fe0100 */
[----:B------:R-:W-:Y:S02]  /*06e0*/  IABS R4, R10 ;  /* 0x0000000a00047213 */ /* 0x000fe40000000000 */
[----:B------:R-:W-:-:S04]  /*06f0*/  IABS R6, R7 ;  /* 0x0000000700067213 */ /* 0x000fc80000000000 */
[----:B------:R-:W2:Y:S08]  /*0700*/  I2F.RP R0, R6 ;  /* 0x0000000600007306 */ /* 0x000eb00000209400 */
[----:B--2---:R-:W2:Y:S02]  /*0710*/  MUFU.RCP R0, R0 ;  /* 0x0000000000007308 */ /* 0x004ea40000001000 */
[----:B--2---:R-:W-:-:S06]  /*0720*/  VIADD R3, R0, 0xffffffe ;  /* 0x0ffffffe00037836 */ /* 0x004fcc0000000000 */
[----:B------:R-:W2:Y:S02]  /*0730*/  F2I.FTZ.U32.TRUNC.NTZ R3, R3 ;  /* 0x0000000300037305 */ /* 0x000ea4000021f000 */
[----:B--2---:R-:W-:-:S04]  /*0740*/  IMAD.MOV R9, RZ, RZ, -R3 ;  /* 0x000000ffff097224 */ /* 0x004fc800078e0a03 */
[----:B------:R-:W-:Y:S01]  /*0750*/  IMAD R5, R9, R6, RZ ;  /* 0x0000000609057224 */ /* 0x000fe200078e02ff */
[----:B------:R-:W-:-:S03]  /*0760*/  IABS R9, R7 ;  /* 0x0000000700097213 */ /* 0x000fc60000000000 */
[----:B------:R-:W-:Y:S02]  /*0770*/  IMAD.HI.U32 R2, R3, R5, R2 ;  /* 0x0000000503027227 */ /* 0x000fe400078e0002 */
[----:B------:R-:W2:Y:S02]  /*0780*/  I2F.RP R5, R128 ;  /* 0x0000008000057306 */ /* 0x000ea40000209400 */
[----:B------:R-:W-:Y:S02]  /*0790*/  IMAD.MOV.U32 R3, RZ, RZ, R4 ;  /* 0x000000ffff037224 */ /* 0x000fe400078e0004 */
[----:B------:R-:W-:Y:S02]  /*07a0*/  IMAD.MOV R4, RZ, RZ, -R9 ;  /* 0x000000ffff047224 */ /* 0x000fe400078e0a09 */
[----:B------:R-:W-:Y:S01]  /*07b0*/  IMAD.HI.U32 R0, R2, R3, RZ ;  /* 0x0000000302007227 */ /* 0x000fe200078e00ff */
[----:B------:R-:W-:-:S03]  /*07c0*/  IABS R2, R18 ;  /* 0x0000001200027213 */ /* 0x000fc60000000000 */
[----:B------:R-:W-:Y:S02]  /*07d0*/  IMAD R3, R0, R4, R3 ;  /* 0x0000000400037224 */ /* 0x000fe400078e0203 */
[----:B------:R-:W3:Y:S03]  /*07e0*/  I2F.RP R4, R2 ;  /* 0x0000000200047306 */ /* 0x000ee60000209400 */
[----:B------:R-:W-:-:S05]  /*07f0*/  ISETP.GT.U32.AND P1, PT, R6, R3, PT ;  /* 0x000000030600720c */ /* 0x000fca0003f24070 */
[----:B--2---:R-:W2:Y:S08]  /*0800*/  MUFU.RCP R5, R5 ;  /* 0x0000000500057308 */ /* 0x004eb00000001000 */
[----:B------:R-:W-:Y:S01]  /*0810*/  @!P1 IMAD.IADD R3, R3, 0x1, -R6 ;  /* 0x0000000103039824 */ /* 0x000fe200078e0a06 */
[----:B---3--:R-:W3:Y:S01]  /*0820*/  MUFU.RCP R4, R4 ;  /* 0x0000000400047308 */ /* 0x008ee20000001000 */
[----:B------:R-:W-:Y:S01]  /*0830*/  @!P1 VIADD R0, R0, 0x1 ;  /* 0x0000000100009836 */ /* 0x000fe20000000000 */
[----:B------:R-:W-:-:S02]  /*0840*/  ISETP.NE.AND P1, PT, R7, RZ, PT ;  /* 0x000000ff0700720c */ /* 0x000fc40003f25270 */
[----:B------:R-:W-:Y:S02]  /*0850*/  ISETP.GE.U32.AND P0, PT, R3, R6, PT ;  /* 0x000000060300720c */ /* 0x000fe40003f06070 */
[----:B------:R-:W-:Y:S01]  /*0860*/  LOP3.LUT R3, R10, R7, RZ, 0x3c, !PT ;  /* 0x000000070a037212 */ /* 0x000fe200078e3cff */
[----:B--2---:R-:W-:-:S03]  /*0870*/  VIADD R132, R5, 0xffffffe ;  /* 0x0ffffffe05847836 */ /* 0x004fc60000000000 */
[----:B------:R-:W-:Y:S01]  /*0880*/  ISETP.GE.AND P2, PT, R3, RZ, PT ;  /* 0x000000ff0300720c */ /* 0x000fe20003f46270 */
[----:B------:R2:W5:Y:S01]  /*0890*/  F2I.FTZ.U32.TRUNC.NTZ R133, R132 ;  /* 0x0000008400857305 */ /* 0x000562000021f000 */
[----:B------:R-:W-:-:S05]  /*08a0*/  SHF.R.U32.HI R3, RZ, 0x6, R187 ;  /* 0x00000006ff037819 */ /* 0x000fca00000116bb */
[----:B------:R-:W-:Y:S01]  /*08b0*/  @P0 VIADD R0, R0, 0x1 ;  /* 0x0000000100000836 */ /* 0x000fe20000000000 */
[----:B------:R-:W-:Y:S01]  /*08c0*/  SGXT.U32 R3, R3, 0x1 ;  /* 0x000000010303781a */ /* 0x000fe20000000000 */
[----:B---3--:R-:W-:Y:S01]  /*08d0*/  VIADD R5, R4, 0xffffffe ;  /* 0x0ffffffe04057836 */ /* 0x008fe20000000000 */
[----:B------:R-:W-:Y:S01]  /*08e0*/  SHF.R.U32.HI R4, RZ, 0x5, R187 ;  /* 0x00000005ff047819 */ /* 0x000fe200000116bb */
[----:B------:R-:W-:Y:S02]  /*08f0*/  IMAD.MOV.U32 R6, RZ, RZ, R0 ;  /* 0x000000ffff067224 */ /* 0x000fe400078e0000 */
[----:B--2---:R-:W-:Y:S01]  /*0900*/  IMAD.MOV.U32 R132, RZ, RZ, RZ ;  /* 0x000000ffff847224 */ /* 0x004fe200078e00ff */
[----:B------:R-:W-:Y:S01]  /*0910*/  R2UR UR8, R4 ;  /* 0x00000000040872ca */ /* 0x000fe200000e0000 */
[----:B------:R-:W-:Y:S01]  /*0920*/  @!P2 IMAD.MOV R6, RZ, RZ, -R6 ;  /* 0x000000ffff06a224 */ /* 0x000fe200078e0a06 */
[----:B------:R-:W-:Y:S01]  /*0930*/  @!P1 LOP3.LUT R6, RZ, R7, RZ, 0x33, !PT ;  /* 0x00000007ff069212 */ /* 0x000fe200078e33ff */
[----:B------:R-:W2:Y:S01]  /*0940*/  F2I.FTZ.U32.TRUNC.NTZ R5, R5 ;  /* 0x0000000500057305 */ /* 0x000ea2000021f000 */
[----:B-----5:R-:W-:Y:S01]  /*0950*/  IMAD.MOV R9, RZ, RZ, -R133 ;  /* 0x000000ffff097224 */ /* 0x020fe200078e0a85 */
[----:B------:R-:W-:Y:S01]  /*0960*/  ISETP.NE.AND P2, PT, R18, RZ, PT ;  /* 0x000000ff1200720c */ /* 0x000fe20003f45270 */
[----:B------:R-:W-:-:S02]  /*0970*/  IMAD.MOV.U32 R4, RZ, RZ, RZ ;  /* 0x000000ffff047224 */ /* 0x000fc400078e00ff */
[----:B------:R-:W-:Y:S02]  /*0980*/  IMAD.SHL.U32 R0, R6, 0x80, RZ ;  /* 0x0000008006007824 */ /* 0x000fe400078e00ff */
[----:B------:R-:W-:-:S03]  /*0990*/  IMAD.MOV R6, RZ, RZ, -R6 ;  /* 0x000000ffff067224 */ /* 0x000fc600078e0a06 */
[----:B------:R-:W-:Y:S01]  /*09a0*/  LOP3.LUT R130, R0, R3, RZ, 0xfc, !PT ;  /* 0x0000000300827212 */ /* 0x000fe200078efcff */
[----:B------:R-:W-:Y:S01]  /*09b0*/  IMAD R3, R9, R128, RZ ;  /* 0x0000008009037224 */ /* 0x000fe200078e02ff */
[----:B------:R-:W-:Y:S01]  /*09c0*/  LEA.HI R131, R187, R0, RZ, 0x1a ;  /* 0x00000000bb837211 */ /* 0x000fe200078fd0ff */
[----:B------:R-:W-:Y:S01]  /*09d0*/  IMAD R6, R7, R6, R10 ;  /* 0x0000000607067224 */ /* 0x000fe200078e020a */
[----:B------:R-:W-:Y:S01]  /*09e0*/  IABS R9, R130 ;  /* 0x0000008200097213 */ /* 0x000fe20000000000 */
[----:B------:R-:W-:Y:S01]  /*09f0*/  IMAD.HI.U32 R132, R133, R3, R132 ;  /* 0x0000000385847227 */ /* 0x000fe200078e0084 */
[C---:B------:R-:W-:Y:S01]  /*0a00*/  LOP3.LUT R127, R130.reuse, 0x4, RZ, 0xfc, !PT ;  /* 0x00000004827f7812 */ /* 0x040fe200078efcff */
[----:B------:R-:W-:Y:S01]  /*0a10*/  USHF.L.U32 UR4, UR8, 0x15, URZ ;  /* 0x0000001508047899 */ /* 0x000fe200080006ff */
[----:B------:R-:W-:Y:S01]  /*0a20*/  LOP3.LUT R129, R130, 0x2, RZ, 0xfc, !PT ;  /* 0x0000000282817812 */ /* 0x000fe200078efcff */
[----:B--2---:R-:W-:Y:S01]  /*0a30*/  IMAD.MOV R13, RZ, RZ, -R5 ;  /* 0x000000ffff0d7224 */ /* 0x004fe200078e0a05 */
[----:B------:R-:W-:Y:S01]  /*0a40*/  IABS R11, R127 ;  /* 0x0000007f000b7213 */ /* 0x000fe20000000000 */
[----:B------:R-:W-:Y:S01]  /*0a50*/  IMAD.HI.U32 R3, R132, R9, RZ ;  /* 0x0000000984037227 */ /* 0x000fe200078e00ff */
[C---:B------:R-:W-:Y:S01]  /*0a60*/  LOP3.LUT R125, R130.reuse, 0x6, RZ, 0xfc, !PT ;  /* 0x00000006827d7812 */ /* 0x040fe200078efcff */
[----:B------:R-:W-:Y:S01]  /*0a70*/  ULOP3.LUT UR4, UR4, 0x600000, URZ, 0xc0, !UPT ;  /* 0x0060000004047892 */ /* 0x000fe2000f8ec0ff */
[C---:B------:R-:W-:Y:S01]  /*0a80*/  LOP3.LUT R121, R130.reuse, 0xa, RZ, 0xfc, !PT ;  /* 0x0000000a82797812 */ /* 0x040fe200078efcff */
[----:B------:R-:W-:Y:S01]  /*0a90*/  IMAD R7, R13, R2, RZ ;  /* 0x000000020d077224 */ /* 0x000fe200078e02ff */
[----:B------:R-:W-:Y:S01]  /*0aa0*/  IABS R115, R125 ;  /* 0x0000007d00737213 */ /* 0x000fe20000000000 */
[----:B------:R-:W-:Y:S01]  /*0ab0*/  IMAD.MOV R126, RZ, RZ, -R3 ;  /* 0x000000ffff7e7224 */ /* 0x000fe200078e0a03 */
[----:B------:R-:W-:Y:S01]  /*0ac0*/  LOP3.LUT R124, R130, 0x8, RZ, 0xfc, !PT ;  /* 0x00000008827c7812 */ /* 0x000fe200078efcff */
[----:B------:R-:W-:Y:S01]  /*0ad0*/  IMAD.HI.U32 R3, R5, R7, R4 ;  /* 0x0000000705037227 */ /* 0x000fe200078e0004 */
[----:B------:R-:W-:-:S02]  /*0ae0*/  IABS R13, R121 ;  /* 0x00000079000d7213 */ /* 0x000fc40000000000 */
[----:B------:R-:W-:Y:S01]  /*0af0*/  IABS R111, R124 ;  /* 0x0000007c006f7213 */ /* 0x000fe20000000000 */
[----:B------:R-:W-:Y:S01]  /*0b00*/  IMAD.IADD R4, R8, 0x1, R6 ;  /* 0x0000000108047824 */ /* 0x000fe200078e0206 */
[----:B------:R-:W-:Y:S01]  /*0b10*/  LOP3.LUT R113, R130, 0x10, RZ, 0xfc, !PT ;  /* 0x0000001082717812 */ /* 0x000fe200078efcff */
[----:B------:R-:W-:Y:S01]  /*0b20*/  IMAD R126, R128, R126, R9 ;  /* 0x0000007e807e7224 */ /* 0x000fe200078e0209 */
[----:B------:R-:W-:Y:S01]  /*0b30*/  IABS R9, R129 ;  /* 0x0000008100097213 */ /* 0x000fe20000000000 */
[----:B------:R-:W-:Y:S01]  /*0b40*/  IMAD.HI.U32 R6, R132, R11, RZ ;  /* 0x0000000b84067227 */ /* 0x000fe200078e00ff */
[C---:B------:R-:W-:Y:S02]  /*0b50*/  LOP3.LUT R112, R130.reuse, 0x14, RZ, 0xfc, !PT ;  /* 0x0000001482707812 */ /* 0x040fe400078efcff */
[----:B------:R-:W-:Y:S01]  /*0b60*/  LOP3.LUT R120, R130, 0xc, RZ, 0xfc, !PT ;  /* 0x0000000c82787812 */ /* 0x000fe200078efcff */
[----:B------:R-:W-:Y:S01]  /*0b70*/  IMAD.MOV R6, RZ, RZ, -R6 ;  /* 0x000000ffff067224 */ /* 0x000fe200078e0a06 */
[----:B------:R-:W-:Y:S01]  /*0b80*/  IABS R99, R112 ;  /* 0x0000007000637213 */ /* 0x000fe20000000000 */
[----:B------:R-:W-:Y:S01]  /*0b90*/  IMAD.HI.U32 R5, R132, R9, RZ ;  /* 0x0000000984057227 */ /* 0x000fe200078e00ff */
[----:B------:R-:W-:-:S02]  /*0ba0*/  IABS R109, R120 ;  /* 0x00000078006d7213 */ /* 0x000fc40000000000 */
[----:B------:R-:W-:Y:S01]  /*0bb0*/  LOP3.LUT R107, R130, 0x16, RZ, 0xfc, !PT ;  /* 0x00000016826b7812 */ /* 0x000fe200078efcff */
[----:B------:R-:W-:Y:S01]  /*0bc0*/  IMAD.HI.U32 R7, R132, R115, RZ ;  /* 0x0000007384077227 */ /* 0x000fe200078e00ff */
[C---:B------:R-:W-:Y:S02]  /*0bd0*/  LOP3.LUT R114, R130.reuse, 0x12, RZ, 0xfc, !PT ;  /* 0x0000001282727812 */ /* 0x040fe400078efcff */
[----:B------:R-:W-:Y:S01]  /*0be0*/  LOP3.LUT R108, R130, 0x18, RZ, 0xfc, !PT ;  /* 0x00000018826c7812 */ /* 0x000fe200078efcff */
[----:B------:R-:W-:Y:S01]  /*0bf0*/  IMAD R116, R128, R6, R11 ;  /* 0x0000000680747224 */ /* 0x000fe200078e020b */
[----:B------:R-:W-:Y:S01]  /*0c00*/  IABS R11, R113 ;  /* 0x00000071000b7213 */ /* 0x000fe20000000000 */
[----:B------:R-:W-:Y:S01]  /*0c10*/  IMAD.MOV R118, RZ, RZ, -R5 ;  /* 0x000000ffff767224 */ /* 0x000fe200078e0a05 */
[----:B------:R-:W-:Y:S01]  /*0c20*/  IABS R103, R114 ;  /* 0x0000007200677213 */ /* 0x000fe20000000000 */
[----:B------:R-:W-:Y:S01]  /*0c30*/  IMAD.HI.U32 R8, R132, R13, RZ ;  /* 0x0000000d84087227 */ /* 0x000fe200078e00ff */
[----:B------:R-:W-:-:S02]  /*0c40*/  IABS R97, R108 ;  /* 0x0000006c00617213 */ /* 0x000fc40000000000 */
[C---:B------:R-:W-:Y:S01]  /*0c50*/  LOP3.LUT R84, R130.reuse, 0x28, RZ, 0xfc, !PT ;  /* 0x0000002882547812 */ /* 0x040fe200078efcff */
[----:B------:R-:W-:Y:S01]  /*0c60*/  IMAD.MOV R7, RZ, RZ, -R7 ;  /* 0x000000ffff077224 */ /* 0x000fe200078e0a07 */
[----:B------:R-:W-:Y:S01]  /*0c70*/  LOP3.LUT R101, R130, 0x1c, RZ, 0xfc, !PT ;  /* 0x0000001c82657812 */ /* 0x000fe200078efcff */
[----:B------:R-:W-:Y:S01]  /*0c80*/  IMAD.HI.U32 R5, R132, R111, RZ ;  /* 0x0000006f84057227 */ /* 0x000fe200078e00ff */
[----:B------:R-:W-:Y:S02]  /*0c90*/  LOP3.LUT R91, R130, 0x22, RZ, 0xfc, !PT ;  /* 0x00000022825b7812 */ /* 0x000fe400078efcff */
[----:B------:R-:W-:Y:S01]  /*0ca0*/  IABS R95, R101 ;  /* 0x00000065005f7213 */ /* 0x000fe20000000000 */
[----:B------:R-:W-:Y:S01]  /*0cb0*/  IMAD R118, R128, R118, R9 ;  /* 0x0000007680767224 */ /* 0x000fe200078e0209 */
[C---:B------:R-:W-:Y:S01]  /*0cc0*/  LOP3.LUT R94, R130.reuse, 0x26, RZ, 0xfc, !PT ;  /* 0x00000026825e7812 */ /* 0x040fe200078efcff */
[----:B------:R-:W-:Y:S01]  /*0cd0*/  IMAD.MOV R8, RZ, RZ, -R8 ;  /* 0x000000ffff087224 */ /* 0x000fe200078e0a08 */
[----:B------:R-:W-:Y:S01]  /*0ce0*/  LOP3.LUT R85, R130, 0x2c, RZ, 0xfc, !PT ;  /* 0x0000002c82557812 */ /* 0x000fe200078efcff */
[----:B------:R-:W-:Y:S01]  /*0cf0*/  IMAD R115, R128, R7, R115 ;  /* 0x0000000780737224 */ /* 0x000fe200078e0273 */
[----:B------:R-:W-:Y:S01]  /*0d00*/  IABS R77, R94 ;  /* 0x0000005e004d7213 */ /* 0x000fe20000000000 */
[C---:B------:R-:W-:Y:S01]  /*0d10*/  VIADD R102, R131.reuse, 0x1e ;  /* 0x0000001e83667836 */ /* 0x040fe20000000000 */
[C---:B------:R-:W-:Y:S01]  /*0d20*/  LOP3.LUT R80, R130.reuse, 0x30, RZ, 0xfc, !PT ;  /* 0x0000003082507812 */ /* 0x040fe200078efcff */
[----:B------:R-:W-:Y:S01]  /*0d30*/  IMAD.MOV R5, RZ, RZ, -R5 ;  /* 0x000000ffff057224 */ /* 0x000fe200078e0a05 */
[----:B------:R-:W-:Y:S01]  /*0d40*/  LOP3.LUT R106, R130, 0x1a, RZ, 0xfc, !PT ;  /* 0x0000001a826a7812 */ /* 0x000fe200078efcff */
[----:B------:R-:W-:Y:S01]  /*0d50*/  VIADD R119, R131, 0xe ;  /* 0x0000000e83777836 */ /* 0x000fe20000000000 */
[----:B------:R-:W-:Y:S01]  /*0d60*/  IABS R71, R80 ;  /* 0x0000005000477213 */ /* 0x000fe20000000000 */
[----:B------:R-:W-:Y:S01]  /*0d70*/  IMAD.HI.U32 R7, R132, R11, RZ ;  /* 0x0000000b84077227 */ /* 0x000fe200078e00ff */
[----:B------:R-:W-:-:S02]  /*0d80*/  IABS R93, R106 ;  /* 0x0000006a005d7213 */ /* 0x000fc40000000000 */
[----:B------:R-:W-:Y:S01]  /*0d90*/  IABS R105, R119 ;  /* 0x0000007700697213 */ /* 0x000fe20000000000 */
[----:B------:R-:W-:Y:S01]  /*0da0*/  IMAD.HI.U32 R9, R132, R99, RZ ;  /* 0x0000006384097227 */ /* 0x000fe200078e00ff */
[C---:B------:R-:W-:Y:S02]  /*0db0*/  LOP3.LUT R100, R130.reuse, 0x20, RZ, 0xfc, !PT ;  /* 0x0000002082647812 */ /* 0x040fe400078efcff */
[----:B------:R-:W-:Y:S01]  /*0dc0*/  LOP3.LUT R64, R130, 0x3a, RZ, 0xfc, !PT ;  /* 0x0000003a82407812 */ /* 0x000fe200078efcff */
[C---:B------:R-:W-:Y:S01]  /*0dd0*/  IMAD R110, R128.reuse, R8, R13 ;  /* 0x00000008806e7224 */ /* 0x040fe200078e020d */
[----:B------:R-:W-:Y:S01]  /*0de0*/  IABS R13, R102 ;  /* 0x00000066000d7213 */ /* 0x000fe20000000000 */
[----:B------:R-:W-:Y:S01]  /*0df0*/  IMAD R111, R128, R5, R111 ;  /* 0x00000005806f7224 */ /* 0x000fe200078e026f */
[----:B------:R-:W-:Y:S01]  /*0e00*/  IABS R89, R100 ;  /* 0x0000006400597213 */ /* 0x000fe20000000000 */
[----:B------:R-:W-:Y:S01]  /*0e10*/  IMAD.MOV R7, RZ, RZ, -R7 ;  /* 0x000000ffff077224 */ /* 0x000fe200078e0a07 */
[C---:B------:R-:W-:Y:S01]  /*0e20*/  LOP3.LUT R92, R130.reuse, 0x24, RZ, 0xfc, !PT ;  /* 0x00000024825c7812 */ /* 0x040fe200078efcff */
[----:B------:R-:W-:Y:S01]  /*0e30*/  IMAD.MOV R9, RZ, RZ, -R9 ;  /* 0x000000ffff097224 */ /* 0x000fe200078e0a09 */
[----:B------:R-:W-:Y:S01]  /*0e40*/  LOP3.LUT R90, R130, 0x2a, RZ, 0xfc, !PT ;  /* 0x0000002a825a7812 */ /* 0x000fe200078efcff */
[----:B------:R-:W-:Y:S01]  /*0e50*/  IMAD.HI.U32 R5, R132, R109, RZ ;  /* 0x0000006d84057227 */ /* 0x000fe200078e00ff */
[----:B------:R-:W-:-:S02]  /*0e60*/  IABS R83, R92 ;  /* 0x0000005c00537213 */ /* 0x000fc40000000000 */
[----:B------:R-:W-:Y:S01]  /*0e70*/  LOP3.LUT R61, R130, 0x44, RZ, 0xfc, !PT ;  /* 0x00000044823d7812 */ /* 0x000fe200078efcff */
[C---:B------:R-:W-:Y:S01]  /*0e80*/  IMAD R104, R128.reuse, R7, R11 ;  /* 0x0000000780687224 */ /* 0x040fe200078e020b */
[----:B------:R-:W-:Y:S01]  /*0e90*/  IABS R11, R107 ;  /* 0x0000006b000b7213 */ /* 0x000fe20000000000 */
[----:B------:R-:W-:Y:S01]  /*0ea0*/  IMAD R99, R128, R9, R99 ;  /* 0x0000000980637224 */ /* 0x000fe200078e0263 */
[----:B------:R-:W-:Y:S01]  /*0eb0*/  LOP3.LUT R81, R130, 0x32, RZ, 0xfc, !PT ;  /* 0x0000003282517812 */ /* 0x000fe200078efcff */
[----:B------:R-:W-:Y:S01]  /*0ec0*/  IMAD.MOV R5, RZ, RZ, -R5 ;  /* 0x000000ffff057224 */ /* 0x000fe200078e0a05 */
[----:B------:R-:W-:Y:S01]  /*0ed0*/  IABS R47, R61 ;  /* 0x0000003d002f7213 */ /* 0x000fe20000000000 */
[----:B------:R-:W-:Y:S01]  /*0ee0*/  IMAD.HI.U32 R9, R132, R13, RZ ;  /* 0x0000000d84097227 */ /* 0x000fe200078e00ff */
[----:B------:R-:W-:Y:S02]  /*0ef0*/  IABS R17, R81 ;  /* 0x0000005100117213 */ /* 0x000fe40000000000 */
[----:B------:R-:W-:Y:S01]  /*0f00*/  LOP3.LUT R75, R130, 0x38, RZ, 0xfc, !PT ;  /* 0x00000038824b7812 */ /* 0x000fe200078efcff */
[----:B------:R-:W-:Y:S01]  /*0f10*/  IMAD.HI.U32 R6, R132, R105, RZ ;  /* 0x0000006984067227 */ /* 0x000fe200078e00ff */
[----:B------:R-:W-:-:S02]  /*0f20*/  LOP3.LUT R65, R130, 0x3c, RZ, 0xfc, !PT ;  /* 0x0000003c82417812 */ /* 0x000fc400078efcff */
[----:B------:R-:W-:Y:S01]  /*0f30*/  LOP3.LUT R70, R130, 0x34, RZ, 0xfc, !PT ;  /* 0x0000003482467812 */ /* 0x000fe200078efcff */
[----:B------:R-:W-:Y:S01]  /*0f40*/  IMAD R109, R128, R5, R109 ;  /* 0x00000005806d7224 */ /* 0x000fe200078e026d */
[----:B------:R-:W-:Y:S01]  /*0f50*/  IABS R59, R65 ;  /* 0x00000041003b7213 */ /* 0x000fe20000000000 */
[----:B------:R-:W-:Y:S01]  /*0f60*/  IMAD.MOV R9, RZ, RZ, -R9 ;  /* 0x000000ffff097224 */ /* 0x000fe200078e0a09 */
[----:B------:R-:W-:Y:S01]  /*0f70*/  IABS R67, R70 ;  /* 0x0000004600437213 */ /* 0x000fe20000000000 */
[----:B------:R-:W-:Y:S01]  /*0f80*/  IMAD.MOV R6, RZ, RZ, -R6 ;  /* 0x000000ffff067224 */ /* 0x000fe200078e0a06 */
[----:B------:R-:W-:Y:S01]  /*0f90*/  LOP3.LUT R53, R130, 0x46, RZ, 0xfc, !PT ;  /* 0x0000004682357812 */ /* 0x000fe200078efcff */
[----:B------:R-:W-:Y:S01]  /*0fa0*/  IMAD.HI.U32 R5, R132, R11, RZ ;  /* 0x0000000b84057227 */ /* 0x000fe200078e00ff */
[C---:B------:R-:W-:Y:S02]  /*0fb0*/  LOP3.LUT R69, R130.reuse, 0x36, RZ, 0xfc, !PT ;  /* 0x0000003682457812 */ /* 0x040fe400078efcff */
[----:B------:R-:W-:Y:S01]  /*0fc0*/  LOP3.LUT R45, R130, 0x50, RZ, 0xfc, !PT ;  /* 0x00000050822d7812 */ /* 0x000fe200078efcff */
[----:B------:R-:W-:Y:S01]  /*0fd0*/  IMAD.HI.U32 R8, R132, R103, RZ ;  /* 0x0000006784087227 */ /* 0x000fe200078e00ff */
[----:B------:R-:W-:-:S02]  /*0fe0*/  IABS R63, R69 ;  /* 0x00000045003f7213 */ /* 0x000fc40000000000 */
[----:B------:R-:W-:Y:S01]  /*0ff0*/  LOP3.LUT R58, R130, 0x42, RZ, 0xfc, !PT ;  /* 0x00000042823a7812 */ /* 0x000fe200078efcff */
[C---:B------:R-:W-:Y:S01]  /*1000*/  IMAD R96, R128.reuse, R9, R13 ;  /* 0x0000000980607224 */ /* 0x040fe200078e020d */
[----:B------:R-:W-:Y:S01]  /*1010*/  IABS R13, R84 ;  /* 0x00000054000d7213 */ /* 0x000fe20000000000 */
[----:B------:R-:W-:Y:S01]  /*1020*/  IMAD R105, R128, R6, R105 ;  /* 0x0000000680697224 */ /* 0x000fe200078e0269 */
[----:B------:R-:W-:Y:S01]  /*1030*/  IABS R33, R45 ;  /* 0x0000002d00217213 */ /* 0x000fe20000000000 */
[----:B------:R-:W-:Y:S01]  /*1040*/  IMAD.MOV R5, RZ, RZ, -R5 ;  /* 0x000000ffff057224 */ /* 0x000fe200078e0a05 */
[----:B------:R-:W-:Y:S01]  /*1050*/  IABS R51, R58 ;  /* 0x0000003a00337213 */ /* 0x000fe20000000000 */
[----:B------:R-:W-:Y:S01]  /*1060*/  IMAD.MOV R8, RZ, RZ, -R8 ;  /* 0x000000ffff087224 */ /* 0x000fe200078e0a08 */
[----:B------:R-:W-:Y:S01]  /*1070*/  LOP3.LUT R52, R130, 0x48, RZ, 0xfc, !PT ;  /* 0x0000004882347812 */ /* 0x000fe200078efcff */
[----:B------:R-:W-:Y:S01]  /*1080*/  IMAD.HI.U32 R6, R132, R97, RZ ;  /* 0x0000006184067227 */ /* 0x000fe200078e00ff */
[----:B------:R-:W-:-:S02]  /*1090*/  LOP3.LUT R57, R130, 0x40, RZ, 0xfc, !PT ;  /* 0x0000004082397812 */ /* 0x000fc400078efcff */
[----:B------:R-:W-:Y:S01]  /*10a0*/  IABS R49, R52 ;  /* 0x0000003400317213 */ /* 0x000fe20000000000 */
[C---:B------:R-:W-:Y:S01]  /*10b0*/  IMAD R98, R128.reuse, R5, R11 ;  /* 0x0000000580627224 */ /* 0x040fe200078e020b */
[----:B------:R-:W-:Y:S01]  /*10c0*/  IABS R11, R91 ;  /* 0x0000005b000b7213 */ /* 0x000fe20000000000 */
[----:B------:R-:W-:Y:S01]  /*10d0*/  IMAD R103, R128, R8, R103 ;  /* 0x0000000880677224 */ /* 0x000fe200078e0267 */
[C---:B------:R-:W-:Y:S01]  /*10e0*/  LOP3.LUT R48, R130.reuse, 0x4c, RZ, 0xfc, !PT ;  /* 0x0000004c82307812 */ /* 0x040fe200078efcff */
        /* <DEDUP_REMOVED lines=8> */
[----:B------:R-:W-:Y:S01]  /*1170*/  IMAD R97, R128, R6, R97 ;  /* 0x0000000680617224 */ /* 0x000fe200078e0261 */
[----:B------:R-:W-:Y:S01]  /*1180*/  LOP3.LUT R39, R130, 0x56, RZ, 0xfc, !PT ;  /* 0x0000005682277812 */ /* 0x000fe200078efcff */
[----:B------:R-:W-:Y:S01]  /*1190*/  IMAD.MOV R9, RZ, RZ, -R9 ;  /* 0x000000ffff097224 */ /* 0x000fe200078e0a09 */
[----:B------:R-:W-:Y:S01]  /*11a0*/  IABS R35, R42 ;  /* 0x0000002a00237213 */ /* 0x000fe20000000000 */
[----:B------:R-:W-:Y:S01]  /*11b0*/  IMAD.MOV R8, RZ, RZ, -R8 ;  /* 0x000000ffff087224 */ /* 0x000fe200078e0a08 */
[----:B------:R-:W-:Y:S01]  /*11c0*/  IABS R25, R38 ;  /* 0x0000002600197213 */ /* 0x000fe20000000000 */
[----:B------:R-:W-:Y:S01]  /*11d0*/  IMAD.HI.U32 R6, R132, R11, RZ ;  /* 0x0000000b84067227 */ /* 0x000fe200078e00ff */
[C---:B------:R-:W-:Y:S02]  /*11e0*/  LOP3.LUT R37, R130.reuse, 0x5a, RZ, 0xfc, !PT ;  /* 0x0000005a82257812 */ /* 0x040fe400078efcff */
[----:B------:R-:W-:Y:S01]  /*11f0*/  LOP3.LUT R31, R130, 0x62, RZ, 0xfc, !PT ;  /* 0x00000062821f7812 */ /* 0x000fe200078efcff */
[C---:B------:R-:W-:Y:S01]  /*1200*/  IMAD R78, R128.reuse, R9, R13 ;  /* 0x00000009804e7224 */ /* 0x040fe200078e020d */
[----:B------:R-:W-:Y:S01]  /*1210*/  IABS R13, R85 ;  /* 0x00000055000d7213 */ /* 0x000fe20000000000 */
[----:B------:R-:W-:Y:S01]  /*1220*/  IMAD R95, R128, R8, R95 ;  /* 0x00000008805f7224 */ /* 0x000fe200078e025f */
[C---:B------:R-:W-:Y:S01]  /*1230*/  LOP3.LUT R34, R130.reuse, 0x58, RZ, 0xfc, !PT ;  /* 0x0000005882227812 */ /* 0x040fe200078efcff */
[----:B------:R-:W-:Y:S01]  /*1240*/  IMAD.MOV R6, RZ, RZ, -R6 ;  /* 0x000000ffff067224 */ /* 0x000fe200078e0a06 */
[----:B------:R-:W-:Y:S01]  /*1250*/  LOP3.LUT R162, R130, 0x66, RZ, 0xfc, !PT ;  /* 0x0000006682a27812 */ /* 0x000fe200078efcff */
[----:B------:R-:W-:Y:S01]  /*1260*/  IMAD.HI.U32 R8, R132, R77, RZ ;  /* 0x0000004d84087227 */ /* 0x000fe200078e00ff */
[----:B------:R-:W-:-:S02]  /*1270*/  IABS R29, R34 ;  /* 0x00000022001d7213 */ /* 0x000fc40000000000 */
[----:B------:R-:W-:Y:S01]  /*1280*/  LOP3.LUT R30, R130, 0x60, RZ, 0xfc, !PT ;  /* 0x00000060821e7812 */ /* 0x000fe200078efcff */
[----:B------:R-:W-:Y:S01]  /*1290*/  IMAD R88, R128, R6, R11 ;  /* 0x0000000680587224 */ /* 0x000fe200078e020b */
[----:B------:R-:W-:Y:S01]  /*12a0*/  IABS R11, R90 ;  /* 0x0000005a000b7213 */ /* 0x000fe20000000000 */
[----:B------:R-:W-:Y:S01]  /*12b0*/  IMAD.MOV R8, RZ, RZ, -R8 ;  /* 0x000000ffff087224 */ /* 0x000fe200078e0a08 */
[----:B------:R-:W-:Y:S01]  /*12c0*/  LOP3.LUT R164, R130, 0x64, RZ, 0xfc, !PT ;  /* 0x0000006482a47812 */ /* 0x000fe200078efcff */
[----:B------:R-:W-:Y:S01]  /*12d0*/  IMAD.HI.U32 R6, R132, R13, RZ ;  /* 0x0000000d84067227 */ /* 0x000fe200078e00ff */
[----:B------:R-:W-:Y:S02]  /*12e0*/  IABS R27, R30 ;  /* 0x0000001e001b7213 */ /* 0x000fe40000000000 */
[----:B------:R-:W-:Y:S01]  /*12f0*/  IABS R23, R164 ;  /* 0x000000a400177213 */ /* 0x000fe20000000000 */
[----:B------:R-:W-:Y:S02]  /*1300*/  IMAD R77, R128, R8, R77 ;  /* 0x00000008804d7224 */ /* 0x000fe400078e024d */
[----:B------:R-:W-:-:S02]  /*1310*/  IMAD.MOV R6, RZ, RZ, -R6 ;  /* 0x000000ffff067224 */ /* 0x000fc400078e0a06 */
[----:B------:R-:W-:-:S04]  /*1320*/  IMAD.HI.U32 R8, R132, R71, RZ ;  /* 0x0000004784087227 */ /* 0x000fc800078e00ff */
[----:B------:R-:W-:-:S04]  /*1330*/  IMAD.HI.U32 R7, R132, R93, RZ ;  /* 0x0000005d84077227 */ /* 0x000fc800078e00ff */
[----:B------:R-:W-:Y:S01]  /*1340*/  IMAD R74, R128, R6, R13 ;  /* 0x00000006804a7224 */ /* 0x000fe200078e020d */
[----:B------:R-:W-:Y:S01]  /*1350*/  IABS R13, R64 ;  /* 0x00000040000d7213 */ /* 0x000fe20000000000 */
[----:B------:R-:W-:Y:S02]  /*1360*/  IMAD.MOV R8, RZ, RZ, -R8 ;  /* 0x000000ffff087224 */ /* 0x000fe400078e0a08 */
[----:B------:R-:W-:Y:S02]  /*1370*/  IMAD.MOV R7, RZ, RZ, -R7 ;  /* 0x000000ffff077224 */ /* 0x000fe400078e0a07 */
[----:B------:R-:W-:-:S04]  /*1380*/  IMAD.HI.U32 R5, R132, R89, RZ ;  /* 0x0000005984057227 */ /* 0x000fc800078e00ff */
[----:B------:R-:W-:Y:S02]  /*1390*/  IMAD R71, R128, R8, R71 ;  /* 0x0000000880477224 */ /* 0x000fe400078e0247 */
[----:B------:R-:W-:-:S04]  /*13a0*/  IMAD.HI.U32 R8, R132, R13, RZ ;  /* 0x0000000d84087227 */ /* 0x000fc800078e00ff */
[----:B------:R-:W-:Y:S02]  /*13b0*/  IMAD R93, R128, R7, R93 ;  /* 0x00000007805d7224 */ /* 0x000fe400078e025d */
[----:B------:R-:W-:Y:S02]  /*13c0*/  IMAD.MOV R5, RZ, RZ, -R5 ;  /* 0x000000ffff057224 */ /* 0x000fe400078e0a05 */
[----:B------:R-:W-:Y:S02]  /*13d0*/  VIADD R79, R131, 0x2e ;  /* 0x0000002e834f7836 */ /* 0x000fe40000000000 */
[----:B------:R-:W-:-:S03]  /*13e0*/  IMAD.HI.U32 R7, R132, R83, RZ ;  /* 0x0000005384077227 */ /* 0x000fc600078e00ff */
[----:B------:R-:W-:Y:S01]  /*13f0*/  IABS R15, R79 ;  /* 0x0000004f000f7213 */ /* 0x000fe20000000000 */
[----:B------:R-:W-:Y:S02]  /*1400*/  IMAD.MOV R8, RZ, RZ, -R8 ;  /* 0x000000ffff087224 */ /* 0x000fe400078e0a08 */
[----:B------:R-:W-:Y:S02]  /*1410*/  IMAD R89, R128, R5, R89 ;  /* 0x0000000580597224 */ /* 0x000fe400078e0259 */
[----:B------:R-:W-:Y:S02]  /*1420*/  IMAD.MOV R7, RZ, RZ, -R7 ;  /* 0x000000ffff077224 */ /* 0x000fe400078e0a07 */
[----:B------:R-:W-:-:S04]  /*1430*/  IMAD.HI.U32 R5, R132, R11, RZ ;  /* 0x0000000b84057227 */ /* 0x000fc800078e00ff */
[----:B------:R-:W-:Y:S01]  /*1440*/  IMAD R62, R128, R8, R13 ;  /* 0x00000008803e7224 */ /* 0x000fe200078e020d */
[----:B------:R-:W-:Y:S01]  /*1450*/  IABS R13, R57 ;  /* 0x00000039000d7213 */ /* 0x000fe20000000000 */
[----:B------:R-:W-:Y:S02]  /*1460*/  VIADD R50, R131, 0x4e ;  /* 0x0000004e83327836 */ /* 0x000fe40000000000 */
[----:B------:R-:W-:-:S03]  /*1470*/  IMAD.HI.U32 R8, R132, R47, RZ ;  /* 0x0000002f84087227 */ /* 0x000fc600078e00ff */
[----:B------:R-:W-:Y:S01]  /*1480*/  IABS R43, R50 ;  /* 0x00000032002b7213 */ /* 0x000fe20000000000 */
[----:B------:R-:W-:Y:S02]  /*1490*/  IMAD R83, R128, R7, R83 ;  /* 0x0000000780537224 */ /* 0x000fe400078e0253 */
[----:B------:R-:W-:Y:S02]  /*14a0*/  IMAD.MOV R5, RZ, RZ, -R5 ;  /* 0x000000ffff057224 */ /* 0x000fe400078e0a05 */
[----:B------:R-:W-:-:S04]  /*14b0*/  IMAD.HI.U32 R7, R132, R15, RZ ;  /* 0x0000000f84077227 */ /* 0x000fc800078e00ff */
[----:B------:R-:W-:-:S04]  /*14c0*/  IMAD.HI.U32 R9, R132, R17, RZ ;  /* 0x0000001184097227 */ /* 0x000fc800078e00ff */
[----:B------:R-:W-:Y:S02]  /*14d0*/  IMAD.MOV R8, RZ, RZ, -R8 ;  /* 0x000000ffff087224 */ /* 0x000fe400078e0a08 */
[C---:B------:R-:W-:Y:S01]  /*14e0*/  IMAD R82, R128.reuse, R5, R11 ;  /* 0x0000000580527224 */ /* 0x040fe200078e020b */
[----:B------:R-:W-:Y:S01]  /*14f0*/  IABS R11, R75 ;  /* 0x0000004b000b7213 */ /* 0x000fe20000000000 */
[----:B------:R-:W-:Y:S02]  /*1500*/  IMAD.MOV R7, RZ, RZ, -R7 ;  /* 0x000000ffff077224 */ /* 0x000fe400078e0a07 */
[----:B------:R-:W-:Y:S02]  /*1510*/  IMAD.MOV R9, RZ, RZ, -R9 ;  /* 0x000000ffff097224 */ /* 0x000fe400078e0a09 */
[----:B------:R-:W-:Y:S02]  /*1520*/  IMAD R47, R128, R8, R47 ;  /* 0x00000008802f7224 */ /* 0x000fe400078e022f */
[----:B------:R-:W-:-:S04]  /*1530*/  IMAD.HI.U32 R8, R132, R43, RZ ;  /* 0x0000002b84087227 */ /* 0x000fc800078e00ff */
[C---:B------:R-:W-:Y:S01]  /*1540*/  IMAD R76, R128.reuse, R7, R15 ;  /* 0x00000007804c7224 */ /* 0x040fe200078e020f */
[----:B------:R-:W-:Y:S01]  /*1550*/  IABS R15, R53 ;  /* 0x00000035000f7213 */ /* 0x000fe20000000000 */
[----:B------:R-:W-:Y:S02]  /*1560*/  IMAD R68, R128, R9, R17 ;  /* 0x0000000980447224 */ /* 0x000fe400078e0211 */
[----:B------:R-:W-:-:S04]  /*1570*/  IMAD.HI.U32 R7, R132, R11, RZ ;  /* 0x0000000b84077227 */ /* 0x000fc800078e00ff */
[----:B------:R-:W-:-:S04]  /*1580*/  IMAD.HI.U32 R9, R132, R59, RZ ;  /* 0x0000003b84097227 */ /* 0x000fc800078e00ff */
[----:B------:R-:W-:Y:S02]  /*1590*/  IMAD.MOV R8, RZ, RZ, -R8 ;  /* 0x000000ffff087224 */ /* 0x000fe400078e0a08 */
[----:B------:R-:W-:Y:S02]  /*15a0*/  IMAD R12, R4, 0x80, R188 ;  /* 0x00000080040c7824 */ /* 0x000fe400078e02bc */
[----:B------:R-:W-:Y:S02]  /*15b0*/  IMAD.MOV R7, RZ, RZ, -R7 ;  /* 0x000000ffff077224 */ /* 0x000fe400078e0a07 */
[----:B------:R-:W-:Y:S01]  /*15c0*/  IMAD.MOV R9, RZ, RZ, -R9 ;  /* 0x000000ffff097224 */ /* 0x000fe200078e0a09 */
[----:B------:R2:W-:Y:S01]  /*15d0*/  STL [R1+0x124], R12 ;  /* 0x0001240c01007387 */ /* 0x0005e20000100800 */
[----:B------:R-:W-:Y:S01]  /*15e0*/  VIADD R66, R131, 0x3e ;  /* 0x0000003e83427836 */ /* 0x000fe20000000000 */
[----:B------:R-:W-:Y:S01]  /*15f0*/  ISETP.GE.AND P5, PT, R12, RZ, PT ;  /* 0x000000ff0c00720c */ /* 0x000fe20003fa6270 */
[----:B------:R-:W-:-:S04]  /*1600*/  IMAD.HI.U32 R5, R132, R67, RZ ;  /* 0x0000004384057227 */ /* 0x000fc800078e00ff */
[C---:B------:R-:W-:Y:S01]  /*1610*/  IMAD R43, R128.reuse, R8, R43 ;  /* 0x00000008802b7224 */ /* 0x040fe200078e022b */
[----:B------:R-:W-:Y:S01]  /*1620*/  IABS R8, R12 ;  /* 0x0000000c00087213 */ /* 0x000fe20000000000 */
[C---:B------:R-:W-:Y:S01]  /*1630*/  IMAD R60, R128.reuse, R7, R11 ;  /* 0x00000007803c7224 */ /* 0x040fe200078e020b */
[----:B------:R-:W-:Y:S01]  /*1640*/  IABS R11, R66 ;  /* 0x00000042000b7213 */ /* 0x000fe20000000000 */
[----:B------:R-:W-:Y:S02]  /*1650*/  IMAD R59, R128, R9, R59 ;  /* 0x00000009803b7224 */ /* 0x000fe400078e023b */
[----:B------:R-:W-:Y:S02]  /*1660*/  IMAD.MOV R5, RZ, RZ, -R5 ;  /* 0x000000ffff057224 */ /* 0x000fe400078e0a05 */
[----:B------:R-:W-:-:S04]  /*1670*/  IMAD.HI.U32 R9, R132, R15, RZ ;  /* 0x0000000f84097227 */ /* 0x000fc800078e00ff */
[----:B------:R-:W-:-:S04]  /*1680*/  IMAD.HI.U32 R3, R3, R8, RZ ;  /* 0x0000000803037227 */ /* 0x000fc800078e00ff */
[----:B------:R-:W-:Y:S02]  /*1690*/  IMAD R67, R128, R5, R67 ;  /* 0x0000000580437224 */ /* 0x000fe400078e0243 */
[----:B------:R-:W-:Y:S02]  /*16a0*/  IMAD.MOV R9, RZ, RZ, -R9 ;  /* 0x000000ffff097224 */ /* 0x000fe400078e0a09 */
[----:B------:R-:W-:-:S04]  /*16b0*/  IMAD.HI.U32 R5, R132, R11, RZ ;  /* 0x0000000b84057227 */ /* 0x000fc800078e00ff */
[----:B------:R-:W-:-:S04]  /*16c0*/  IMAD.HI.U32 R6, R132, R63, RZ ;  /* 0x0000003f84067227 */ /* 0x000fc800078e00ff */
[----:B------:R-:W-:Y:S02]  /*16d0*/  IMAD.MOV R3, RZ, RZ, -R3 ;  /* 0x000000ffff037224 */ /* 0x000fe400078e0a03 */
[----:B------:R-:W-:Y:S02]  /*16e0*/  IMAD R46, R128, R9, R15 ;  /* 0x00000009802e7224 */ /* 0x000fe400078e020f */
[----:B------:R-:W-:Y:S02]  /*16f0*/  IMAD.MOV R5, RZ, RZ, -R5 ;  /* 0x000000ffff057224 */ /* 0x000fe400078e0a05 */
[----:B------:R-:W-:-:S04]  /*1700*/  IMAD.HI.U32 R9, R132, R33, RZ ;  /* 0x0000002184097227 */ /* 0x000fc800078e00ff */
[----:B------:R-:W-:Y:S02]  /*1710*/  IMAD.MOV R6, RZ, RZ, -R6 ;  /* 0x000000ffff067224 */ /* 0x000fe400078e0a06 */
[----:B------:R-:W-:-:S04]  /*1720*/  IMAD.HI.U32 R7, R132, R51, RZ ;  /* 0x0000003384077227 */ /* 0x000fc800078e00ff */
[----:B------:R-:W-:Y:S02]  /*1730*/  IMAD R3, R2, R3, R8 ;  /* 0x0000000302037224 */ /* 0x000fe400078e0208 */
[----:B------:R-:W-:Y:S01]  /*1740*/  IMAD R54, R128, R5, R11 ;  /* 0x0000000580367224 */ /* 0x000fe200078e020b */
[----:B------:R-:W-:Y:S01]  /*1750*/  IABS R11, R48 ;  /* 0x00000030000b7213 */ /* 0x000fe20000000000 */
[----:B------:R-:W-:Y:S01]  /*1760*/  IMAD.MOV R9, RZ, RZ, -R9 ;  /* 0x000000ffff097224 */ /* 0x000fe200078e0a09 */
[----:B------:R-:W-:Y:S01]  /*1770*/  ISETP.GT.U32.AND P0, PT, R2, R3, PT ;  /* 0x000000030200720c */ /* 0x000fe20003f04070 */
[----:B------:R-:W-:Y:S02]  /*1780*/  IMAD R63, R128, R6, R63 ;  /* 0x00000006803f7224 */ /* 0x000fe400078e023f */
[----:B------:R-:W-:Y:S02]  /*1790*/  IMAD.MOV R7, RZ, RZ, -R7 ;  /* 0x000000ffff077224 */ /* 0x000fe400078e0a07 */
[----:B------:R-:W-:-:S04]  /*17a0*/  IMAD.HI.U32 R5, R132, R49, RZ ;  /* 0x0000003184057227 */ /* 0x000fc800078e00ff */
[----:B------:R-:W-:-:S04]  /*17b0*/  IMAD.HI.U32 R6, R132, R13, RZ ;  /* 0x0000000d84067227 */ /* 0x000fc800078e00ff */
[C---:B------:R-:W-:Y:S01]  /*17c0*/  IMAD R33, R128.reuse, R9, R33 ;  /* 0x0000000980217224 */ /* 0x040fe200078e0221 */
[----:B------:R-:W-:Y:S01]  /*17d0*/  IABS R9, R44 ;  /* 0x0000002c00097213 */ /* 0x000fe20000000000 */
[----:B------:R-:W-:Y:S02]  /*17e0*/  IMAD R51, R128, R7, R51 ;  /* 0x0000000780337224 */ /* 0x000fe400078e0233 */
[----:B------:R-:W-:Y:S02]  /*17f0*/  IMAD.MOV R5, RZ, RZ, -R5 ;  /* 0x000000ffff057224 */ /* 0x000fe400078e0a05 */
[----:B------:R-:W-:Y:S02]  /*1800*/  IMAD.MOV R6, RZ, RZ, -R6 ;  /* 0x000000ffff067224 */ /* 0x000fe400078e0a06 */
[----:B------:R-:W-:-:S04]  /*1810*/  IMAD.HI.U32 R7, R132, R11, RZ ;  /* 0x0000000b84077227 */ /* 0x000fc800078e00ff */
[C---:B------:R-:W-:Y:S02]  /*1820*/  IMAD R49, R128.reuse, R5, R49 ;  /* 0x0000000580317224 */ /* 0x040fe400078e0231 */
[----:B------:R-:W-:Y:S01]  /*1830*/  IMAD R56, R128, R6, R13 ;  /* 0x0000000680387224 */ /* 0x000fe200078e020d */
[----:B------:R-:W-:Y:S01]  /*1840*/  IABS R13, R31 ;  /* 0x0000001f000d7213 */ /* 0x000fe20000000000 */
[----:B------:R-:W-:Y:S02]  /*1850*/  IMAD.MOV R7, RZ, RZ, -R7 ;  /* 0x000000ffff077224 */ /* 0x000fe400078e0a07 */
[----:B------:R-:W-:-:S04]  /*1860*/  IMAD.HI.U32 R5, R132, R9, RZ ;  /* 0x0000000984057227 */ /* 0x000fc800078e00ff */
[----:B------:R-:W-:-:S04]  /*1870*/  IMAD.HI.U32 R6, R132, R41, RZ ;  /* 0x0000002984067227 */ /* 0x000fc800078e00ff */
[----:B------:R-:W-:Y:S01]  /*1880*/  IMAD R40, R128, R7, R11 ;  /* 0x0000000780287224 */ /* 0x000fe200078e020b */
[----:B------:R-:W-:Y:S01]  /*1890*/  IABS R11, R39 ;  /* 0x00000027000b7213 */ /* 0x000fe20000000000 */
[----:B------:R-:W-:Y:S02]  /*18a0*/  IMAD.MOV R5, RZ, RZ, -R5 ;  /* 0x000000ffff057224 */ /* 0x000fe400078e0a05 */
[----:B------:R-:W-:Y:S02]  /*18b0*/  IMAD.MOV R6, RZ, RZ, -R6 ;  /* 0x000000ffff067224 */ /* 0x000fe400078e0a06 */
[----:B------:R-:W-:Y:S02]  /*18c0*/  @!P0 IMAD.IADD R3, R3, 0x1, -R2 ;  /* 0x0000000103038824 */ /* 0x000fe400078e0a02 */
[----:B------:R-:W-:-:S03]  /*18d0*/  IMAD.HI.U32 R4, R132, R35, RZ ;  /* 0x0000002384047227 */ /* 0x000fc600078e00ff */
[----:B------:R-:W-:Y:S01]  /*18e0*/  ISETP.GT.U32.AND P0, PT, R2, R3, PT ;  /* 0x000000030200720c */ /* 0x000fe20003f04070 */
[C---:B------:R-:W-:Y:S01]  /*18f0*/  IMAD R36, R128.reuse, R5, R9 ;  /* 0x0000000580247224 */ /* 0x040fe200078e0209 */
[----:B------:R-:W-:Y:S01]  /*1900*/  IABS R9, R37 ;  /* 0x0000002500097213 */ /* 0x000fe20000000000 */
[----:B------:R-:W-:Y:S02]  /*1910*/  IMAD R41, R128, R6, R41 ;  /* 0x0000000680297224 */ /* 0x000fe400078e0229 */
[----:B------:R-:W-:-:S04]  /*1920*/  IMAD.HI.U32 R5, R132, R25, RZ ;  /* 0x0000001984057227 */ /* 0x000fc800078e00ff */
[----:B------:R-:W-:-:S04]  /*1930*/  IMAD.HI.U32 R6, R132, R11, RZ ;  /* 0x0000000b84067227 */ /* 0x000fc800078e00ff */
[----:B------:R-:W-:Y:S02]  /*1940*/  IMAD.MOV R4, RZ, RZ, -R4 ;  /* 0x000000ffff047224 */ /* 0x000fe400078e0a04 */
[----:B------:R-:W-:Y:S02]  /*1950*/  IMAD.MOV R5, RZ, RZ, -R5 ;  /* 0x000000ffff057224 */ /* 0x000fe400078e0a05 */
[----:B------:R-:W-:Y:S02]  /*1960*/  IMAD.MOV R6, RZ, RZ, -R6 ;  /* 0x000000ffff067224 */ /* 0x000fe400078e0a06 */
[----:B------:R-:W-:Y:S02]  /*1970*/  IMAD R35, R128, R4, R35 ;  /* 0x0000000480237224 */ /* 0x000fe400078e0223 */
[----:B------:R-:W-:Y:S02]  /*1980*/  VIADD R161, R131, 0x5e ;  /* 0x0000005e83a17836 */ /* 0x000fe40000000000 */
[----:B------:R-:W-:-:S04]  /*1990*/  IMAD.HI.U32 R4, R132, R9, RZ ;  /* 0x0000000984047227 */ /* 0x000fc800078e00ff */
[C---:B------:R-:W-:Y:S02]  /*19a0*/  IMAD R25, R128.reuse, R5, R25 ;  /* 0x0000000580197224 */ /* 0x040fe400078e0219 */
[----:B------:R-:W-:Y:S01]  /*19b0*/  IMAD R28, R128, R6, R11 ;  /* 0x00000006801c7224 */ /* 0x000fe200078e020b */
[----:B------:R-:W-:Y:S01]  /*19c0*/  IABS R11, R161 ;  /* 0x000000a1000b7213 */ /* 0x000fe20000000000 */
[----:B0-----:R-:W-:Y:S02]  /*19d0*/  VIADD R5, R185, 0xffffffff ;  /* 0xffffffffb9057836 */ /* 0x001fe40000000000 */
[----:B------:R-:W-:Y:S02]  /*19e0*/  IMAD.MOV R32, RZ, RZ, -R4 ;  /* 0x000000ffff207224 */ /* 0x000fe400078e0a04 */
[C---:B------:R-:W-:Y:S01]  /*19f0*/  IMAD.HI.U32 R4, R132.reuse, R13, RZ ;  /* 0x0000000d84047227 */ /* 0x040fe200078e00ff */
[----:B------:R-:W-:Y:S02]  /*1a00*/  ISETP.GE.U32.AND P1, PT, R5, 0x7fffffc0, PT ;  /* 0x7fffffc00500780c */ /* 0x000fe40003f26070 */
[----:B------:R-:W-:Y:S01]  /*1a10*/  IABS R5, R162 ;  /* 0x000000a200057213 */ /* 0x000fe20000000000 */
[----:B------:R-:W-:-:S04]  /*1a20*/  IMAD.HI.U32 R7, R132, R29, RZ ;  /* 0x0000001d84077227 */ /* 0x000fc800078e00ff */
[----:B------:R-:W-:Y:S02]  /*1a30*/  @!P0 IMAD.IADD R3, R3, 0x1, -R2 ;  /* 0x0000000103038824 */ /* 0x000fe400078e0a02 */
[----:B------:R-:W-:-:S04]  /*1a40*/  IMAD.HI.U32 R6, R132, R11, RZ ;  /* 0x0000000b84067227 */ /* 0x000fc800078e00ff */
[----:B------:R-:W-:Y:S02]  /*1a50*/  IMAD.MOV R4, RZ, RZ, -R4 ;  /* 0x000000ffff047224 */ /* 0x000fe400078e0a04 */
[----:B------:R-:W-:Y:S02]  /*1a60*/  VIADD R2, R185, 0xfffffffe ;  /* 0xfffffffeb9027836 */ /* 0x000fe40000000000 */
[----:B------:R-:W-:Y:S02]  /*1a70*/  IMAD.MOV R7, RZ, RZ, -R7 ;  /* 0x000000ffff077224 */ /* 0x000fe400078e0a07 */
[----:B------:R-:W-:Y:S01]  /*1a80*/  IMAD.MOV R6, RZ, RZ, -R6 ;  /* 0x000000ffff067224 */ /* 0x000fe200078e0a06 */
[----:B------:R-:W-:Y:S01]  /*1a90*/  ISETP.GE.U32.AND P0, PT, R2, 0x7fffffbf, PT ;  /* 0x7fffffbf0200780c */ /* 0x000fe20003f06070 */
[C---:B------:R-:W-:Y:S02]  /*1aa0*/  IMAD R22, R128.reuse, R4, R13 ;  /* 0x0000000480167224 */ /* 0x040fe400078e020d */
[----:B------:R-:W-:-:S02]  /*1ab0*/  IMAD R29, R128, R7, R29 ;  /* 0x00000007801d7224 */ /* 0x000fc400078e021d */
[----:B------:R-:W-:-:S04]  /*1ac0*/  IMAD.HI.U32 R4, R132, R5, RZ ;  /* 0x0000000584047227 */ /* 0x000fc800078e00ff */
[----:B------:R-:W-:-:S04]  /*1ad0*/  IMAD.HI.U32 R7, R132, R27, RZ ;  /* 0x0000001b84077227 */ /* 0x000fc800078e00ff */
[----:B------:R-:W-:-:S04]  /*1ae0*/  IMAD.HI.U32 R2, R132, R23, RZ ;  /* 0x0000001784027227 */ /* 0x000fc800078e00ff */
[----:B------:R-:W-:Y:S02]  /*1af0*/  IMAD R26, R128, R6, R11 ;  /* 0x00000006801a7224 */ /* 0x000fe400078e020b */
[----:B------:R-:W-:Y:S02]  /*1b00*/  VIADD R6, R185, 0xfffffffd ;  /* 0xfffffffdb9067836 */ /* 0x000fe40000000000 */
[----:B------:R-:W-:Y:S02]  /*1b10*/  IMAD.MOV R4, RZ, RZ, -R4 ;  /* 0x000000ffff047224 */ /* 0x000fe400078e0a04 */
[----:B------:R-:W-:Y:S01]  /*1b20*/  IMAD.MOV R7, RZ, RZ, -R7 ;  /* 0x000000ffff077224 */ /* 0x000fe200078e0a07 */
[----:B------:R-:W-:Y:S01]  /*1b30*/  ISETP.GE.U32.AND P4, PT, R6, 0x7fffffbe, PT ;  /* 0x7fffffbe0600780c */ /* 0x000fe20003f86070 */
[----:B------:R-:W-:Y:S02]  /*1b40*/  IMAD.MOV R2, RZ, RZ, -R2 ;  /* 0x000000ffff027224 */ /* 0x000fe400078e0a02 */
[----:B------:R-:W-:Y:S01]  /*1b50*/  @!P5 IMAD.MOV R3, RZ, RZ, -R3 ;  /* 0x000000ffff03d224 */ /* 0x000fe200078e0a03 */
[----:B------:R-:W-:Y:S01]  /*1b60*/  @!P2 LOP3.LUT R3, RZ, R18, RZ, 0x33, !PT ;  /* 0x00000012ff03a212 */ /* 0x000fe200078e33ff */
[----:B------:R-:W-:-:S02]  /*1b70*/  IMAD R24, R128, R4, R5 ;  /* 0x0000000480187224 */ /* 0x000fc400078e0205 */
[C---:B------:R-:W-:Y:S02]  /*1b80*/  IMAD R32, R128.reuse, R32, R9 ;  /* 0x0000002080207224 */ /* 0x040fe400078e0209 */
[C---:B------:R-:W-:Y:S02]  /*1b90*/  IMAD R27, R128.reuse, R7, R27 ;  /* 0x00000007801b7224 */ /* 0x040fe400078e021b */
[----:B------:R-:W-:Y:S02]  /*1ba0*/  IMAD R23, R128, R2, R23 ;  /* 0x0000000280177224 */ /* 0x000fe400078e0217 */
[----:B------:R-:W-:Y:S01]  /*1bb0*/  VIADD R4, R185, 0xfffffffc ;  /* 0xfffffffcb9047836 */ /* 0x000fe20000000000 */
[----:B-12-4-:R-:W-:Y:S06]  /*1bc0*/  BRA.U UP0, `(.L_x_5) ;  /* 0x0000000100187547 */ /* 0x016fec000b800000 */
[----:B------:R-:W-:Y:S01]  /*1bd0*/  ELECT P2, URZ, PT ;  /* 0x0000000000ff782f */ /* 0x000fe20003840000 */
[----:B------:R-:W-:Y:S01]  /*1be0*/  IMAD.MOV.U32 R2, RZ, RZ, 0x1 ;  /* 0x00000001ff027424 */ /* 0x000fe200078e00ff */
[----:B------:R-:W-:Y:S01]  /*1bf0*/  UMOV UR6, 0x40 ;  /* 0x0000004000067882 */ /* 0x000fe20000000000 */
[----:B------:R-:W-:Y:S01]  /*1c00*/  UVIRTCOUNT.DEALLOC.SMPOOL 0x80 ;  /* 0x000000800000784c */ /* 0x000fe20000000000 */
[----:B------:R-:W-:-:S09]  /*1c10*/  ULEA UR6, UR5, UR6, 0x18 ;  /* 0x0000000605067291 */ /* 0x000fd2000f8ec0ff */
[----:B------:R0:W-:Y:S03]  /*1c20*/  @P2 STS.U8 [UR6], R2 ;  /* 0x00000002ff002988 */ /* 0x0001e60008000006 */
.L_x_5:
[----:B------:R-:W-:Y:S01]  /*1c30*/  UIADD3 UR14, UPT, UPT, UR12, UR4, URZ ;  /* 0x000000040c0e7290 */ /* 0x000fe2000fffe0ff */
[----:B------:R-:W-:Y:S01]  /*1c40*/  IMAD R183, R3, UR9, RZ ;  /* 0x0000000903b77c24 */ /* 0x000fe2000f8e02ff */
[----:B------:R-:W-:Y:S01]  /*1c50*/  VOTEU.ALL UP1, P3 ;  /* 0x0000000000ff7886 */ /* 0x000fe20001820000 */
[----:B------:R-:W-:Y:S01]  /*1c60*/  UIADD3 UR10, UPT, UPT, UR13, 0x8000, URZ ;  /* 0x000080000d0a7890 */ /* 0x000fe2000fffe0ff */
[----:B0-----:R-:W-:Y:S01]  /*1c70*/  VIADD R2, R185, 0xfffffffb ;  /* 0xfffffffbb9027836 */ /* 0x001fe20000000000 */
[----:B------:R-:W-:Y:S01]  /*1c80*/  VOTEU.ALL UP2, P3 ;  /* 0x0000000000ff7886 */ /* 0x000fe20001840000 */
[----:B------:R-:W-:Y:S02]  /*1c90*/  SHF.R.S32.HI R184, RZ, 0x1f, R183 ;  /* 0x0000001fffb87819 */ /* 0x000fe400000114b7 */
[----:B------:R-:W-:Y:S01]  /*1ca0*/  ISETP.GE.U32.AND P2, PT, R4, 0x7fffffbd, PT ;  /* 0x7fffffbd0400780c */ /* 0x000fe20003f46070 */
[----:B------:R-:W-:Y:S01]  /*1cb0*/  STTM.x128 tmem[UR14], RZ ;  /* 0x000000ff000079ed */ /* 0x000fe200083c000e */
[----:B------:R-:W0:Y:S01]  /*1cc0*/  FENCE.VIEW.ASYNC.T ;  /* 0x00000000000073c6 */ /* 0x000e220000000200 */
[----:B------:R-:W-:-:S04]  /*1cd0*/  @!UP1 UIADD3 UR4, UPT, UPT, -UR7, 0x100000, URZ ;  /* 0x0010000007049890 */ /* 0x000fc8000fffe1ff */
[----:B------:R-:W-:Y:S02]  /*1ce0*/  @!UP1 USHF.L.U32 UR5, UR4, 0xb, URZ ;  /* 0x0000000b04059899 */ /* 0x000fe400080006ff */
[----:B------:R-:W-:Y:S01]  /*1cf0*/  @!UP1 USHF.L.U32 UR4, UR4, 0x1, URZ ;  /* 0x0000000104049899 */ /* 0x000fe200080006ff */
[----:B0-----:R-:W-:Y:S01]  /*1d00*/  BAR.SYNC.DEFER_BLOCKING 0x0 ;  /* 0x0000000000007b1d */ /* 0x001fe20000010000 */
[----:B------:R-:W-:Y:S02]  /*1d10*/  IADD3 R20, P6, PT, R183, UR20, RZ ;  /* 0x00000014b7147c10 */ /* 0x000fe4000ffde0ff */
[----:B------:R-:W-:Y:S02]  /*1d20*/  SHF.R.S32.HI R7, RZ, 0x1f, R122 ;  /* 0x0000001fff077819 */ /* 0x000fe4000001147a */
[----:B------:R-:W-:Y:S01]  /*1d30*/  IADD3.X R21, PT, PT, R184, UR21, RZ, P6, !PT ;  /* 0x00000015b8157c10 */ /* 0x000fe2000b7fe4ff */
[----:B------:R-:W-:Y:S01]  /*1d40*/  IMAD.SHL.U32 R6, R122, 0x2, RZ ;  /* 0x000000027a067824 */ /* 0x000fe200078e00ff */
[----:B------:R-:W-:Y:S01]  /*1d50*/  IADD3 R4, P6, PT, R20, R122, RZ ;  /* 0x0000007a14047210 */ /* 0x000fe20007fde0ff */
[----:B------:R-:W-:Y:S01]  /*1d60*/  STL [R1+0x120], R7 ;  /* 0x0001200701007387 */ /* 0x000fe20000100800 */
[----:B------:R-:W-:-:S02]  /*1d70*/  PRMT R175, RZ, 0x7610, R175 ;  /* 0x00007610ffaf7816 */ /* 0x000fc400000000af */
[----:B------:R-:W-:Y:S02]  /*1d80*/  PRMT R176, RZ, 0x7610, R176 ;  /* 0x00007610ffb07816 */ /* 0x000fe400000000b0 */
[----:B------:R-:W-:Y:S02]  /*1d90*/  PRMT R177, RZ, 0x7610, R177 ;  /* 0x00007610ffb17816 */ /* 0x000fe400000000b1 */
[----:B------:R-:W-:Y:S02]  /*1da0*/  PRMT R178, RZ, 0x7610, R178 ;  /* 0x00007610ffb27816 */ /* 0x000fe400000000b2 */
[----:B------:R-:W-:Y:S02]  /*1db0*/  PRMT R179, RZ, 0x7610, R179 ;  /* 0x00007610ffb37816 */ /* 0x000fe400000000b3 */
[----:B------:R-:W-:Y:S01]  /*1dc0*/  PRMT R181, RZ, 0x7610, R181 ;  /* 0x00007610ffb57816 */ /* 0x000fe200000000b5 */
[C---:B------:R-:W-:Y:S01]  /*1dd0*/  VIADD R9, R185.reuse, 0xffffffca ;  /* 0xffffffcab9097836 */ /* 0x040fe20000000000 */
[----:B------:R-:W-:Y:S01]  /*1de0*/  ISETP.GE.U32.AND P5, PT, R2, 0x7fffffbc, PT ;  /* 0x7fffffbc0200780c */ /* 0x000fe20003fa6070 */
[----:B------:R-:W-:-:S02]  /*1df0*/  VIADD R12, R185, 0xffffffc5 ;  /* 0xffffffc5b90c7836 */ /* 0x000fc40000000000 */
[C---:B------:R-:W-:Y:S01]  /*1e00*/  VIADD R13, R185.reuse, 0xffffffc6 ;  /* 0xffffffc6b90d7836 */ /* 0x040fe20000000000 */
[----:B------:R-:W0:Y:S02]  /*1e10*/  FENCE.VIEW.ASYNC.S ;  /* 0x00000000000073c6 */ /* 0x000e240000000000 */
[----:B0-----:R0:W1:Y:S02]  /*1e20*/  @!UP2 SYNCS.EXCH.64 URZ, [UR10], UR4 ;  /* 0x000000040affa5b2 */ /* 0x0010640008000100 */
[----:B-1----:R-:W-:Y:S01]  /*1e30*/  BAR.SYNC.DEFER_BLOCKING 0x0 ;  /* 0x0000000000007b1d */ /* 0x002fe20000010000 */
[----:B------:R-:W-:Y:S02]  /*1e40*/  VIADD R2, R185, 0xfffffffa ;  /* 0xfffffffab9027836 */ /* 0x000fe40000000000 */
[----:B------:R-:W-:Y:S01]  /*1e50*/  IMAD.X R5, R7, 0x1, R21, P6 ;  /* 0x0000000107057824 */ /* 0x000fe200030e0615 */
[----:B------:R-:W-:Y:S01]  /*1e60*/  SHF.R.S32.HI R3, RZ, 0x1f, R6 ;  /* 0x0000001fff037819 */ /* 0x000fe20000011406 */
[----:B------:R-:W-:-:S02]  /*1e70*/  VIADD R17, R185, 0xffffffc2 ;  /* 0xffffffc2b9117836 */ /* 0x000fc40000000000 */
[C---:B------:R-:W-:Y:S01]  /*1e80*/  VIADD R16, R185.reuse, 0xffffffc3 ;  /* 0xffffffc3b9107836 */ /* 0x040fe20000000000 */
[----:B------:R1:W-:Y:S01]  /*1e90*/  STL [R1+0x11c], R6 ;  /* 0x00011c0601007387 */ /* 0x0003e20000100800 */
[C---:B------:R-:W-:Y:S02]  /*1ea0*/  VIADD R72, R185.reuse, 0xffffffdd ;  /* 0xffffffddb9487836 */ /* 0x040fe40000000000 */
[C---:B------:R-:W-:Y:S01]  /*1eb0*/  VIADD R87, R185.reuse, 0xffffffde ;  /* 0xffffffdeb9577836 */ /* 0x040fe20000000000 */
[----:B------:R2:W-:Y:S01]  /*1ec0*/  STL [R1+0x220], R3 ;  /* 0x0002200301007387 */ /* 0x0005e20000100800 */
[C---:B------:R-:W-:Y:S02]  /*1ed0*/  VIADD R117, R185.reuse, 0xffffffd9 ;  /* 0xffffffd9b9757836 */ /* 0x040fe40000000000 */
[C---:B------:R-:W-:Y:S02]  /*1ee0*/  VIADD R134, R185.reuse, 0xffffffda ;  /* 0xffffffdab9867836 */ /* 0x040fe40000000000 */
[C---:B------:R-:W-:Y:S01]  /*1ef0*/  VIADD R135, R185.reuse, 0xffffffd4 ;  /* 0xffffffd4b9877836 */ /* 0x040fe20000000000 */
[----:B-1----:R-:W-:Y:S01]  /*1f00*/  IADD3 R6, P6, PT, R6, R20, RZ ;  /* 0x0000001406067210 */ /* 0x002fe20007fde0ff */
[----:B------:R-:W-:-:S02]  /*1f10*/  VIADD R138, R185, 0xffffffd6 ;  /* 0xffffffd6b98a7836 */ /* 0x000fc40000000000 */
[C---:B------:R-:W-:Y:S02]  /*1f20*/  VIADD R139, R185.reuse, 0xffffffd0 ;  /* 0xffffffd0b98b7836 */ /* 0x040fe40000000000 */
[C---:B------:R-:W-:Y:S01]  /*1f30*/  VIADD R142, R185.reuse, 0xffffffd2 ;  /* 0xffffffd2b98e7836 */ /* 0x040fe20000000000 */
[----:B------:R-:W3:Y:S01]  /*1f40*/  @!P1 LDG.E.U8 R175, desc[UR26][R20.64] ;  /* 0x0000001a14af9981 */ /* 0x000ee2000c1e1100 */
[----:B------:R-:W-:Y:S01]  /*1f50*/  ISETP.GE.U32.AND P1, PT, R2, 0x7fffffbb, PT ;  /* 0x7fffffbb0200780c */ /* 0x000fe20003f26070 */
[C---:B------:R-:W-:Y:S02]  /*1f60*/  VIADD R2, R185.reuse, 0xfffffff9 ;  /* 0xfffffff9b9027836 */ /* 0x040fe40000000000 */
[----:B------:R-:W-:Y:S01]  /*1f70*/  VIADD R148, R185, 0xffffffd3 ;  /* 0xffffffd3b9947836 */ /* 0x000fe20000000000 */
[----:B------:R1:W4:Y:S01]  /*1f80*/  @!P0 LDG.E.U8 R176, desc[UR26][R4.64] ;  /* 0x0000001a04b08981 */ /* 0x000322000c1e1100 */
[----:B------:R-:W-:Y:S01]  /*1f90*/  IMAD.X R7, R3, 0x1, R21, P6 ;  /* 0x0000000103077824 */ /* 0x000fe200030e0615 */
[----:B------:R-:W-:Y:S01]  /*1fa0*/  ISETP.GE.U32.AND P0, PT, R2, 0x7fffffba, PT ;  /* 0x7fffffba0200780c */ /* 0x000fe20003f06070 */
[----:B--2---:R-:W-:Y:S01]  /*1fb0*/  VIADD R3, R185, 0xfffffff8 ;  /* 0xfffffff8b9037836 */ /* 0x004fe20000000000 */
[----:B------:R-:W-:Y:S01]  /*1fc0*/  PRMT R182, RZ, 0x7610, R182 ;  /* 0x00007610ffb67816 */ /* 0x000fe200000000b6 */
[----:B------:R-:W-:Y:S01]  /*1fd0*/  IMAD R189, R122, 0x7, RZ ;  /* 0x000000077abd7824 */ /* 0x000fe200078e02ff */
[----:B------:R2:W5:Y:S01]  /*1fe0*/  @!P4 LDG.E.U8 R177, desc[UR26][R6.64] ;  /* 0x0000001a06b1c981 */ /* 0x000562000c1e1100 */
[----:B------:R-:W-:-:S02]  /*1ff0*/  PRMT R180, RZ, 0x7610, R180 ;  /* 0x00007610ffb47816 */ /* 0x000fc400000000b4 */
[----:B------:R-:W-:Y:S01]  /*2000*/  PRMT R174, RZ, 0x7610, R174 ;  /* 0x00007610ffae7816 */ /* 0x000fe200000000ae */
[----:B-1----:R-:W-:Y:S01]  /*2010*/  IMAD R4, R122, 0x3, RZ ;  /* 0x000000037a047824 */ /* 0x002fe200078e02ff */
[----:B------:R-:W-:Y:S02]  /*2020*/  ISETP.GE.U32.AND P4, PT, R3, 0x7fffffb9, PT ;  /* 0x7fffffb90300780c */ /* 0x000fe40003f86070 */
[----:B------:R-:W-:Y:S02]  /*2030*/  PRMT R173, RZ, 0x7610, R173 ;  /* 0x00007610ffad7816 */ /* 0x000fe400000000ad */
[----:B------:R-:W-:Y:S01]  /*2040*/  PRMT R172, RZ, 0x7610, R172 ;  /* 0x00007610ffac7816 */ /* 0x000fe200000000ac */
[----:B------:R1:W-:Y:S01]  /*2050*/  STL [R1+0x118], R4 ;  /* 0x0001180401007387 */ /* 0x0003e20000100800 */
[----:B------:R-:W-:Y:S02]  /*2060*/  SHF.R.S32.HI R5, RZ, 0x1f, R4 ;  /* 0x0000001fff057819 */ /* 0x000fe40000011404 */
[----:B------:R-:W-:-:S02]  /*2070*/  PRMT R171, RZ, 0x7610, R171 ;  /* 0x00007610ffab7816 */ /* 0x000fc400000000ab */
[----:B------:R-:W-:Y:S02]  /*2080*/  PRMT R170, RZ, 0x7610, R170 ;  /* 0x00007610ffaa7816 */ /* 0x000fe400000000aa */
[----:B------:R-:W-:Y:S02]  /*2090*/  PRMT R169, RZ, 0x7610, R169 ;  /* 0x00007610ffa97816 */ /* 0x000fe400000000a9 */
[----:B------:R-:W-:Y:S02]  /*20a0*/  PRMT R167, RZ, 0x7610, R167 ;  /* 0x00007610ffa77816 */ /* 0x000fe400000000a7 */
[----:B------:R-:W-:Y:S02]  /*20b0*/  PRMT R168, RZ, 0x7610, R168 ;  /* 0x00007610ffa87816 */ /* 0x000fe400000000a8 */
[----:B------:R-:W-:Y:S02]  /*20c0*/  PRMT R163, RZ, 0x7610, R163 ;  /* 0x00007610ffa37816 */ /* 0x000fe400000000a3 */
[----:B------:R-:W-:-:S02]  /*20d0*/  PRMT R166, RZ, 0x7610, R166 ;  /* 0x00007610ffa67816 */ /* 0x000fc400000000a6 */
[----:B------:R-:W-:Y:S02]  /*20e0*/  PRMT R165, RZ, 0x7610, R165 ;  /* 0x00007610ffa57816 */ /* 0x000fe400000000a5 */
[----:B------:R-:W-:Y:S01]  /*20f0*/  PRMT R160, RZ, 0x7610, R160 ;  /* 0x00007610ffa07816 */ /* 0x000fe200000000a0 */
[----:B------:R-:W-:Y:S01]  /*2100*/  IMAD R190, R122, 0x27, RZ ;  /* 0x000000277abe7824 */ /* 0x000fe200078e02ff */
[-C--:B------:R-:W-:Y:S01]  /*2110*/  IADD3 R2, P6, PT, R4, R20.reuse, RZ ;  /* 0x0000001404027210 */ /* 0x080fe20007fde0ff */
[C---:B-1----:R-:W-:Y:S01]  /*2120*/  IMAD.SHL.U32 R4, R122.reuse, 0x4, RZ ;  /* 0x000000047a047824 */ /* 0x042fe200078e00ff */
[----:B------:R1:W-:Y:S01]  /*2130*/  STL [R1+0x21c], R5 ;  /* 0x00021c0501007387 */ /* 0x0003e20000100800 */
[----:B------:R-:W0:Y:S02]  /*2140*/  LDCU UR6, c[0x0][0x3b0] ;  /* 0x00007600ff0677ac */ /* 0x000e240008000800 */
[----:B------:R-:W-:Y:S01]  /*2150*/  IMAD.X R3, R5, 0x1, R21, P6 ;  /* 0x0000000105037824 */ /* 0x000fe200030e0615 */
[----:B------:R1:W-:Y:S01]  /*2160*/  STL [R1+0x114], R4 ;  /* 0x0001140401007387 */ /* 0x0003e20000100800 */
[----:B------:R-:W-:Y:S01]  /*2170*/  SHF.R.S32.HI R8, RZ, 0x1f, R4 ;  /* 0x0000001fff087819 */ /* 0x000fe20000011404 */
[----:B--2---:R-:W-:Y:S01]  /*2180*/  IMAD R6, R122, 0x5, RZ ;  /* 0x000000057a067824 */ /* 0x004fe200078e02ff */
[----:B------:R-:W2:Y:S01]  /*2190*/  LDCU UR17, c[0x0][0x3b0] ;  /* 0x00007600ff1177ac */ /* 0x000ea20008000800 */
[----:B------:R0:W2:Y:S01]  /*21a0*/  @!P2 LDG.E.U8 R178, desc[UR26][R2.64] ;  /* 0x0000001a02b2a981 */ /* 0x0000a2000c1e1100 */
[----:B-1----:R-:W-:Y:S01]  /*21b0*/  VIADD R5, R185, 0xfffffff7 ;  /* 0xfffffff7b9057836 */ /* 0x002fe20000000000 */
[----:B------:R-:W1:Y:S01]  /*21c0*/  LDCU UR29, c[0x0][0x3b0] ;  /* 0x00007600ff1d77ac */ /* 0x000e620008000800 */
[----:B------:R-:W-:Y:S01]  /*21d0*/  IADD3 R4, P6, PT, R4, R20, RZ ;  /* 0x0000001404047210 */ /* 0x000fe20007fde0ff */
[----:B------:R-:W1:Y:S02]  /*21e0*/  LDCU UR47, c[0x0][0x3b0] ;  /* 0x00007600ff2f77ac */ /* 0x000e640008000800 */
[----:B------:R-:W-:-:S02]  /*21f0*/  ISETP.GE.U32.AND P2, PT, R5, 0x7fffffb8, PT ;  /* 0x7fffffb80500780c */ /* 0x000fc40003f46070 */
[----:B------:R-:W-:Y:S01]  /*2200*/  SHF.R.S32.HI R7, RZ, 0x1f, R6 ;  /* 0x0000001fff077819 */ /* 0x000fe20000011406 */
[--C-:B------:R-:W-:Y:S01]  /*2210*/  IMAD.X R5, R8, 0x1, R21.reuse, P6 ;  /* 0x0000000108057824 */ /* 0x100fe200030e0615 */
[----:B0-----:R-:W-:Y:S01]  /*2220*/  IADD3 R2, P6, PT, R6, R20, RZ ;  /* 0x0000001406027210 */ /* 0x001fe20007fde0ff */
[----:B------:R0:W-:Y:S01]  /*2230*/  STL [R1+0x110], R6 ;  /* 0x0001100601007387 */ /* 0x0001e20000100800 */
[----:B------:R-:W1:Y:S03]  /*2240*/  LDCU UR40, c[0x0][0x3b0] ;  /* 0x00007600ff2877ac */ /* 0x000e660008000800 */
[----:B------:R-:W-:Y:S01]  /*2250*/  STL [R1+0x218], R8 ;  /* 0x0002180801007387 */ /* 0x000fe20000100800 */
[----:B------:R-:W-:Y:S01]  /*2260*/  IMAD.X R3, R7, 0x1, R21, P6 ;  /* 0x0000000107037824 */ /* 0x000fe200030e0615 */
[----:B------:R-:W1:Y:S02]  /*2270*/  LDCU UR54, c[0x0][0x3b0] ;  /* 0x00007600ff3677ac */ /* 0x000e640008000800 */
[----:B------:R1:W-:Y:S01]  /*2280*/  STL [R1+0x214], R7 ;  /* 0x0002140701007387 */ /* 0x0003e20000100800 */
[----:B0-----:R-:W-:Y:S01]  /*2290*/  VIADD R6, R185, 0xffffffec ;  /* 0xffffffecb9067836 */ /* 0x001fe20000000000 */
[----:B------:R-:W0:Y:S02]  /*22a0*/  LDCU UR11, c[0x0][0x3b0] ;  /* 0x00007600ff0b77ac */ /* 0x000e240008000800 */
[----:B------:R-:W2:Y:S02]  /*22b0*/  @!P5 LDG.E.U8 R179, desc[UR26][R4.64] ;  /* 0x0000001a04b3d981 */ /* 0x000ea4000c1e1100 */
[----:B------:R-:W-:-:S02]  /*22c0*/  ISETP.GE.U32.AND P5, PT, R6, 0x7fffffad, PT ;  /* 0x7fffffad0600780c */ /* 0x000fc40003fa6070 */
[----:B------:R0:W2:Y:S01]  /*22d0*/  @!P1 LDG.E.U8 R181, desc[UR26][R2.64] ;  /* 0x0000001a02b59981 */ /* 0x0000a2000c1e1100 */
[----:B------:R-:W2:Y:S01]  /*22e0*/  LDCU UR31, c[0x0][0x3b0] ;  /* 0x00007600ff1f77ac */ /* 0x000ea20008000800 */
[----:B-1----:R-:W-:Y:S02]  /*22f0*/  IMAD R7, R122, 0x6, RZ ;  /* 0x000000067a077824 */ /* 0x002fe400078e02ff */
[----:B------:R-:W-:Y:S01]  /*2300*/  VIADD R6, R185, 0xffffffed ;  /* 0xffffffedb9067836 */ /* 0x000fe20000000000 */
[----:B------:R-:W1:Y:S02]  /*2310*/  LDCU UR35, c[0x0][0x3b0] ;  /* 0x00007600ff2377ac */ /* 0x000e640008000800 */
[----:B------:R0:W-:Y:S01]  /*2320*/  STL [R1+0x10c], R7 ;  /* 0x00010c0701007387 */ /* 0x0001e20000100800 */
[----:B------:R-:W-:Y:S01]  /*2330*/  SHF.R.S32.HI R8, RZ, 0x1f, R7 ;  /* 0x0000001fff087819 */ /* 0x000fe20000011407 */
[----:B------:R-:W1:Y:S01]  /*2340*/  LDCU UR18, c[0x0][0x3b0] ;  /* 0x00007600ff1277ac */ /* 0x000e620008000800 */
[----:B0-----:R-:W-:Y:S01]  /*2350*/  IADD3 R2, P6, PT, R7, R20, RZ ;  /* 0x0000001407027210 */ /* 0x001fe20007fde0ff */
[C---:B------:R-:W-:Y:S01]  /*2360*/  VIADD R4, R185.reuse, 0xffffffe8 ;  /* 0xffffffe8b9047836 */ /* 0x040fe20000000000 */
[----:B------:R-:W-:Y:S01]  /*2370*/  ISETP.GE.U32.AND P1, PT, R6, 0x7fffffae, PT ;  /* 0x7fffffae0600780c */ /* 0x000fe20003f26070 */
[C---:B------:R-:W-:Y:S01]  /*2380*/  VIADD R6, R185.reuse, 0xffffffef ;  /* 0xffffffefb9067836 */ /* 0x040fe20000000000 */
[----:B------:R-:W0:Y:S01]  /*2390*/  LDCU UR9, c[0x0][0x3b0] ;  /* 0x00007600ff0977ac */ /* 0x000e220008000800 */
[C---:B------:R-:W-:Y:S01]  /*23a0*/  VIADD R7, R185.reuse, 0xffffffee ;  /* 0xffffffeeb9077836 */ /* 0x040fe20000000000 */
[----:B------:R-:W0:Y:S01]  /*23b0*/  LDCU UR53, c[0x0][0x3b0] ;  /* 0x00007600ff3577ac */ /* 0x000e220008000800 */
[----:B------:R-:W-:Y:S01]  /*23c0*/  IMAD.X R3, R8, 0x1, R21, P6 ;  /* 0x0000000108037824 */ /* 0x000fe200030e0615 */
[----:B------:R-:W-:Y:S01]  /*23d0*/  SEL R143, RZ, 0x1fffe, P1 ;  /* 0x0001fffeff8f7807 */ /* 0x000fe20000800000 */
[----:B------:R-:W-:Y:S01]  /*23e0*/  VIADD R5, R185, 0xffffffe9 ;  /* 0xffffffe9b9057836 */ /* 0x000fe20000000000 */
[----:B------:R-:W-:Y:S01]  /*23f0*/  ISETP.GE.U32.AND P6, PT, R7, 0x7fffffaf, PT ;  /* 0x7fffffaf0700780c */ /* 0x000fe20003fc6070 */
[----:B------:R-:W0:Y:S01]  /*2400*/  LDCU UR19, c[0x0][0x3b0] ;  /* 0x00007600ff1377ac */ /* 0x000e220008000800 */
[----:B------:R-:W-:Y:S01]  /*2410*/  SEL R18, RZ, 0x1, P5 ;  /* 0x00000001ff127807 */ /* 0x000fe20002800000 */
[----:B------:R0:W-:Y:S01]  /*2420*/  STL [R1+0x210], R8 ;  /* 0x0002100801007387 */ /* 0x0001e20000100800 */
[----:B------:R-:W-:Y:S01]  /*2430*/  ISETP.GE.U32.AND P1, PT, R4, 0x7fffffa9, PT ;  /* 0x7fffffa90400780c */ /* 0x000fe20003f26070 */
[C---:B------:R-:W-:Y:S01]  /*2440*/  VIADD R4, R185.reuse, 0xffffffeb ;  /* 0xffffffebb9047836 */ /* 0x040fe20000000000 */
[----:B------:R-:W-:Y:S01]  /*2450*/  ISETP.GE.U32.AND P5, PT, R6, 0x7fffffb0, PT ;  /* 0x7fffffb00600780c */ /* 0x000fe20003fa6070 */
[----:B------:R-:W-:Y:S01]  /*2460*/  VIADD R6, R185, 0xffffffea ;  /* 0xffffffeab9067836 */ /* 0x000fe20000000000 */
[----:B------:R-:W-:Y:S01]  /*2470*/  SEL R146, RZ, 0x4, P6 ;  /* 0x00000004ff927807 */ /* 0x000fe20003000000 */
[----:B------:R0:W2:Y:S01]  /*2480*/  @!P0 LDG.E.U8 R182, desc[UR26][R2.64] ;  /* 0x0000001a02b68981 */ /* 0x0000a2000c1e1100 */
[----:B------:R-:W-:Y:S01]  /*2490*/  ISETP.GE.U32.AND P6, PT, R5, 0x7fffffaa, PT ;  /* 0x7fffffaa0500780c */ /* 0x000fe20003fc6070 */
[----:B------:R-:W-:Y:S01]  /*24a0*/  VIADD R5, R185, 0xffffffe4 ;  /* 0xffffffe4b9057836 */ /* 0x000fe20000000000 */
[----:B------:R-:W-:Y:S01]  /*24b0*/  SEL R151, RZ, 0x1, P1 ;  /* 0x00000001ff977807 */ /* 0x000fe20000800000 */
[----:B------:R-:W0:Y:S01]  /*24c0*/  LDCU UR24, c[0x0][0x3b0] ;  /* 0x00007600ff1877ac */ /* 0x000e220008000800 */
[----:B------:R-:W-:-:S02]  /*24d0*/  SEL R147, RZ, 0x7fff8, P5 ;  /* 0x0007fff8ff937807 */ /* 0x000fc40002800000 */
[----:B------:R-:W-:Y:S01]  /*24e0*/  ISETP.GE.U32.AND P1, PT, R4, 0x7fffffac, PT ;  /* 0x7fffffac0400780c */ /* 0x000fe20003f26070 */
[----:B------:R-:W-:Y:S01]  /*24f0*/  VIADD R4, R185, 0xffffffe5 ;  /* 0xffffffe5b9047836 */ /* 0x000fe20000000000 */
[----:B------:R-:W-:Y:S01]  /*2500*/  ISETP.GE.U32.AND P5, PT, R6, 0x7fffffab, PT ;  /* 0x7fffffab0600780c */ /* 0x000fe20003fa6070 */
[----:B------:R-:W0:Y:S01]  /*2510*/  LDCU UR50, c[0x0][0x3b0] ;  /* 0x00007600ff3277ac */ /* 0x000e220008000800 */
[----:B------:R-:W-:Y:S02]  /*2520*/  SEL R152, RZ, 0x1fffe, P6 ;  /* 0x0001fffeff987807 */ /* 0x000fe40003000000 */
[----:B------:R-:W-:Y:S01]  /*2530*/  ISETP.GE.U32.AND P6, PT, R5, 0x7fffffa5, PT ;  /* 0x7fffffa50500780c */ /* 0x000fe20003fc6070 */
[C---:B------:R-:W-:Y:S01]  /*2540*/  VIADD R5, R185.reuse, 0xffffffe7 ;  /* 0xffffffe7b9057836 */ /* 0x040fe20000000000 */
[----:B------:R-:W-:Y:S01]  /*2550*/  SEL R149, RZ, 0x4, P5 ;  /* 0x00000004ff957807 */ /* 0x000fe20002800000 */
[C---:B------:R-:W-:Y:S01]  /*2560*/  VIADD R6, R185.reuse, 0xffffffe6 ;  /* 0xffffffe6b9067836 */ /* 0x040fe20000000000 */
[----:B------:R-:W-:Y:S01]  /*2570*/  ISETP.GE.U32.AND P5, PT, R4, 0x7fffffa6, PT ;  /* 0x7fffffa60400780c */ /* 0x000fe20003fa6070 */
[----:B------:R-:W-:Y:S01]  /*2580*/  VIADD R4, R185, 0xffffffe1 ;  /* 0xffffffe1b9047836 */ /* 0x000fe20000000000 */
[----:B------:R-:W-:Y:S01]  /*2590*/  SEL R155, RZ, 0x1, P6 ;  /* 0x00000001ff9b7807 */ /* 0x000fe20003000000 */
[----:B------:R-:W0:Y:S01]  /*25a0*/  LDCU UR51, c[0x0][0x3b0] ;  /* 0x00007600ff3377ac */ /* 0x000e220008000800 */
[----:B------:R-:W-:-:S02]  /*25b0*/  SEL R150, RZ, 0x7fff8, P1 ;  /* 0x0007fff8ff967807 */ /* 0x000fc40000800000 */
[----:B------:R-:W-:Y:S01]  /*25c0*/  ISETP.GE.U32.AND P6, PT, R5, 0x7fffffa8, PT ;  /* 0x7fffffa80500780c */ /* 0x000fe20003fc6070 */
[C---:B------:R-:W-:Y:S01]  /*25d0*/  VIADD R5, R185.reuse, 0xffffffe0 ;  /* 0xffffffe0b9057836 */ /* 0x040fe20000000000 */
[----:B------:R-:W-:Y:S01]  /*25e0*/  ISETP.GE.U32.AND P1, PT, R6, 0x7fffffa7, PT ;  /* 0x7fffffa70600780c */ /* 0x000fe20003f26070 */
[C---:B------:R-:W-:Y:S01]  /*25f0*/  VIADD R6, R185.reuse, 0xffffffe2 ;  /* 0xffffffe2b9067836 */ /* 0x040fe20000000000 */
[----:B------:R-:W-:Y:S01]  /*2600*/  SEL R156, RZ, 0x1fffe, P5 ;  /* 0x0001fffeff9c7807 */ /* 0x000fe20002800000 */
[----:B------:R-:W0:Y:S01]  /*2610*/  LDCU UR15, c[0x0][0x3b0] ;  /* 0x00007600ff0f77ac */ /* 0x000e220008000800 */
[----:B------:R-:W-:Y:S01]  /*2620*/  ISETP.GE.U32.AND P5, PT, R4, 0x7fffffa2, PT ;  /* 0x7fffffa20400780c */ /* 0x000fe20003fa6070 */
[----:B------:R-:W-:Y:S01]  /*2630*/  VIADD R4, R185, 0xffffffe3 ;  /* 0xffffffe3b9047836 */ /* 0x000fe20000000000 */
[----:B------:R-:W-:Y:S01]  /*2640*/  SEL R153, RZ, 0x4, P1 ;  /* 0x00000004ff997807 */ /* 0x000fe20000800000 */
[----:B------:R-:W0:Y:S01]  /*2650*/  LDCU UR43, c[0x0][0x3b0] ;  /* 0x00007600ff2b77ac */ /* 0x000e220008000800 */
[----:B------:R-:W-:Y:S01]  /*2660*/  ISETP.GE.U32.AND P1, PT, R5, 0x7fffffa1, PT ;  /* 0x7fffffa10500780c */ /* 0x000fe20003f26070 */
[----:B------:R-:W-:Y:S01]  /*2670*/  VIADD R5, R185, 0xffffffcc ;  /* 0xffffffccb9057836 */ /* 0x000fe20000000000 */
[----:B------:R-:W-:Y:S01]  /*2680*/  SEL R154, RZ, 0x7fff8, P6 ;  /* 0x0007fff8ff9a7807 */ /* 0x000fe20003000000 */
[----:B------:R-:W0:Y:S01]  /*2690*/  LDCU UR25, c[0x0][0x3b0] ;  /* 0x00007600ff1977ac */ /* 0x000e220008000800 */
[----:B------:R-:W-:-:S02]  /*26a0*/  ISETP.GE.U32.AND P6, PT, R6, 0x7fffffa3, PT ;  /* 0x7fffffa30600780c */ /* 0x000fc40003fc6070 */
[----:B------:R-:W-:Y:S01]  /*26b0*/  SEL R159, RZ, 0x1fffe, P5 ;  /* 0x0001fffeff9f7807 */ /* 0x000fe20002800000 */
[----:B------:R-:W1:Y:S01]  /*26c0*/  LDCU UR32, c[0x0][0x3b0] ;  /* 0x00007600ff2077ac */ /* 0x000e620008000800 */
[----:B------:R-:W-:Y:S01]  /*26d0*/  ISETP.GE.U32.AND P5, PT, R4, 0x7fffffa4, PT ;  /* 0x7fffffa40400780c */ /* 0x000fe20003fa6070 */
[----:B------:R-:W-:Y:S01]  /*26e0*/  VIADD R4, R185, 0xffffffcd ;  /* 0xffffffcdb9047836 */ /* 0x000fe20000000000 */
[----:B------:R-:W-:Y:S01]  /*26f0*/  SEL R157, RZ, 0x4, P6 ;  /* 0x00000004ff9d7807 */ /* 0x000fe20003000000 */
[----:B------:R-:W1:Y:S01]  /*2700*/  LDCU UR44, c[0x0][0x3b0] ;  /* 0x00007600ff2c77ac */ /* 0x000e620008000800 */
[----:B------:R-:W-:Y:S01]  /*2710*/  ISETP.GE.U32.AND P6, PT, R5, 0x7fffff8d, PT ;  /* 0x7fffff8d0500780c */ /* 0x000fe20003fc6070 */
[C---:B------:R-:W-:Y:S01]  /*2720*/  VIADD R5, R185.reuse, 0xffffffce ;  /* 0xffffffceb9057836 */ /* 0x040fe20000000000 */
        /* <DEDUP_REMOVED lines=9> */
[----:B0-----:R-:W-:Y:S01]  /*27c0*/  VIADD R8, R185, 0xffffffc9 ;  /* 0xffffffc9b9087836 */ /* 0x001fe20000000000 */
[----:B------:R-:W-:Y:S01]  /*27d0*/  ISETP.GE.U32.AND P5, PT, R4, 0x7fffff90, PT ;  /* 0x7fffff900400780c */ /* 0x000fe20003fa6070 */
[----:B------:R-:W0:Y:S01]  /*27e0*/  LDCU UR16, c[0x0][0x3b0] ;  /* 0x00007600ff1077ac */ /* 0x000e220008000800 */
[----:B------:R-:W-:-:S02]  /*27f0*/  SEL R4, RZ, 0x4, P6 ;  /* 0x00000004ff047807 */ /* 0x000fc40003000000 */
[----:B------:R-:W-:Y:S01]  /*2800*/  ISETP.GE.U32.AND P6, PT, R5, 0x7fffff89, PT ;  /* 0x7fffff890500780c */ /* 0x000fe20003fc6070 */
[----:B------:R-:W0:Y:S01]  /*2810*/  LDCU UR30, c[0x0][0x3b0] ;  /* 0x00007600ff1e77ac */ /* 0x000e220008000800 */
[----:B------:R-:W-:Y:S02]  /*2820*/  SEL R5, RZ, 0x7fff8, P5 ;  /* 0x0007fff8ff057807 */ /* 0x000fe40002800000 */
        /* <DEDUP_REMOVED lines=10> */
[----:B------:R-:W0:Y:S01]  /*28d0*/  LDCU UR33, c[0x0][0x3b0] ;  /* 0x00007600ff2177ac */ /* 0x000e220008000800 */
[----:B------:R-:W-:Y:S02]  /*28e0*/  ISETP.GE.U32.AND P6, PT, R9, 0x7fffff85, PT ;  /* 0x7fffff850900780c */ /* 0x000fe40003fc6070 */
        /* <DEDUP_REMOVED lines=47> */
[----:B------:R-:W-:Y:S01]  /*2be0*/  ISETP.GE.U32.AND P6, PT, R117, 0x7fffff9c, PT ;  /* 0x7fffff9c7500780c */ /* 0x000fe20003fc6070 */
[----:B------:R-:W-:Y:S01]  /*2bf0*/  VIADD R117, R185, 0xffffffd5 ;  /* 0xffffffd5b9757836 */ /* 0x000fe20000000000 */
        /* <DEDUP_REMOVED lines=24> */
[----:B------:R-:W-:Y:S02]  /*2d80*/  SEL R145, RZ, 0x1fffe, P6 ;  /* 0x0001fffeff917807 */ /* 0x000fe40003000000 */
[----:B------:R-:W-:Y:S01]  /*2d90*/  ISETP.GE.U32.AND P6, PT, R117, 0x7fffffb7, PT ;  /* 0x7fffffb77500780c */ /* 0x000fe20003fc6070 */
[----:B------:R-:W-:Y:S01]  /*2da0*/  VIADD R117, R185, 0xffffffc0 ;  /* 0xffffffc0b9757836 */ /* 0x000fe20000000000 */
[----:B------:R-:W-:Y:S02]  /*2db0*/  SEL R142, RZ, 0x4, P5 ;  /* 0x00000004ff8e7807 */ /* 0x000fe40002800000 */
[----:B------:R-:W-:Y:S01]  /*2dc0*/  ISETP.GE.U32.AND P5, PT, R148, 0x7fffff94, PT ;  /* 0x7fffff949400780c */ /* 0x000fe20003fa6070 */
[----:B------:R-:W-:Y:S01]  /*2dd0*/  IMAD.IADD R148, R18, 0x1, R143 ;  /* 0x0000000112947824 */ /* 0x000fe200078e028f */
[----:B------:R-:W-:Y:S02]  /*2de0*/  SEL R18, RZ, 0x1, P1 ;  /* 0x00000001ff127807 */ /* 0x000fe40000800000 */
[----:B------:R-:W-:-:S02]  /*2df0*/  SEL R143, RZ, 0x7fff8, P5 ;  /* 0x0007fff8ff8f7807 */ /* 0x000fc40002800000 */
[----:B------:R-:W-:Y:S01]  /*2e00*/  ISETP.GE.U32.AND P5, PT, R117, 0x7fffff81, PT ;  /* 0x7fffff817500780c */ /* 0x000fe20003fa6070 */
[----:B------:R-:W-:-:S03]  /*2e10*/  IMAD.IADD R159, R18, 0x1, R159 ;  /* 0x00000001129f7824 */ /* 0x000fc600078e029f */
[----:B------:R-:W-:Y:S01]  /*2e20*/  SEL R18, RZ, 0x1, P5 ;  /* 0x00000001ff127807 */ /* 0x000fe20002800000 */
[----:B------:R-:W-:-:S04]  /*2e30*/  IMAD.IADD R6, R6, 0x1, R7 ;  /* 0x0000000106067824 */ /* 0x000fc800078e0207 */
[----:B------:R-:W-:Y:S02]  /*2e40*/  IMAD.IADD R18, R18, 0x1, R73 ;  /* 0x0000000112127824 */ /* 0x000fe400078e0249 */
[----:B------:R-:W-:Y:S02]  /*2e50*/  IMAD.IADD R14, R14, 0x1, R15 ;  /* 0x000000010e0e7824 */ /* 0x000fe400078e020f */
[----:B------:R-:W-:Y:S01]  /*2e60*/  IMAD.IADD R10, R10, 0x1, R11 ;  /* 0x000000010a0a7824 */ /* 0x000fe200078e020b */
[----:B------:R-:W-:Y:S01]  /*2e70*/  LOP3.LUT R18, R18, 0x3, RZ, 0xc0, !PT ;  /* 0x0000000312127812 */ /* 0x000fe200078ec0ff */
[----:B------:R-:W-:Y:S01]  /*2e80*/  IMAD.IADD R144, R144, 0x1, R145 ;  /* 0x0000000190907824 */ /* 0x000fe200078e0291 */
[----:B------:R-:W-:Y:S01]  /*2e90*/  LOP3.LUT R6, R6, 0x3, RZ, 0xc0, !PT ;  /* 0x0000000306067812 */ /* 0x000fe200078ec0ff */
[----:B------:R-:W-:Y:S01]  /*2ea0*/  IMAD.IADD R151, R151, 0x1, R152 ;  /* 0x0000000197977824 */ /* 0x000fe200078e0298 */
[----:B------:R-:W-:Y:S01]  /*2eb0*/  LOP3.LUT R14, R14, 0x3, RZ, 0xc0, !PT ;  /* 0x000000030e0e7812 */ /* 0x000fe200078ec0ff */
[----:B------:R-:W-:Y:S01]  /*2ec0*/  IMAD.IADD R140, R140, 0x1, R141 ;  /* 0x000000018c8c7824 */ /* 0x000fe200078e028d */
[----:B------:R-:W-:Y:S01]  /*2ed0*/  IADD3 R16, PT, PT, R18, R17, R16 ;  /* 0x0000001112107210 */ /* 0x000fe20007ffe010 */
[----:B------:R-:W-:Y:S01]  /*2ee0*/  IMAD.IADD R155, R155, 0x1, R156 ;  /* 0x000000019b9b7824 */ /* 0x000fe200078e029c */
[----:B------:R-:W-:Y:S01]  /*2ef0*/  LOP3.LUT R10, R10, 0x3, RZ, 0xc0, !PT ;  /* 0x000000030a0a7812 */ /* 0x000fe200078ec0ff */
[----:B------:R-:W-:Y:S01]  /*2f00*/  IMAD.IADD R136, R136, 0x1, R137 ;  /* 0x0000000188887824 */ /* 0x000fe200078e0289 */
[----:B------:R-:W-:-:S02]  /*2f10*/  LOP3.LUT R144, R144, 0x3, RZ, 0xc0, !PT ;  /* 0x0000000390907812 */ /* 0x000fc400078ec0ff */
[----:B------:R-:W-:Y:S02]  /*2f20*/  LOP3.LUT R151, R151, 0x3, RZ, 0xc0, !PT ;  /* 0x0000000397977812 */ /* 0x000fe400078ec0ff */
[----:B------:R-:W-:Y:S02]  /*2f30*/  LOP3.LUT R159, R159, 0x3, RZ, 0xc0, !PT ;  /* 0x000000039f9f7812 */ /* 0x000fe400078ec0ff */
[----:B------:R-:W-:Y:S02]  /*2f40*/  IADD3 R4, PT, PT, R6, R5, R4 ;  /* 0x0000000506047210 */ /* 0x000fe40007ffe004 */
[----:B------:R-:W-:Y:S02]  /*2f50*/  IADD3 R12, PT, PT, R14, R13, R12 ;  /* 0x0000000d0e0c7210 */ /* 0x000fe40007ffe00c */
[----:B------:R-:W-:Y:S02]  /*2f60*/  LOP3.LUT R5, R16, 0xf, RZ, 0xc0, !PT ;  /* 0x0000000f10057812 */ /* 0x000fe400078ec0ff */
[----:B------:R-:W-:-:S02]  /*2f70*/  IADD3 R8, PT, PT, R10, R9, R8 ;  /* 0x000000090a087210 */ /* 0x000fc40007ffe008 */
[----:B------:R-:W-:Y:S02]  /*2f80*/  LOP3.LUT R140, R140, 0x3, RZ, 0xc0, !PT ;  /* 0x000000038c8c7812 */ /* 0x000fe400078ec0ff */
[----:B------:R-:W-:Y:S02]  /*2f90*/  IADD3 R142, PT, PT, R144, R143, R142 ;  /* 0x0000008f908e7210 */ /* 0x000fe40007ffe08e */
[----:B------:R-:W-:Y:S02]  /*2fa0*/  IADD3 R149, PT, PT, R151, R150, R149 ;  /* 0x0000009697957210 */ /* 0x000fe40007ffe095 */
[----:B------:R-:W-:Y:S02]  /*2fb0*/  LOP3.LUT R155, R155, 0x3, RZ, 0xc0, !PT ;  /* 0x000000039b9b7812 */ /* 0x000fe400078ec0ff */
[----:B------:R-:W-:Y:S02]  /*2fc0*/  IADD3 R157, PT, PT, R159, R158, R157 ;  /* 0x0000009e9f9d7210 */ /* 0x000fe40007ffe09d */
[----:B------:R-:W-:Y:S01]  /*2fd0*/  LOP3.LUT R136, R136, 0x3, RZ, 0xc0, !PT ;  /* 0x0000000388887812 */ /* 0x000fe200078ec0ff */
[----:B------:R-:W-:Y:S01]  /*2fe0*/  IMAD R12, R12, 0x10, R5 ;  /* 0x000000100c0c7824 */ /* 0x000fe200078e0205 */
[----:B------:R-:W-:Y:S01]  /*2ff0*/  IADD3 R138, PT, PT, R140, R139, R138 ;  /* 0x0000008b8c8a7210 */ /* 0x000fe20007ffe08a */
[----:B------:R-:W-:Y:S01]  /*3000*/  IMAD.SHL.U32 R8, R8, 0x100, RZ ;  /* 0x0000010008087824 */ /* 0x000fe200078e00ff */
[----:B------:R-:W-:Y:S01]  /*3010*/  LOP3.LUT R5, R142, 0xf, RZ, 0xc0, !PT ;  /* 0x0000000f8e057812 */ /* 0x000fe200078ec0ff */
[----:B------:R-:W-:Y:S01]  /*3020*/  IMAD.IADD R86, R86, 0x1, R133 ;  /* 0x0000000156567824 */ /* 0x000fe200078e0285 */
[----:B------:R-:W-:Y:S01]  /*3030*/  IADD3 R153, PT, PT, R155, R154, R153 ;  /* 0x0000009a9b997210 */ /* 0x000fe20007ffe099 */
[----:B------:R-:W-:Y:S01]  /*3040*/  IMAD.SHL.U32 R9, R149, 0x100, RZ ;  /* 0x0000010095097824 */ /* 0x000fe200078e00ff */
[----:B------:R-:W-:-:S02]  /*3050*/  IADD3 R134, PT, PT, R136, R135, R134 ;  /* 0x0000008788867210 */ /* 0x000fc40007ffe086 */
[----:B------:R-:W-:Y:S02]  /*3060*/  LOP3.LUT R6, R157, 0xf, RZ, 0xc0, !PT ;  /* 0x0000000f9d067812 */ /* 0x000fe400078ec0ff */
[----:B------:R-:W-:Y:S01]  /*3070*/  LOP3.LUT R148, R148, 0x3, RZ, 0xc0, !PT ;  /* 0x0000000394947812 */ /* 0x000fe200078ec0ff */
[----:B------:R-:W-:Y:S01]  /*3080*/  IMAD R138, R138, 0x10, R5 ;  /* 0x000000108a8a7824 */ /* 0x000fe200078e0205 */
[----:B------:R-:W-:Y:S01]  /*3090*/  LOP3.LUT R5, R8, 0xf00, RZ, 0xe2, !PT ;  /* 0x00000f0008057812 */ /* 0x000fe200078ee2ff */
[----:B------:R-:W-:Y:S01]  /*30a0*/  IMAD R6, R153, 0x10, R6 ;  /* 0x0000001099067824 */ /* 0x000fe200078e0206 */
[----:B------:R-:W-:Y:S01]  /*30b0*/  IADD3 R146, PT, PT, R148, R147, R146 ;  /* 0x0000009394927210 */ /* 0x000fe20007ffe092 */
[----:B------:R-:W-:Y:S01]  /*30c0*/  IMAD.SHL.U32 R7, R134, 0x100, RZ ;  /* 0x0000010086077824 */ /* 0x000fe200078e00ff */
[----:B------:R-:W-:Y:S02]  /*30d0*/  LOP3.LUT R86, R86, 0x3, RZ, 0xc0, !PT ;  /* 0x0000000356567812 */ /* 0x000fe400078ec0ff */
[----:B------:R-:W-:Y:S01]  /*30e0*/  LOP3.LUT R9, R9, 0xf00, RZ, 0xe2, !PT ;  /* 0x00000f0009097812 */ /* 0x000fe200078ee2ff */
[----:B------:R-:W-:Y:S01]  /*30f0*/  IMAD R4, R4, 0x1000, R5 ;  /* 0x0000100004047824 */ /* 0x000fe200078e0205 */
[----:B------:R-:W-:-:S02]  /*3100*/  IADD3 R72, PT, PT, R86, R87, R72 ;  /* 0x0000005756487210 */ /* 0x000fc40007ffe048 */
[----:B------:R-:W-:Y:S01]  /*3110*/  LOP3.LUT R7, R7, 0xf00, RZ, 0xe2, !PT ;  /* 0x00000f0007077812 */ /* 0x000fe200078ee2ff */
[----:B------:R-:W-:Y:S01]  /*3120*/  IMAD R9, R146, 0x1000, R9 ;  /* 0x0000100092097824 */ /* 0x000fe200078e0209 */
[----:B------:R-:W-:Y:S02]  /*3130*/  LOP3.LUT R6, R6, 0xff, RZ, 0xc0, !PT ;  /* 0x000000ff06067812 */ /* 0x000fe400078ec0ff */
[----:B------:R-:W-:Y:S01]  /*3140*/  LOP3.LUT R5, R12, 0xff, RZ, 0xc0, !PT ;  /* 0x000000ff0c057812 */ /* 0x000fe200078ec0ff */
[----:B------:R-:W-:Y:S01]  /*3150*/  IMAD R7, R72, 0x1000, R7 ;  /* 0x0000100048077824 */ /* 0x000fe200078e0207 */
[----:B------:R-:W-:Y:S01]  /*3160*/  LOP3.LUT R138, R138, 0xff, RZ, 0xc0, !PT ;  /* 0x000000ff8a8a7812 */ /* 0x000fe200078ec0ff */
[----:B------:R-:W-:Y:S01]  /*3170*/  IMAD.IADD R6, R9, 0x1, R6 ;  /* 0x0000000109067824 */ /* 0x000fe200078e0206 */
[----:B------:R-:W-:Y:S01]  /*3180*/  SHF.R.S32.HI R186, RZ, 0x1f, R189 ;  /* 0x0000001fffba7819 */ /* 0x000fe200000114bd */
[----:B------:R-:W-:Y:S01]  /*3190*/  IMAD.IADD R18, R4, 0x1, R5 ;  /* 0x0000000104127824 */ /* 0x000fe200078e0205 */
[----:B------:R-:W-:Y:S01]  /*31a0*/  IADD3 R4, P0, PT, R189, R20, RZ ;  /* 0x00000014bd047210 */ /* 0x000fe20007f1e0ff */
[----:B------:R-:W-:-:S02]  /*31b0*/  IMAD.SHL.U32 R2, R122, 0x8, RZ ;  /* 0x000000087a027824 */ /* 0x000fc400078e00ff */
[----:B------:R-:W-:Y:S01]  /*31c0*/  IMAD.IADD R9, R7, 0x1, R138 ;  /* 0x0000000107097824 */ /* 0x000fe200078e028a */
[----:B------:R-:W-:Y:S01]  /*31d0*/  LOP3.LUT R7, R6, 0xffff, RZ, 0xc0, !PT ;  /* 0x0000ffff06077812 */ /* 0x000fe200078ec0ff */
[----:B------:R-:W-:Y:S01]  /*31e0*/  STL [R1+0x108], R189 ;  /* 0x000108bd01007387 */ /* 0x000fe20000100800 */
[----:B------:R-:W-:Y:S01]  /*31f0*/  IMAD.X R5, R186, 0x1, R21, P0 ;  /* 0x00000001ba057824 */ /* 0x000fe200000e0615 */
[----:B------:R-:W-:Y:S02]  /*3200*/  SHF.R.S32.HI R72, RZ, 0x1f, R2 ;  /* 0x0000001fff487819 */ /* 0x000fe40000011402 */
[----:B------:R-:W-:Y:S01]  /*3210*/  STL [R1+0x20c], R186 ;  /* 0x00020cba01007387 */ /* 0x000fe20000100800 */
[----:B------:R-:W-:Y:S01]  /*3220*/  SHF.R.U32.HI R6, RZ, 0x7, R7 ;  /* 0x00000007ff067819 */ /* 0x000fe20000011607 */
[----:B------:R-:W-:Y:S02]  /*3230*/  IMAD R73, R122, 0x18, RZ ;  /* 0x000000187a497824 */ /* 0x000fe400078e02ff */
[----:B------:R0:W-:Y:S04]  /*3240*/  STL [R1+0x104], R2 ;  /* 0x0001040201007387 */ /* 0x0001e80000100800 */
[----:B------:R1:W2:Y:S01]  /*3250*/  @!P4 LDG.E.U8 R180, desc[UR26][R4.64] ;  /* 0x0000001a04b4c981 */ /* 0x0002a2000c1e1100 */
[----:B------:R-:W-:-:S02]  /*3260*/  LOP3.LUT P4, RZ, R6, 0x1, RZ, 0xc0, !PT ;  /* 0x0000000106ff7812 */ /* 0x000fc4000788c0ff */
[-C--:B0-----:R-:W-:Y:S01]  /*3270*/  IADD3 R2, P0, PT, R2, R20.reuse, RZ ;  /* 0x0000001402027210 */ /* 0x081fe20007f1e0ff */
[----:B------:R0:W-:Y:S04]  /*3280*/  STL [R1+0x208], R72 ;  /* 0x0002084801007387 */ /* 0x0001e80000100800 */
[----:B------:R-:W-:Y:S01]  /*3290*/  IMAD.X R3, R72, 0x1, R21, P0 ;  /* 0x0000000148037824 */ /* 0x000fe200000e0615 */
[----:B------:R3:W-:Y:S01]  /*32a0*/  STL [R1+0xc4], R73 ;  /* 0x0000c44901007387 */ /* 0x0007e20000100800 */
[----:B-1----:R-:W-:-:S03]  /*32b0*/  IADD3 R4, P0, PT, R73, R20, RZ ;  /* 0x0000001449047210 */ /* 0x002fc60007f1e0ff */
[----:B------:R1:W2:Y:S01]  /*32c0*/  @!P2 LDG.E.U8 R174, desc[UR26][R2.64] ;  /* 0x0000001a02aea981 */ /* 0x0002a2000c1e1100 */
[----:B0-----:R-:W-:Y:S01]  /*32d0*/  SHF.R.S32.HI R72, RZ, 0x1f, R73 ;  /* 0x0000001fff487819 */ /* 0x001fe20000011449 */
[----:B---3--:R-:W-:-:S04]  /*32e0*/  IMAD R73, R122, 0x9, RZ ;  /* 0x000000097a497824 */ /* 0x008fc800078e02ff */
[----:B------:R0:W-:Y:S01]  /*32f0*/  STL [R1+0x204], R72 ;  /* 0x0002044801007387 */ /* 0x0001e20000100800 */
[----:B------:R-:W-:Y:S01]  /*3300*/  IMAD.X R5, R72, 0x1, R21, P0 ;  /* 0x0000000148057824 */ /* 0x000fe200000e0615 */
[----:B-1----:R-:W-:Y:S01]  /*3310*/  IADD3 R2, P0, PT, R73, R20, RZ ;  /* 0x0000001449027210 */ /* 0x002fe20007f1e0ff */
[----:B------:R-:W-:-:S03]  /*3320*/  VIADD R6, R185, 0xfffffff5 ;  /* 0xfffffff5b9067836 */ /* 0x000fc60000000000 */
[----:B------:R1:W3:Y:S01]  /*3330*/  @P4 LDG.E.U8 R173, desc[UR26][R4.64] ;  /* 0x0000001a04ad4981 */ /* 0x0002e2000c1e1100 */
[----:B0-----:R-:W-:Y:S02]  /*3340*/  SHF.R.S32.HI R72, RZ, 0x1f, R73 ;  /* 0x0000001fff487819 */ /* 0x001fe40000011449 */
[----:B------:R-:W-:-:S03]  /*3350*/  ISETP.GE.U32.AND P2, PT, R6, 0x7fffffb6, PT ;  /* 0x7fffffb60600780c */ /* 0x000fc60003f46070 */
[----:B------:R-:W-:Y:S02]  /*3360*/  IMAD.X R3, R72, 0x1, R21, P0 ;  /* 0x0000000148037824 */ /* 0x000fe400000e0615 */
[----:B-1----:R-:W-:Y:S01]  /*3370*/  IMAD R4, R122, 0xa, RZ ;  /* 0x0000000a7a047824 */ /* 0x002fe200078e02ff */
[----:B------:R-:W-:Y:S01]  /*3380*/  STL [R1+0x100], R73 ;  /* 0x0001004901007387 */ /* 0x000fe20000100800 */
[----:B------:R-:W-:Y:S01]  /*3390*/  VIADD R6, R185, 0xfffffff4 ;  /* 0xfffffff4b9067836 */ /* 0x000fe20000000000 */
[----:B------:R-:W-:Y:S02]  /*33a0*/  PRMT R18, R18, 0x5410, R9 ;  /* 0x0000541012127816 */ /* 0x000fe40000000009 */
[----:B------:R-:W-:Y:S01]  /*33b0*/  STL [R1+0x200], R72 ;  /* 0x0002004801007387 */ /* 0x000fe20000100800 */
[----:B------:R-:W-:-:S03]  /*33c0*/  SHF.R.S32.HI R5, RZ, 0x1f, R4 ;  /* 0x0000001fff057819 */ /* 0x000fc60000011404 */
[----:B------:R0:W2:Y:S01]  /*33d0*/  @!P6 LDG.E.U8 R172, desc[UR26][R2.64] ;  /* 0x0000001a02ace981 */ /* 0x0000a2000c1e1100 */
[----:B------:R-:W-:-:S03]  /*33e0*/  ISETP.GE.U32.AND P0, PT, R6, 0x7fffffb5, PT ;  /* 0x7fffffb50600780c */ /* 0x000fc60003f06070 */
[----:B------:R1:W-:Y:S01]  /*33f0*/  STL [R1+0xfc], R4 ;  /* 0x0000fc0401007387 */ /* 0x0003e20000100800 */
[----:B------:R-:W-:Y:S02]  /*3400*/  SHF.R.U64 R6, R18, 0x1f, RZ ;  /* 0x0000001f12067819 */ /* 0x000fe400000012ff */
[----:B0-----:R-:W-:Y:S01]  /*3410*/  IADD3 R2, P6, PT, R4, R20, RZ ;  /* 0x0000001404027210 */ /* 0x001fe20007fde0ff */
[----:B-1----:R-:W-:Y:S01]  /*3420*/  IMAD.SHL.U32 R4, R122, 0x20, RZ ;  /* 0x000000207a047824 */ /* 0x002fe200078e00ff */
[----:B------:R0:W-:Y:S03]  /*3430*/  STL [R1+0x1fc], R5 ;  /* 0x0001fc0501007387 */ /* 0x0001e60000100800 */
[----:B------:R-:W-:Y:S01]  /*3440*/  IMAD.X R3, R5, 0x1, R21, P6 ;  /* 0x0000000105037824 */ /* 0x000fe200030e0615 */
[----:B------:R-:W-:Y:S01]  /*3450*/  LOP3.LUT P4, RZ, R6, 0x1, RZ, 0xc0, !PT ;  /* 0x0000000106ff7812 */ /* 0x000fe2000788c0ff */
[----:B------:R1:W-:Y:S01]  /*3460*/  STL [R1+0xa4], R4 ;  /* 0x0000a40401007387 */ /* 0x0003e20000100800 */
[----:B------:R-:W-:Y:S01]  /*3470*/  SHF.R.S32.HI R73, RZ, 0x1f, R4 ;  /* 0x0000001fff497819 */ /* 0x000fe20000011404 */
[----:B------:R-:W-:-:S02]  /*3480*/  IMAD R6, R122, 0xb, RZ ;  /* 0x0000000b7a067824 */ /* 0x000fc400078e02ff */
[----:B------:R4:W2:Y:S01]  /*3490*/  @!P2 LDG.E.U8 R171, desc[UR26][R2.64] ;  /* 0x0000001a02aba981 */ /* 0x0008a2000c1e1100 */
[----:B0-----:R-:W-:Y:S01]  /*34a0*/  VIADD R5, R185, 0xfffffff3 ;  /* 0xfffffff3b9057836 */ /* 0x001fe20000000000 */
[----:B-1----:R-:W-:-:S04]  /*34b0*/  IADD3 R4, P6, PT, R4, R20, RZ ;  /* 0x0000001404047210 */ /* 0x002fc80007fde0ff */
[----:B------:R-:W-:Y:S02]  /*34c0*/  ISETP.GE.U32.AND P2, PT, R5, 0x7fffffb4, PT ;  /* 0x7fffffb40500780c */ /* 0x000fe40003f46070 */
[----:B------:R-:W-:Y:S01]  /*34d0*/  SHF.R.S32.HI R72, RZ, 0x1f, R6 ;  /* 0x0000001fff487819 */ /* 0x000fe20000011406 */
[--C-:B------:R-:W-:Y:S01]  /*34e0*/  IMAD.X R5, R73, 0x1, R21.reuse, P6 ;  /* 0x0000000149057824 */ /* 0x100fe200030e0615 */
[----:B----4-:R-:W-:Y:S01]  /*34f0*/  IADD3 R2, P6, PT, R6, R20, RZ ;  /* 0x0000001406027210 */ /* 0x010fe20007fde0ff */
[----:B------:R0:W-:Y:S04]  /*3500*/  STL [R1+0xf8], R6 ;  /* 0x0000f80601007387 */ /* 0x0001e80000100800 */
[----:B------:R1:W-:Y:S01]  /*3510*/  STL [R1+0x1f8], R73 ;  /* 0x0001f84901007387 */ /* 0x0003e20000100800 */
[----:B------:R-:W-:-:S03]  /*3520*/  IMAD.X R3, R72, 0x1, R21, P6 ;  /* 0x0000000148037824 */ /* 0x000fc600030e0615 */
[----:B------:R4:W2:Y:S01]  /*3530*/  @P4 LDG.E.U8 R169, desc[UR26][R4.64] ;  /* 0x0000001a04a94981 */ /* 0x0008a2000c1e1100 */
[----:B0-----:R-:W-:Y:S01]  /*3540*/  SHF.R.U64 R6, R18, 0x17, RZ ;  /* 0x0000001712067819 */ /* 0x001fe200000012ff */
[----:B-1----:R-:W-:Y:S02]  /*3550*/  IMAD R73, R122, 0x28, RZ ;  /* 0x000000287a497824 */ /* 0x002fe400078e02ff */
[----:B------:R0:W-:Y:S01]  /*3560*/  STL [R1+0x1f4], R72 ;  /* 0x0001f44801007387 */ /* 0x0001e20000100800 */
[----:B------:R-:W-:-:S03]  /*3570*/  LOP3.LUT P6, RZ, R6, 0x1, RZ, 0xc0, !PT ;  /* 0x0000000106ff7812 */ /* 0x000fc600078cc0ff */
[----:B------:R1:W2:Y:S01]  /*3580*/  @!P0 LDG.E.U8 R170, desc[UR26][R2.64] ;  /* 0x0000001a02aa8981 */ /* 0x0002a2000c1e1100 */
[----:B----4-:R-:W-:Y:S01]  /*3590*/  IMAD R4, R122, 0xc, RZ ;  /* 0x0000000c7a047824 */ /* 0x010fe200078e02ff */
[----:B0-----:R-:W-:Y:S02]  /*35a0*/  SHF.R.S32.HI R72, RZ, 0x1f, R73 ;  /* 0x0000001fff487819 */ /* 0x001fe40000011449 */
[----:B-1----:R-:W-:Y:S01]  /*35b0*/  IADD3 R2, P0, PT, R73, R20, RZ ;  /* 0x0000001449027210 */ /* 0x002fe20007f1e0ff */
[----:B------:R0:W-:Y:S01]  /*35c0*/  STL [R1+0x84], R73 ;  /* 0x0000844901007387 */ /* 0x0001e20000100800 */
[----:B------:R-:W-:-:S03]  /*35d0*/  SHF.R.U64 R6, R18, 0xf, RZ ;  /* 0x0000000f12067819 */ /* 0x000fc600000012ff */
[----:B------:R1:W-:Y:S01]  /*35e0*/  STL [R1+0x1ec], R72 ;  /* 0x0001ec4801007387 */ /* 0x0003e20000100800 */
[----:B------:R-:W-:-:S03]  /*35f0*/  IMAD.X R3, R72, 0x1, R21, P0 ;  /* 0x0000000148037824 */ /* 0x000fc600000e0615 */
[----:B------:R4:W-:Y:S01]  /*3600*/  STL [R1+0xf4], R4 ;  /* 0x0000f40401007387 */ /* 0x0009e20000100800 */
[----:B0-----:R-:W-:Y:S01]  /*3610*/  IMAD R73, R122, 0x30, RZ ;  /* 0x000000307a497824 */ /* 0x001fe200078e02ff */
[----:B------:R-:W-:Y:S02]  /*3620*/  LOP3.LUT P4, RZ, R6, 0x1, RZ, 0xc0, !PT ;  /* 0x0000000106ff7812 */ /* 0x000fe4000788c0ff */
[----:B------:R0:W2:Y:S01]  /*3630*/  @P6 LDG.E.U8 R167, desc[UR26][R2.64] ;  /* 0x0000001a02a76981 */ /* 0x0000a2000c1e1100 */
[----:B-1----:R-:W-:Y:S02]  /*3640*/  SHF.R.S32.HI R72, RZ, 0x1f, R4 ;  /* 0x0000001fff487819 */ /* 0x002fe40000011404 */
[----:B----4-:R-:W-:-:S03]  /*3650*/  IADD3 R4, P0, PT, R4, R20, RZ ;  /* 0x0000001404047210 */ /* 0x010fc60007f1e0ff */
[----:B------:R1:W-:Y:S01]  /*3660*/  STL [R1+0x1f0], R72 ;  /* 0x0001f04801007387 */ /* 0x0003e20000100800 */
[----:B------:R-:W-:Y:S01]  /*3670*/  VIADD R6, R185, 0xfffffff2 ;  /* 0xfffffff2b9067836 */ /* 0x000fe20000000000 */
[----:B0-----:R-:W-:Y:S01]  /*3680*/  IADD3 R2, P6, PT, R73, R20, RZ ;  /* 0x0000001449027210 */ /* 0x001fe20007fde0ff */
[----:B------:R-:W-:Y:S01]  /*3690*/  IMAD.X R5, R72, 0x1, R21, P0 ;  /* 0x0000000148057824 */ /* 0x000fe200000e0615 */
[----:B-1----:R-:W-:-:S04]  /*36a0*/  SHF.R.S32.HI R72, RZ, 0x1f, R73 ;  /* 0x0000001fff487819 */ /* 0x002fc80000011449 */
[----:B------:R0:W4:Y:S01]  /*36b0*/  @!P2 LDG.E.U8 R168, desc[UR26][R4.64] ;  /* 0x0000001a04a8a981 */ /* 0x000122000c1e1100 */
[----:B------:R-:W-:Y:S01]  /*36c0*/  ISETP.GE.U32.AND P0, PT, R6, 0x7fffffb3, PT ;  /* 0x7fffffb30600780c */ /* 0x000fe20003f06070 */
[----:B------:R-:W-:Y:S02]  /*36d0*/  IMAD.X R3, R72, 0x1, R21, P6 ;  /* 0x0000000148037824 */ /* 0x000fe400030e0615 */
[----:B------:R-:W-:Y:S01]  /*36e0*/  STL [R1+0x64], R73 ;  /* 0x0000644901007387 */ /* 0x000fe20000100800 */
[----:B------:R-:W-:Y:S02]  /*36f0*/  VIADD R6, R185, 0xfffffff1 ;  /* 0xfffffff1b9067836 */ /* 0x000fe40000000000 */
[----:B0-----:R-:W-:Y:S01]  /*3700*/  IMAD R4, R122, 0xd, RZ ;  /* 0x0000000d7a047824 */ /* 0x001fe200078e02ff */
[----:B------:R-:W-:Y:S02]  /*3710*/  STL [R1+0x1e8], R72 ;  /* 0x0001e84801007387 */ /* 0x000fe40000100800 */
[----:B------:R-:W-:-:S02]  /*3720*/  ISETP.GE.U32.AND P2, PT, R6, 0x7fffffb2, PT ;  /* 0x7fffffb20600780c */ /* 0x000fc40003f46070 */
[----:B------:R0:W2:Y:S01]  /*3730*/  @P4 LDG.E.U8 R163, desc[UR26][R2.64] ;  /* 0x0000001a02a34981 */ /* 0x0000a2000c1e1100 */
[----:B------:R-:W-:-:S03]  /*3740*/  SHF.R.S32.HI R5, RZ, 0x1f, R4 ;  /* 0x0000001fff057819 */ /* 0x000fc60000011404 */
[----:B------:R1:W-:Y:S01]  /*3750*/  STL [R1+0xf0], R4 ;  /* 0x0000f00401007387 */ /* 0x0003e20000100800 */
[----:B------:R-:W-:Y:S02]  /*3760*/  SHF.R.U64 R6, R18, 0x7, RZ ;  /* 0x0000000712067819 */ /* 0x000fe400000012ff */
[----:B0-----:R-:W-:Y:S01]  /*3770*/  IADD3 R2, P6, PT, R4, R20, RZ ;  /* 0x0000001404027210 */ /* 0x001fe20007fde0ff */
[----:B-1----:R-:W-:Y:S01]  /*3780*/  IMAD R4, R122, 0x38, RZ ;  /* 0x000000387a047824 */ /* 0x002fe200078e02ff */
        /* <DEDUP_REMOVED lines=11> */
[----:B------:R-:W-:Y:S01]  /*3840*/  IMAD.X R5, R73, 0x1, R21, P6 ;  /* 0x0000000149057824 */ /* 0x000fe200030e0615 */
[----:B-----5:R-:W-:Y:S01]  /*3850*/  IADD3 R2, P6, PT, R6, R20, RZ ;  /* 0x0000001406027210 */ /* 0x020fe20007fde0ff */
[----:B------:R0:W-:Y:S01]  /*3860*/  STL [R1+0xec], R6 ;  /* 0x0000ec0601007387 */ /* 0x0001e20000100800 */
[----:B------:R-:W-:-:S03]  /*3870*/  PRMT R16, RZ, 0x7610, R16 ;  /* 0x00007610ff107816 */ /* 0x000fc60000000010 */
[----:B------:R1:W-:Y:S01]  /*3880*/  STL [R1+0x1e0], R73 ;  /* 0x0001e04901007387 */ /* 0x0003e20000100800 */
[----:B------:R-:W-:-:S03]  /*3890*/  IMAD.X R3, R72, 0x1, R21, P6 ;  /* 0x0000000148037824 */ /* 0x000fc600030e0615 */
[----:B------:R5:W-:Y:S01]  /*38a0*/  STL [R1+0x1dc], R72 ;  /* 0x0001dc4801007387 */ /* 0x000be20000100800 */
[----:B0-----:R-:W-:-:S03]  /*38b0*/  SHF.R.U32.HI R6, RZ, 0xe, R7 ;  /* 0x0000000eff067819 */ /* 0x001fc60000011607 */
[----:B------:R0:W2:Y:S01]  /*38c0*/  @!P2 LDG.E.U8 R165, desc[UR26][R2.64] ;  /* 0x0000001a02a5a981 */ /* 0x0000a2000c1e1100 */
[----:B-1----:R-:W-:-:S03]  /*38d0*/  IMAD R73, R122, 0xf, RZ ;  /* 0x0000000f7a497824 */ /* 0x002fc600078e02ff */
[----:B------:R1:W2:Y:S01]  /*38e0*/  @P4 LDG.E.U8 R16, desc[UR26][R4.64] ;  /* 0x0000001a04104981 */ /* 0x0002a2000c1e1100 */
[----:B------:R-:W-:Y:S02]  /*38f0*/  LOP3.LUT P4, RZ, R6, 0x1, RZ, 0xc0, !PT ;  /* 0x0000000106ff7812 */ /* 0x000fe4000788c0ff */
[----:B-----5:R-:W-:Y:S02]  /*3900*/  SHF.R.S32.HI R72, RZ, 0x1f, R73 ;  /* 0x0000001fff487819 */ /* 0x020fe40000011449 */
[----:B0-----:R-:W-:Y:S01]  /*3910*/  IADD3 R2, P6, PT, R73, R20, RZ ;  /* 0x0000001449027210 */ /* 0x001fe20007fde0ff */
[----:B------:R0:W-:Y:S01]  /*3920*/  STL [R1+0xe8], R73 ;  /* 0x0000e84901007387 */ /* 0x0001e20000100800 */
[----:B------:R-:W-:Y:S01]  /*3930*/  SHF.R.U32.HI R6, RZ, 0xd, R7 ;  /* 0x0000000dff067819 */ /* 0x000fe20000011607 */
[----:B-1----:R-:W-:Y:S02]  /*3940*/  IMAD R4, R122, 0x11, RZ ;  /* 0x000000117a047824 */ /* 0x002fe400078e02ff */
[----:B------:R-:W-:Y:S01]  /*3950*/  STL [R1+0x1d8], R72 ;  /* 0x0001d84801007387 */ /* 0x000fe20000100800 */
[----:B------:R-:W-:Y:S01]  /*3960*/  IMAD.X R3, R72, 0x1, R21, P6 ;  /* 0x0000000148037824 */ /* 0x000fe200030e0615 */
[----:B------:R-:W-:-:S02]  /*3970*/  LOP3.LUT P2, RZ, R6, 0x1, RZ, 0xc0, !PT ;  /* 0x0000000106ff7812 */ /* 0x000fc4000784c0ff */
[----:B------:R1:W-:Y:S01]  /*3980*/  STL [R1+0xe0], R4 ;  /* 0x0000e00401007387 */ /* 0x0003e20000100800 */
[----:B------:R-:W-:Y:S02]  /*3990*/  SHF.R.U32.HI R5, RZ, 0xb, R7 ;  /* 0x0000000bff057819 */ /* 0x000fe40000011607 */
[----:B0-----:R-:W-:Y:S01]  /*39a0*/  SHF.R.S32.HI R73, RZ, 0x1f, R4 ;  /* 0x0000001fff497819 */ /* 0x001fe20000011404 */
[----:B------:R-:W-:Y:S01]  /*39b0*/  IMAD R6, R122, 0x12, RZ ;  /* 0x000000127a067824 */ /* 0x000fe200078e02ff */
[----:B------:R0:W5:Y:S01]  /*39c0*/  @!P0 LDG.E.U8 R160, desc[UR26][R2.64] ;  /* 0x0000001a02a08981 */ /* 0x000162000c1e1100 */
[----:B------:R-:W-:Y:S02]  /*39d0*/  LOP3.LUT P0, RZ, R5, 0x1, RZ, 0xc0, !PT ;  /* 0x0000000105ff7812 */ /* 0x000fe4000780c0ff */
[----:B-1----:R-:W-:Y:S02]  /*39e0*/  IADD3 R4, P6, PT, R4, R20, RZ ;  /* 0x0000001404047210 */ /* 0x002fe40007fde0ff */
[----:B------:R-:W-:-:S03]  /*39f0*/  SHF.R.S32.HI R72, RZ, 0x1f, R6 ;  /* 0x0000001fff487819 */ /* 0x000fc60000011406 */
[--C-:B------:R-:W-:Y:S01]  /*3a00*/  IMAD.X R5, R73, 0x1, R21.reuse, P6 ;  /* 0x0000000149057824 */ /* 0x100fe200030e0615 */
[----:B0-----:R-:W-:Y:S02]  /*3a10*/  IADD3 R2, P6, PT, R6, R20, RZ ;  /* 0x0000001406027210 */ /* 0x001fe40007fde0ff */
[----:B------:R-:W-:Y:S01]  /*3a20*/  PRMT R14, RZ, 0x7610, R14 ;  /* 0x00007610ff0e7816 */ /* 0x000fe2000000000e */
[----:B------:R0:W-:Y:S01]  /*3a30*/  STL [R1+0xdc], R6 ;  /* 0x0000dc0601007387 */ /* 0x0001e20000100800 */
[----:B------:R-:W-:Y:S01]  /*3a40*/  PRMT R12, RZ, 0x7610, R12 ;  /* 0x00007610ff0c7816 */ /* 0x000fe2000000000c */
[----:B------:R-:W-:Y:S02]  /*3a50*/  IMAD.X R3, R72, 0x1, R21, P6 ;  /* 0x0000000148037824 */ /* 0x000fe400030e0615 */
[----:B------:R1:W-:Y:S04]  /*3a60*/  STL [R1+0x1d4], R73 ;  /* 0x0001d44901007387 */ /* 0x0003e80000100800 */
[----:B------:R1:W2:Y:S01]  /*3a70*/  @P4 LDG.E.U8 R14, desc[UR26][R4.64] ;  /* 0x0000001a040e4981 */ /* 0x0002a2000c1e1100 */
[----:B0-----:R-:W-:-:S03]  /*3a80*/  SHF.R.U32.HI R6, RZ, 0xf, R7 ;  /* 0x0000000fff067819 */ /* 0x001fc60000011607 */
[----:B------:R0:W2:Y:S01]  /*3a90*/  @P2 LDG.E.U8 R12, desc[UR26][R2.64] ;  /* 0x0000001a020c2981 */ /* 0x0000a2000c1e1100 */
[----:B-1----:R-:W-:Y:S01]  /*3aa0*/  IMAD.SHL.U32 R73, R122, 0x10, RZ ;  /* 0x000000107a497824 */ /* 0x002fe200078e00ff */
[----:B------:R-:W-:Y:S02]  /*3ab0*/  LOP3.LUT P4, RZ, R6, 0x1, RZ, 0xc0, !PT ;  /* 0x0000000106ff7812 */ /* 0x000fe4000788c0ff */
[----:B------:R1:W-:Y:S01]  /*3ac0*/  STL [R1+0x1d0], R72 ;  /* 0x0001d04801007387 */ /* 0x0003e20000100800 */
[----:B------:R-:W-:Y:S01]  /*3ad0*/  IMAD R4, R122, 0x13, RZ ;  /* 0x000000137a047824 */ /* 0x000fe200078e02ff */
[----:B------:R-:W-:Y:S02]  /*3ae0*/  SHF.R.U32.HI R6, RZ, 0xc, R7 ;  /* 0x0000000cff067819 */ /* 0x000fe40000011607 */
[----:B0-----:R-:W-:Y:S02]  /*3af0*/  IADD3 R2, P6, PT, R73, R20, RZ ;  /* 0x0000001449027210 */ /* 0x001fe40007fde0ff */
[----:B-1----:R-:W-:Y:S01]  /*3b00*/  SHF.R.S32.HI R72, RZ, 0x1f, R73 ;  /* 0x0000001fff487819 */ /* 0x002fe20000011449 */
[----:B------:R0:W-:Y:S01]  /*3b10*/  STL [R1+0xe4], R73 ;  /* 0x0000e44901007387 */ /* 0x0001e20000100800 */
[----:B------:R-:W-:-:S03]  /*3b20*/  PRMT R17, RZ, 0x7610, R17 ;  /* 0x00007610ff117816 */ /* 0x000fc60000000011 */
[----:B------:R-:W-:Y:S01]  /*3b30*/  STL [R1+0x1cc], R72 ;  /* 0x0001cc4801007387 */ /* 0x000fe20000100800 */
[----:B------:R-:W-:Y:S01]  /*3b40*/  IMAD.X R3, R72, 0x1, R21, P6 ;  /* 0x0000000148037824 */ /* 0x000fe200030e0615 */
[----:B------:R-:W-:Y:S02]  /*3b50*/  LOP3.LUT P2, RZ, R6, 0x1, RZ, 0xc0, !PT ;  /* 0x0000000106ff7812 */ /* 0x000fe4000784c0ff */
[----:B------:R1:W-:Y:S01]  /*3b60*/  STL [R1+0xd8], R4 ;  /* 0x0000d80401007387 */ /* 0x0003e20000100800 */
[----:B------:R-:W-:Y:S02]  /*3b70*/  SHF.R.U32.HI R5, RZ, 0x8, R7 ;  /* 0x00000008ff057819 */ /* 0x000fe40000011607 */
[----:B0-----:R-:W-:Y:S01]  /*3b80*/  SHF.R.S32.HI R73, RZ, 0x1f, R4 ;  /* 0x0000001fff497819 */ /* 0x001fe20000011404 */
[----:B------:R-:W-:Y:S01]  /*3b90*/  IMAD R6, R122, 0x14, RZ ;  /* 0x000000147a067824 */ /* 0x000fe200078e02ff */
[----:B------:R0:W2:Y:S01]  /*3ba0*/  @P4 LDG.E.U8 R17, desc[UR26][R2.64] ;  /* 0x0000001a02114981 */ /* 0x0000a2000c1e1100 */
[----:B------:R-:W-:-:S02]  /*3bb0*/  LOP3.LUT P4, RZ, R5, 0x1, RZ, 0xc0, !PT ;  /* 0x0000000105ff7812 */ /* 0x000fc4000788c0ff */
[----:B-1----:R-:W-:Y:S02]  /*3bc0*/  IADD3 R4, P6, PT, R4, R20, RZ ;  /* 0x0000001404047210 */ /* 0x002fe40007fde0ff */
[----:B------:R-:W-:-:S03]  /*3bd0*/  SHF.R.S32.HI R72, RZ, 0x1f, R6 ;  /* 0x0000001fff487819 */ /* 0x000fc60000011406 */
[--C-:B------:R-:W-:Y:S01]  /*3be0*/  IMAD.X R5, R73, 0x1, R21.reuse, P6 ;  /* 0x0000000149057824 */ /* 0x100fe200030e0615 */
[----:B0-----:R-:W-:Y:S01]  /*3bf0*/  IADD3 R2, P6, PT, R6, R20, RZ ;  /* 0x0000001406027210 */ /* 0x001fe20007fde0ff */
[----:B------:R0:W-:Y:S01]  /*3c00*/  STL [R1+0xd4], R6 ;  /* 0x0000d40601007387 */ /* 0x0001e20000100800 */
[----:B------:R-:W-:Y:S02]  /*3c10*/  PRMT R10, RZ, 0x7610, R10 ;  /* 0x00007610ff0a7816 */ /* 0x000fe4000000000a */
[----:B------:R-:W-:Y:S01]  /*3c20*/  PRMT R8, RZ, 0x7610, R8 ;  /* 0x00007610ff087816 */ /* 0x000fe20000000008 */
[----:B------:R1:W-:Y:S01]  /*3c30*/  STL [R1+0x1c8], R73 ;  /* 0x0001c84901007387 */ /* 0x0003e20000100800 */
[----:B------:R-:W-:-:S03]  /*3c40*/  IMAD.X R3, R72, 0x1, R21, P6 ;  /* 0x0000000148037824 */ /* 0x000fc600030e0615 */
[----:B------:R-:W2:Y:S01]  /*3c50*/  @P2 LDG.E.U8 R10, desc[UR26][R4.64] ;  /* 0x0000001a040a2981 */ /* 0x000ea2000c1e1100 */
[----:B0-----:R-:W-:Y:S01]  /*3c60*/  SHF.R.U32.HI R6, RZ, 0xa, R7 ;  /* 0x0000000aff067819 */ /* 0x001fe20000011607 */
[----:B-1----:R-:W-:Y:S02]  /*3c70*/  IMAD R73, R122, 0x15, RZ ;  /* 0x000000157a497824 */ /* 0x002fe400078e02ff */
[----:B------:R0:W-:Y:S01]  /*3c80*/  STL [R1+0x1c4], R72 ;  /* 0x0001c44801007387 */ /* 0x0001e20000100800 */
[----:B------:R-:W-:-:S03]  /*3c90*/  LOP3.LUT P2, RZ, R6, 0x1, RZ, 0xc0, !PT ;  /* 0x0000000106ff7812 */ /* 0x000fc6000784c0ff */
[----:B------:R1:W2:Y:S01]  /*3ca0*/  @P0 LDG.E.U8 R8, desc[UR26][R2.64] ;  /* 0x0000001a02080981 */ /* 0x0002a2000c1e1100 */
[----:B------:R-:W-:-:S03]  /*3cb0*/  SHF.R.U32.HI R6, RZ, 0x9, R7 ;  /* 0x00000009ff067819 */ /* 0x000fc60000011607 */
[----:B------:R1:W-:Y:S01]  /*3cc0*/  STL [R1+0xd0], R73 ;  /* 0x0000d04901007387 */ /* 0x0003e20000100800 */
[----:B0-----:R-:W-:Y:S02]  /*3cd0*/  SHF.R.S32.HI R72, RZ, 0x1f, R73 ;  /* 0x0000001fff487819 */ /* 0x001fe40000011449 */
[-C--:B-1----:R-:W-:Y:S01]  /*3ce0*/  IADD3 R2, P6, PT, R73, R20.reuse, RZ ;  /* 0x0000001449027210 */ /* 0x082fe20007fde0ff */
[----:B------:R-:W-:Y:S01]  /*3cf0*/  IMAD R73, R122, 0x16, RZ ;  /* 0x000000167a497824 */ /* 0x000fe200078e02ff */
[----:B------:R-:W-:Y:S01]  /*3d00*/  LOP3.LUT P0, RZ, R6, 0x1, RZ, 0xc0, !PT ;  /* 0x0000000106ff7812 */ /* 0x000fe2000780c0ff */
[----:B------:R0:W-:Y:S02]  /*3d10*/  STL [R1+0x1c0], R72 ;  /* 0x0001c04801007387 */ /* 0x0001e40000100800 */
[----:B------:R-:W-:Y:S01]  /*3d20*/  IMAD.X R3, R72, 0x1, R21, P6 ;  /* 0x0000000148037824 */ /* 0x000fe200030e0615 */
[----:B------:R-:W-:Y:S01]  /*3d30*/  PRMT R6, RZ, 0x7610, R6 ;  /* 0x00007610ff067816 */ /* 0x000fe20000000006 */
[----:B------:R-:W-:Y:S01]  /*3d40*/  IMAD R5, R122, 0x17, RZ ;  /* 0x000000177a057824 */ /* 0x000fe200078e02ff */
[----:B------:R-:W-:Y:S01]  /*3d50*/  IADD3 R86, P6, PT, R73, R20, RZ ;  /* 0x0000001449567210 */ /* 0x000fe20007fde0ff */
[----:B------:R-:W-:Y:S01]  /*3d60*/  STL [R1+0xcc], R73 ;  /* 0x0000cc4901007387 */ /* 0x000fe20000100800 */
[----:B------:R-:W-:-:S02]  /*3d70*/  SHF.R.U32.HI R4, RZ, 0x4, R7 ;  /* 0x00000004ff047819 */ /* 0x000fc40000011607 */
[----:B0-----:R-:W-:Y:S01]  /*3d80*/  SHF.R.S32.HI R72, RZ, 0x1f, R73 ;  /* 0x0000001fff487819 */ /* 0x001fe20000011449 */
[----:B------:R-:W-:Y:S01]  /*3d90*/  STL [R1+0xc8], R5 ;  /* 0x0000c80501007387 */ /* 0x000fe20000100800 */
[----:B------:R-:W-:-:S03]  /*3da0*/  SHF.R.S32.HI R134, RZ, 0x1f, R5 ;  /* 0x0000001fff867819 */ /* 0x000fc60000011405 */
[----:B------:R0:W-:Y:S01]  /*3db0*/  STL [R1+0x1bc], R72 ;  /* 0x0001bc4801007387 */ /* 0x0001e20000100800 */
[----:B------:R-:W-:-:S03]  /*3dc0*/  IMAD.X R87, R72, 0x1, R21, P6 ;  /* 0x0000000148577824 */ /* 0x000fc600030e0615 */
[----:B------:R1:W2:Y:S01]  /*3dd0*/  @P2 LDG.E.U8 R6, desc[UR26][R2.64] ;  /* 0x0000001a02062981 */ /* 0x0002a2000c1e1100 */
[----:B------:R-:W-:Y:S02]  /*3de0*/  LOP3.LUT P2, RZ, R4, 0x1, RZ, 0xc0, !PT ;  /* 0x0000000104ff7812 */ /* 0x000fe4000784c0ff */
[----:B------:R-:W-:Y:S02]  /*3df0*/  PRMT R4, RZ, 0x7610, R4 ;  /* 0x00007610ff047816 */ /* 0x000fe40000000004 */
[----:B0-----:R-:W-:Y:S01]  /*3e00*/  IADD3 R72, P6, PT, R5, R20, RZ ;  /* 0x0000001405487210 */ /* 0x001fe20007fde0ff */
[----:B------:R-:W-:Y:S01]  /*3e10*/  IMAD R137, R122, 0x19, RZ ;  /* 0x000000197a897824 */ /* 0x000fe200078e02ff */
[----:B------:R-:W-:Y:S02]  /*3e20*/  SHF.R.U32.HI R5, RZ, 0x6, R7 ;  /* 0x00000006ff057819 */ /* 0x000fe40000011607 */
[----:B------:R0:W2:Y:S01]  /*3e30*/  @P0 LDG.E.U8 R4, desc[UR26][R86.64] ;  /* 0x0000001a56040981 */ /* 0x0000a2000c1e1100 */
[----:B-1----:R-:W-:Y:S01]  /*3e40*/  PRMT R2, RZ, 0x7610, R2 ;  /* 0x00007610ff027816 */ /* 0x002fe20000000002 */
[----:B------:R-:W-:Y:S01]  /*3e50*/  IMAD.X R73, R134, 0x1, R21, P6 ;  /* 0x0000000186497824 */ /* 0x000fe200030e0615 */
[----:B------:R-:W-:Y:S01]  /*3e60*/  LOP3.LUT P0, RZ, R5, 0x1, RZ, 0xc0, !PT ;  /* 0x0000000105ff7812 */ /* 0x000fe2000780c0ff */
[----:B------:R1:W-:Y:S04]  /*3e70*/  STL [R1+0x1b8], R134 ;  /* 0x0001b88601007387 */ /* 0x0003e80000100800 */
[----:B------:R3:W2:Y:S01]  /*3e80*/  @P4 LDG.E.U8 R2, desc[UR26][R72.64] ;  /* 0x0000001a48024981 */ /* 0x0006a2000c1e1100 */
[----:B0-----:R-:W-:Y:S01]  /*3e90*/  IMAD R86, R122, 0x1a, RZ ;  /* 0x0000001a7a567824 */ /* 0x001fe200078e02ff */
[----:B-1----:R-:W-:-:S02]  /*3ea0*/  SHF.R.S32.HI R134, RZ, 0x1f, R137 ;  /* 0x0000001fff867819 */ /* 0x002fc40000011489 */
[----:B------:R0:W-:Y:S01]  /*3eb0*/  STL [R1+0xc0], R137 ;  /* 0x0000c08901007387 */ /* 0x0001e20000100800 */
[----:B---3--:R-:W-:-:S03]  /*3ec0*/  IADD3 R72, P6, PT, R137, R20, RZ ;  /* 0x0000001489487210 */ /* 0x008fc60007fde0ff */
[----:B------:R-:W-:Y:S01]  /*3ed0*/  STL [R1+0x1b4], R134 ;  /* 0x0001b48601007387 */ /* 0x000fe20000100800 */
[----:B------:R-:W-:Y:S02]  /*3ee0*/  SHF.R.U32.HI R3, RZ, 0x5, R7 ;  /* 0x00000005ff037819 */ /* 0x000fe40000011607 */
[----:B------:R-:W-:Y:S01]  /*3ef0*/  PRMT R15, RZ, 0x7610, R15 ;  /* 0x00007610ff0f7816 */ /* 0x000fe2000000000f */
[----:B------:R-:W-:Y:S01]  /*3f00*/  IMAD.X R73, R134, 0x1, R21, P6 ;  /* 0x0000000186497824 */ /* 0x000fe200030e0615 */
[----:B------:R1:W-:Y:S01]  /*3f10*/  STL [R1+0xbc], R86 ;  /* 0x0000bc5601007387 */ /* 0x0003e20000100800 */
[----:B------:R-:W-:Y:S01]  /*3f20*/  SHF.R.S32.HI R138, RZ, 0x1f, R86 ;  /* 0x0000001fff8a7819 */ /* 0x000fe20000011456 */
[----:B0-----:R-:W-:Y:S01]  /*3f30*/  IMAD R137, R122, 0x1b, RZ ;  /* 0x0000001b7a897824 */ /* 0x001fe200078e02ff */
[----:B------:R-:W-:Y:S01]  /*3f40*/  LOP3.LUT P4, RZ, R3, 0x1, RZ, 0xc0, !PT ;  /* 0x0000000103ff7812 */ /* 0x000fe2000788c0ff */
[----:B------:R0:W3:Y:S01]  /*3f50*/  @P0 LDG.E.U8 R15, desc[UR26][R72.64] ;  /* 0x0000001a480f0981 */ /* 0x0000e2000c1e1100 */
[----:B-1----:R-:W-:-:S02]  /*3f60*/  IADD3 R86, P6, PT, R86, R20, RZ ;  /* 0x0000001456567210 */ /* 0x002fc40007fde0ff */
[----:B------:R-:W-:Y:S02]  /*3f70*/  SHF.R.U32.HI R3, RZ, 0x1, R7 ;  /* 0x00000001ff037819 */ /* 0x000fe40000011607 */
[----:B------:R-:W-:Y:S01]  /*3f80*/  SHF.R.S32.HI R134, RZ, 0x1f, R137 ;  /* 0x0000001fff867819 */ /* 0x000fe20000011489 */
[----:B------:R-:W-:Y:S01]  /*3f90*/  IMAD.X R87, R138, 0x1, R21, P6 ;  /* 0x000000018a577824 */ /* 0x000fe200030e0615 */
[----:B0-----:R-:W-:Y:S02]  /*3fa0*/  IADD3 R72, P6, PT, R137, R20, RZ ;  /* 0x0000001489487210 */ /* 0x001fe40007fde0ff */
[----:B------:R-:W-:Y:S01]  /*3fb0*/  PRMT R13, RZ, 0x7610, R13 ;  /* 0x00007610ff0d7816 */ /* 0x000fe2000000000d */
[----:B------:R0:W-:Y:S01]  /*3fc0*/  STL [R1+0xb8], R137 ;  /* 0x0000b88901007387 */ /* 0x0001e20000100800 */
[----:B------:R-:W-:Y:S01]  /*3fd0*/  LOP3.LUT P0, RZ, R3, 0x1, RZ, 0xc0, !PT ;  /* 0x0000000103ff7812 */ /* 0x000fe2000780c0ff */
[----:B------:R-:W-:Y:S01]  /*3fe0*/  IMAD.X R73, R134, 0x1, R21, P6 ;  /* 0x0000000186497824 */ /* 0x000fe200030e0615 */
[----:B------:R-:W-:-:S02]  /*3ff0*/  PRMT R11, RZ, 0x7610, R11 ;  /* 0x00007610ff0b7816 */ /* 0x000fc4000000000b */
[----:B------:R-:W-:Y:S01]  /*4000*/  SHF.R.U32.HI R3, RZ, 0x3, R7 ;  /* 0x00000003ff037819 */ /* 0x000fe20000011607 */
[----:B------:R-:W-:Y:S01]  /*4010*/  STL [R1+0x1b0], R138 ;  /* 0x0001b08a01007387 */ /* 0x000fe20000100800 */
[----:B0-----:R-:W-:-:S03]  /*4020*/  IMAD R137, R122, 0x1c, RZ ;  /* 0x0000001c7a897824 */ /* 0x001fc600078e02ff */
[----:B------:R0:W2:Y:S01]  /*4030*/  @P4 LDG.E.U8 R13, desc[UR26][R86.64] ;  /* 0x0000001a560d4981 */ /* 0x0000a2000c1e1100 */
[----:B------:R-:W-:-:S03]  /*4040*/  LOP3.LUT P4, RZ, R3, 0x1, RZ, 0xc0, !PT ;  /* 0x0000000103ff7812 */ /* 0x000fc6000788c0ff */
[----:B------:R1:W-:Y:S04]  /*4050*/  STL [R1+0x1ac], R134 ;  /* 0x0001ac8601007387 */ /* 0x0003e80000100800 */
[----:B------:R1:W2:Y:S01]  /*4060*/  @P2 LDG.E.U8 R11, desc[UR26][R72.64] ;  /* 0x0000001a480b2981 */ /* 0x0002a2000c1e1100 */
[----:B0-----:R-:W-:Y:S01]  /*4070*/  IMAD R86, R122, 0x1d, RZ ;  /* 0x0000001d7a567824 */ /* 0x001fe200078e02ff */
[----:B-1----:R-:W-:Y:S02]  /*4080*/  SHF.R.S32.HI R134, RZ, 0x1f, R137 ;  /* 0x0000001fff867819 */ /* 0x002fe40000011489 */
[----:B------:R0:W-:Y:S01]  /*4090*/  STL [R1+0xb4], R137 ;  /* 0x0000b48901007387 */ /* 0x0001e20000100800 */
[----:B------:R-:W-:-:S03]  /*40a0*/  IADD3 R72, P6, PT, R137, R20, RZ ;  /* 0x0000001489487210 */ /* 0x000fc60007fde0ff */
        /* <DEDUP_REMOVED lines=8> */
[----:B------:R0:W2:Y:S01]  /*4130*/  @P4 LDG.E.U8 R9, desc[UR26][R72.64] ;  /* 0x0000001a48094981 */ /* 0x0000a2000c1e1100 */
[----:B-1----:R-:W-:-:S02]  /*4140*/  IADD3 R86, P6, PT, R86, R20, RZ ;  /* 0x0000001456567210 */ /* 0x002fc40007fde0ff */
[----:B------:R-:W-:-:S03]  /*4150*/  SHF.R.S32.HI R134, RZ, 0x1f, R137 ;  /* 0x0000001fff867819 */ /* 0x000fc60000011489 */
[----:B------:R-:W-:Y:S01]  /*4160*/  IMAD.X R87, R138, 0x1, R21, P6 ;  /* 0x000000018a577824 */ /* 0x000fe200030e0615 */
[----:B0-----:R-:W-:Y:S01]  /*4170*/  IADD3 R72, P6, PT, R137, R20, RZ ;  /* 0x0000001489487210 */ /* 0x001fe20007fde0ff */
[----:B------:R0:W-:Y:S01]  /*4180*/  STL [R1+0xac], R137 ;  /* 0x0000ac8901007387 */ /* 0x0001e20000100800 */
[----:B------:R-:W-:Y:S02]  /*4190*/  SHF.R.U64 R3, R18, 0x1e, RZ ;  /* 0x0000001e12037819 */ /* 0x000fe400000012ff */
[----:B------:R-:W-:Y:S01]  /*41a0*/  PRMT R7, RZ, 0x7610, R7 ;  /* 0x00007610ff077816 */ /* 0x000fe20000000007 */
[----:B------:R-:W-:Y:S01]  /*41b0*/  IMAD.X R73, R134, 0x1, R21, P6 ;  /* 0x0000000186497824 */ /* 0x000fe200030e0615 */
[----:B------:R-:W-:Y:S01]  /*41c0*/  PRMT R5, RZ, 0x7610, R5 ;  /* 0x00007610ff057816 */ /* 0x000fe20000000005 */
[----:B------:R-:W-:Y:S01]  /*41d0*/  STL [R1+0x1a4], R138 ;  /* 0x0001a48a01007387 */ /* 0x000fe20000100800 */
[----:B------:R-:W-:Y:S01]  /*41e0*/  LOP3.LUT P4, RZ, R3, 0x1, RZ, 0xc0, !PT ;  /* 0x0000000103ff7812 */ /* 0x000fe2000788c0ff */
[----:B0-----:R-:W-:-:S02]  /*41f0*/  IMAD R137, R122, 0x1f, RZ ;  /* 0x0000001f7a897824 */ /* 0x001fc400078e02ff */
[----:B------:R0:W-:Y:S01]  /*4200*/  STL [R1+0x1a0], R134 ;  /* 0x0001a08601007387 */ /* 0x0001e20000100800 */
[----:B------:R-:W-:-:S03]  /*4210*/  SHF.R.U64 R3, R18, 0x1d, RZ ;  /* 0x0000001d12037819 */ /* 0x000fc600000012ff */
[----:B------:R1:W2:Y:S01]  /*4220*/  @P2 LDG.E.U8 R7, desc[UR26][R86.64] ;  /* 0x0000001a56072981 */ /* 0x0002a2000c1e1100 */
[----:B------:R-:W-:-:S03]  /*4230*/  LOP3.LUT P2, RZ, R3, 0x1, RZ, 0xc0, !PT ;  /* 0x0000000103ff7812 */ /* 0x000fc6000784c0ff */
[----:B------:R4:W2:Y:S01]  /*4240*/  @P0 LDG.E.U8 R5, desc[UR26][R72.64] ;  /* 0x0000001a48050981 */ /* 0x0008a2000c1e1100 */
[----:B0-----:R-:W-:Y:S01]  /*4250*/  SHF.R.S32.HI R134, RZ, 0x1f, R137 ;  /* 0x0000001fff867819 */ /* 0x001fe20000011489 */
[----:B-1----:R-:W-:Y:S01]  /*4260*/  IMAD R86, R122, 0x21, RZ ;  /* 0x000000217a567824 */ /* 0x002fe200078e02ff */
[----:B------:R-:W-:Y:S02]  /*4270*/  SHF.R.U64 R3, R18, 0x1c, RZ ;  /* 0x0000001c12037819 */ /* 0x000fe400000012ff */
[----:B----4-:R-:W-:Y:S01]  /*4280*/  IADD3 R72, P6, PT, R137, R20, RZ ;  /* 0x0000001489487210 */ /* 0x010fe20007fde0ff */
[----:B------:R0:W-:Y:S01]  /*4290*/  STL [R1+0xa8], R137 ;  /* 0x0000a88901007387 */ /* 0x0001e20000100800 */
[----:B------:R-:W-:-:S03]  /*42a0*/  LOP3.LUT P0, RZ, R3, 0x1, RZ, 0xc0, !PT ;  /* 0x0000000103ff7812 */ /* 0x000fc6000780c0ff */
[----:B------:R-:W-:Y:S01]  /*42b0*/  STL [R1+0x19c], R134 ;  /* 0x00019c8601007387 */ /* 0x000fe20000100800 */
[----:B------:R-:W-:-:S03]  /*42c0*/  IMAD.X R73, R134, 0x1, R21, P6 ;  /* 0x0000000186497824 */ /* 0x000fc600030e0615 */
[----:B------:R1:W-:Y:S01]  /*42d0*/  STL [R1+0xa0], R86 ;  /* 0x0000a05601007387 */ /* 0x0003e20000100800 */
[----:B0-----:R-:W-:Y:S01]  /*42e0*/  SHF.R.S32.HI R137, RZ, 0x1f, R86 ;  /* 0x0000001fff897819 */ /* 0x001fe20000011456 */
[----:B------:R-:W-:Y:S01]  /*42f0*/  IMAD R138, R122, 0x22, RZ ;  /* 0x000000227a8a7824 */ /* 0x000fe200078e02ff */
[----:B------:R-:W-:Y:S02]  /*4300*/  PRMT R3, RZ, 0x7610, R3 ;  /* 0x00007610ff037816 */ /* 0x000fe40000000003 */
[----:B------:R-:W-:Y:S02]  /*4310*/  PRMT R133, RZ, 0x7610, R133 ;  /* 0x00007610ff857816 */ /* 0x000fe40000000085 */
[----:B-1----:R-:W-:Y:S01]  /*4320*/  IADD3 R86, P6, PT, R86, R20, RZ ;  /* 0x0000001456567210 */ /* 0x002fe20007fde0ff */
[----:B------:R-:W-:Y:S04]  /*4330*/  STL [R1+0x9c], R138 ;  /* 0x00009c8a01007387 */ /* 0x000fe80000100800 */
[----:B------:R-:W-:Y:S01]  /*4340*/  IMAD.X R87, R137, 0x1, R21, P6 ;  /* 0x0000000189577824 */ /* 0x000fe200030e0615 */
[----:B------:R0:W-:Y:S01]  /*4350*/  STL [R1+0x198], R137 ;  /* 0x0001988901007387 */ /* 0x0001e20000100800 */
[----:B------:R-:W-:-:S03]  /*4360*/  SHF.R.U64 R134, R18, 0x1b, RZ ;  /* 0x0000001b12867819 */ /* 0x000fc600000012ff */
[----:B------:R1:W4:Y:S01]  /*4370*/  @!P1 LDG.E.U8 R3, desc[UR26][R72.64] ;  /* 0x0000001a48039981 */ /* 0x000322000c1e1100 */
[----:B------:R-:W-:-:S03]  /*4380*/  LOP3.LUT P1, RZ, R134, 0x1, RZ, 0xc0, !PT ;  /* 0x0000000186ff7812 */ /* 0x000fc6000782c0ff */
[----:B------:R1:W2:Y:S01]  /*4390*/  @P4 LDG.E.U8 R133, desc[UR26][R86.64] ;  /* 0x0000001a56854981 */ /* 0x0002a2000c1e1100 */
[----:B0-----:R-:W-:Y:S02]  /*43a0*/  SHF.R.S32.HI R137, RZ, 0x1f, R138 ;  /* 0x0000001fff897819 */ /* 0x001fe4000001148a */
[----:B-1----:R-:W-:Y:S02]  /*43b0*/  IADD3 R72, P6, PT, R138, R20, RZ ;  /* 0x000000148a487210 */ /* 0x002fe40007fde0ff */
[----:B------:R-:W-:Y:S01]  /*43c0*/  PRMT R135, RZ, 0x7610, R135 ;  /* 0x00007610ff877816 */ /* 0x000fe20000000087 */
[----:B------:R-:W-:Y:S01]  /*43d0*/  IMAD R86, R122, 0x23, RZ ;  /* 0x000000237a567824 */ /* 0x000fe200078e02ff */
[----:B------:R-:W-:Y:S01]  /*43e0*/  SHF.R.U64 R134, R18, 0x1a, RZ ;  /* 0x0000001a12867819 */ /* 0x000fe200000012ff */
[----:B------:R-:W-:Y:S01]  /*43f0*/  IMAD.X R73, R137, 0x1, R21, P6 ;  /* 0x0000000189497824 */ /* 0x000fe200030e0615 */
[----:B------:R0:W-:Y:S01]  /*4400*/  STL [R1+0x194], R137 ;  /* 0x0001948901007387 */ /* 0x0001e20000100800 */
[----:B------:R-:W-:Y:S01]  /*4410*/  IMAD R139, R122, 0x24, RZ ;  /* 0x000000247a8b7824 */ /* 0x000fe200078e02ff */
[----:B------:R-:W-:-:S02]  /*4420*/  SHF.R.S32.HI R138, RZ, 0x1f, R86 ;  /* 0x0000001fff8a7819 */ /* 0x000fc40000011456 */
[----:B------:R1:W-:Y:S01]  /*4430*/  STL [R1+0x98], R86 ;  /* 0x0000985601007387 */ /* 0x0003e20000100800 */
[----:B------:R-:W-:Y:S02]  /*4440*/  LOP3.LUT P4, RZ, R134, 0x1, RZ, 0xc0, !PT ;  /* 0x0000000186ff7812 */ /* 0x000fe4000788c0ff */
[----:B------:R-:W-:Y:S01]  /*4450*/  SHF.R.U64 R134, R18, 0x19, RZ ;  /* 0x0000001912867819 */ /* 0x000fe200000012ff */
[----:B------:R5:W2:Y:S01]  /*4460*/  @P2 LDG.E.U8 R135, desc[UR26][R72.64] ;  /* 0x0000001a48872981 */ /* 0x000aa2000c1e1100 */
[----:B0-----:R-:W-:Y:S02]  /*4470*/  SHF.R.S32.HI R137, RZ, 0x1f, R139 ;  /* 0x0000001fff897819 */ /* 0x001fe4000001148b */
[-C--:B-1----:R-:W-:Y:S02]  /*4480*/  IADD3 R86, P6, PT, R86, R20.reuse, RZ ;  /* 0x0000001456567210 */ /* 0x082fe40007fde0ff */
[----:B-----5:R-:W-:-:S03]  /*4490*/  IADD3 R72, P2, PT, R139, R20, RZ ;  /* 0x000000148b487210 */ /* 0x020fc60007f5e0ff */
[--C-:B------:R-:W-:Y:S01]  /*44a0*/  IMAD.X R87, R138, 0x1, R21.reuse, P6 ;  /* 0x000000018a577824 */ /* 0x100fe200030e0615 */
[----:B------:R-:W-:Y:S01]  /*44b0*/  LOP3.LUT P6, RZ, R134, 0x1, RZ, 0xc0, !PT ;  /* 0x0000000186ff7812 */ /* 0x000fe200078cc0ff */
[----:B------:R-:W-:Y:S01]  /*44c0*/  STL [R1+0x94], R139 ;  /* 0x0000948b01007387 */ /* 0x000fe20000100800 */
[----:B------:R-:W-:Y:S01]  /*44d0*/  PRMT R136, RZ, 0x7610, R136 ;  /* 0x00007610ff887816 */ /* 0x000fe20000000088 */
[----:B------:R-:W-:Y:S01]  /*44e0*/  IMAD.X R73, R137, 0x1, R21, P2 ;  /* 0x0000000189497824 */ /* 0x000fe200010e0615 */
[----:B------:R-:W-:Y:S01]  /*44f0*/  PRMT R134, RZ, 0x7610, R134 ;  /* 0x00007610ff867816 */ /* 0x000fe20000000086 */
[----:B------:R0:W-:Y:S01]  /*4500*/  STL [R1+0x190], R138 ;  /* 0x0001908a01007387 */ /* 0x0001e20000100800 */
[----:B------:R-:W-:-:S03]  /*4510*/  LOP3.LUT R140, R130, 0x6c, RZ, 0xfc, !PT ;  /* 0x0000006c828c7812 */ /* 0x000fc600078efcff */
[----:B------:R1:W-:Y:S04]  /*4520*/  STL [R1+0x18c], R137 ;  /* 0x00018c8901007387 */ /* 0x0003e80000100800 */
[----:B------:R-:W5:Y:S01]  /*4530*/  @P0 LDG.E.U8 R136, desc[UR26][R86.64] ;  /* 0x0000001a56880981 */ /* 0x000f62000c1e1100 */
[----:B0-----:R-:W-:-:S03]  /*4540*/  IMAD R138, R122, 0x25, RZ ;  /* 0x000000257a8a7824 */ /* 0x001fc600078e02ff */
[----:B------:R0:W2:Y:S01]  /*4550*/  @P1 LDG.E.U8 R134, desc[UR26][R72.64] ;  /* 0x0000001a48861981 */ /* 0x0000a2000c1e1100 */
[----:B-1----:R-:W-:Y:S02]  /*4560*/  LOP3.LUT R137, R130, 0x68, RZ, 0xfc, !PT ;  /* 0x0000006882897812 */ /* 0x002fe400078efcff */
[----:B------:R-:W-:Y:S01]  /*4570*/  SHF.R.S32.HI R141, RZ, 0x1f, R138 ;  /* 0x0000001fff8d7819 */ /* 0x000fe2000001148a */
[----:B------:R1:W-:Y:S01]  /*4580*/  STL [R1+0x90], R138 ;  /* 0x0000908a01007387 */ /* 0x0003e20000100800 */
[----:B------:R-:W-:Y:S02]  /*4590*/  IABS R148, R137 ;  /* 0x0000008900947213 */ /* 0x000fe40000000000 */
[----:B0-----:R-:W-:Y:S02]  /*45a0*/  IADD3 R72, P0, PT, R138, R20, RZ ;  /* 0x000000148a487210 */ /* 0x001fe40007f1e0ff */
[----:B------:R-:W-:Y:S02]  /*45b0*/  PRMT R86, RZ, 0x7610, R86 ;  /* 0x00007610ff567816 */ /* 0x000fe40000000056 */
[----:B-1----:R-:W-:Y:S01]  /*45c0*/  IABS R138, R140 ;  /* 0x0000008c008a7213 */ /* 0x002fe20000000000 */
[----:B------:R-:W-:Y:S01]  /*45d0*/  IMAD.X R73, R141, 0x1, R21, P0 ;  /* 0x000000018d497824 */ /* 0x000fe200000e0615 */
[----:B------:R0:W-:Y:S01]  /*45e0*/  STL [R1+0x188], R141 ;  /* 0x0001888d01007387 */ /* 0x0001e20000100800 */
[----:B------:R-:W-:Y:S01]  /*45f0*/  IMAD R144, R122, 0x26, RZ ;  /* 0x000000267a907824 */ /* 0x000fe200078e02ff */
[----:B------:R-:W-:Y:S01]  /*4600*/  LOP3.LUT R159, R130, 0x70, RZ, 0xfc, !PT ;  /* 0x00000070829f7812 */ /* 0x000fe200078efcff */
[C---:B------:R-:W-:Y:S01]  /*4610*/  IMAD.HI.U32 R87, R132.reuse, R148, RZ ;  /* 0x0000009484577227 */ /* 0x040fe200078e00ff */
[----:B------:R1:W2:Y:S02]  /*4620*/  @P4 LDG.E.U8 R86, desc[UR26][R72.64] ;  /* 0x0000001a48564981 */ /* 0x0002a4000c1e1100 */
[----:B------:R-:W-:Y:S01]  /*4630*/  SHF.R.S32.HI R143, RZ, 0x1f, R144 ;  /* 0x0000001fff8f7819 */ /* 0x000fe20000011490 */
[----:B0-----:R-:W-:Y:S01]  /*4640*/  IMAD.HI.U32 R141, R132, R138, RZ ;  /* 0x0000008a848d7227 */ /* 0x001fe200078e00ff */
[----:B------:R-:W-:-:S03]  /*4650*/  IABS R146, R159 ;  /* 0x0000009f00927213 */ /* 0x000fc60000000000 */
[----:B-1----:R-:W-:Y:S01]  /*4660*/  IMAD.MOV R73, RZ, RZ, -R87 ;  /* 0x000000ffff497224 */ /* 0x002fe200078e0a57 */
[----:B------:R-:W-:Y:S01]  /*4670*/  IADD3 R72, P0, PT, R144, R20, RZ ;  /* 0x0000001490487210 */ /* 0x000fe20007f1e0ff */
[----:B------:R-:W-:Y:S01]  /*4680*/  IMAD.MOV R141, RZ, RZ, -R141 ;  /* 0x000000ffff8d7224 */ /* 0x000fe200078e0a8d */
[C---:B------:R-:W-:Y:S02]  /*4690*/  LOP3.LUT R139, R130.reuse, 0x6a, RZ, 0xfc, !PT ;  /* 0x0000006a828b7812 */ /* 0x040fe400078efcff */
[----:B------:R-:W-:Y:S01]  /*46a0*/  LOP3.LUT R154, R130, 0x74, RZ, 0xfc, !PT ;  /* 0x00000074829a7812 */ /* 0x000fe200078efcff */
[C---:B------:R-:W-:Y:S01]  /*46b0*/  IMAD R148, R128.reuse, R73, R148 ;  /* 0x0000004980947224 */ /* 0x040fe200078e0294 */
[----:B------:R-:W-:Y:S01]  /*46c0*/  PRMT R87, RZ, 0x7610, R87 ;  /* 0x00007610ff577816 */ /* 0x000fe20000000057 */
[----:B------:R0:W-:Y:S01]  /*46d0*/  STL [R1+0x8c], R144 ;  /* 0x00008c9001007387 */ /* 0x0001e20000100800 */
[----:B------:R-:W-:Y:S01]  /*46e0*/  IMAD.X R73, R143, 0x1, R21, P0 ;  /* 0x000000018f497824 */ /* 0x000fe200000e0615 */
[----:B------:R-:W-:Y:S01]  /*46f0*/  IABS R147, R139 ;  /* 0x0000008b00937213 */ /* 0x000fe20000000000 */
[----:B------:R-:W-:Y:S01]  /*4700*/  IMAD R138, R128, R141, R138 ;  /* 0x0000008d808a7224 */ /* 0x000fe200078e028a */
[----:B------:R-:W-:Y:S01]  /*4710*/  LOP3.LUT R158, R130, 0x72, RZ, 0xfc, !PT ;  /* 0x00000072829e7812 */ /* 0x000fe200078efcff */
[----:B------:R-:W-:Y:S01]  /*4720*/  IMAD.HI.U32 R141, R132, R146, RZ ;  /* 0x00000092848d7227 */ /* 0x000fe200078e00ff */
[----:B------:R1:W2:Y:S01]  /*4730*/  @P6 LDG.E.U8 R87, desc[UR26][R72.64] ;  /* 0x0000001a48576981 */ /* 0x0002a2000c1e1100 */
[----:B0-----:R-:W-:-:S02]  /*4740*/  IABS R144, R154 ;  /* 0x0000009a00907213 */ /* 0x001fc40000000000 */
[----:B------:R-:W-:Y:S01]  /*4750*/  IMAD.MOV R141, RZ, RZ, -R141 ;  /* 0x000000ffff8d7224 */ /* 0x000fe200078e0a8d */
[----:B------:R-:W-:Y:S01]  /*4760*/  LOP3.LUT R149, R130, 0x76, RZ, 0xfc, !PT ;  /* 0x0000007682957812 */ /* 0x000fe200078efcff */
[----:B------:R-:W-:Y:S01]  /*4770*/  IMAD.HI.U32 R142, R132, R147, RZ ;  /* 0x00000093848e7227 */ /* 0x000fe200078e00ff */
[----:B------:R-:W-:Y:S02]  /*4780*/  IABS R145, R158 ;  /* 0x0000009e00917213 */ /* 0x000fe40000000000 */
[----:B------:R-:W-:Y:S01]  /*4790*/  LOP3.LUT R151, R130, 0x7a, RZ, 0xfc, !PT ;  /* 0x0000007a82977812 */ /* 0x000fe200078efcff */
[----:B-1----:R-:W-:Y:S01]  /*47a0*/  IMAD.HI.U32 R72, R132, R144, RZ ;  /* 0x0000009084487227 */ /* 0x002fe200078e00ff */
[----:B------:R0:W-:Y:S01]  /*47b0*/  STL [R1+0x184], R143 ;  /* 0x0001848f01007387 */ /* 0x0001e20000100800 */
[----:B------:R-:W-:Y:S02]  /*47c0*/  LOP3.LUT R150, R130, 0x78, RZ, 0xfc, !PT ;  /* 0x0000007882967812 */ /* 0x000fe400078efcff */
[----:B------:R-:W-:Y:S01]  /*47d0*/  IMAD R146, R128, R141, R146 ;  /* 0x0000008d80927224 */ /* 0x000fe200078e0292 */
[----:B------:R-:W-:Y:S01]  /*47e0*/  IABS R141, R151 ;  /* 0x00000097008d7213 */ /* 0x000fe20000000000 */
[----:B------:R-:W-:-:S02]  /*47f0*/  IMAD.MOV R142, RZ, RZ, -R142 ;  /* 0x000000ffff8e7224 */ /* 0x000fc400078e0a8e */
[----:B------:R-:W-:Y:S01]  /*4800*/  IMAD.MOV R72, RZ, RZ, -R72 ;  /* 0x000000ffff487224 */ /* 0x000fe200078e0a48 */
[----:B0-----:R-:W-:Y:S01]  /*4810*/  IABS R143, R149 ;  /* 0x00000095008f7213 */ /* 0x001fe20000000000 */
[----:B------:R-:W-:-:S04]  /*4820*/  IMAD.HI.U32 R73, R132, R145, RZ ;  /* 0x0000009184497227 */ /* 0x000fc800078e00ff */
[C---:B------:R-:W-:Y:S01]  /*4830*/  IMAD R147, R128.reuse, R142, R147 ;  /* 0x0000008e80937224 */ /* 0x040fe200078e0293 */
[----:B------:R-:W-:Y:S01]  /*4840*/  IABS R142, R150 ;  /* 0x00000096008e7213 */ /* 0x000fe20000000000 */
[----:B------:R-:W-:Y:S02]  /*4850*/  IMAD R144, R128, R72, R144 ;  /* 0x0000004880907224 */ /* 0x000fe400078e0290 */
[----:B------:R-:W-:-:S04]  /*4860*/  IMAD.HI.U32 R152, R132, R143, RZ ;  /* 0x0000008f84987227 */ /* 0x000fc800078e00ff */
[----:B------:R-:W-:Y:S02]  /*4870*/  IMAD.MOV R73, RZ, RZ, -R73 ;  /* 0x000000ffff497224 */ /* 0x000fe400078e0a49 */
[----:B------:R-:W-:-:S04]  /*4880*/  IMAD.HI.U32 R72, R132, R141, RZ ;  /* 0x0000008d84487227 */ /* 0x000fc800078e00ff */
[----:B------:R-:W-:Y:S02]  /*4890*/  IMAD.MOV R152, RZ, RZ, -R152 ;  /* 0x000000ffff987224 */ /* 0x000fe400078e0a98 */
[----:B------:R-:W-:Y:S02]  /*48a0*/  IMAD R145, R128, R73, R145 ;  /* 0x0000004980917224 */ /* 0x000fe400078e0291 */
[----:B------:R-:W-:Y:S02]  /*48b0*/  IMAD.MOV R72, RZ, RZ, -R72 ;  /* 0x000000ffff487224 */ /* 0x000fe400078e0a48 */
[----:B------:R-:W-:Y:S02]  /*48c0*/  VIADD R153, R131, 0x6e ;  /* 0x0000006e83997836 */ /* 0x000fe40000000000 */
[----:B------:R-:W-:-:S04]  /*48d0*/  IMAD.HI.U32 R73, R132, R142, RZ ;  /* 0x0000008e84497227 */ /* 0x000fc800078e00ff */
[----:B------:R-:W-:Y:S01]  /*48e0*/  IMAD R143, R128, R152, R143 ;  /* 0x00000098808f7224 */ /* 0x000fe200078e028f */
[----:B------:R-:W-:Y:S01]  /*48f0*/  LOP3.LUT R152, R130, 0x7c, RZ, 0xfc, !PT ;  /* 0x0000007c82987812 */ /* 0x000fe200078efcff */
[----:B------:R-:W-:Y:S02]  /*4900*/  VIADD R155, R131, 0x7e ;  /* 0x0000007e839b7836 */ /* 0x000fe40000000000 */
[C---:B------:R-:W-:Y:S01]  /*4910*/  IMAD R141, R128.reuse, R72, R141 ;  /* 0x00000048808d7224 */ /* 0x040fe200078e028d */
[----:B------:R-:W-:Y:S01]  /*4920*/  IABS R72, R153 ;  /* 0x0000009900487213 */ /* 0x000fe20000000000 */
[----:B------:R-:W-:Y:S01]  /*4930*/  IMAD.MOV R73, RZ, RZ, -R73 ;  /* 0x000000ffff497224 */ /* 0x000fe200078e0a49 */
[----:B------:R-:W-:Y:S02]  /*4940*/  IABS R157, R152 ;  /* 0x00000098009d7213 */ /* 0x000fe40000000000 */
[----:B------:R-:W-:Y:S01]  /*4950*/  IABS R156, R155 ;  /* 0x0000009b009c7213 */ /* 0x000fe20000000000 */
[----:B------:R-:W-:-:S02]  /*4960*/  IMAD R142, R128, R73, R142 ;  /* 0x00000049808e7224 */ /* 0x000fc400078e028e */
[----:B------:R-:W-:-:S04]  /*4970*/  IMAD.HI.U32 R73, R132, R72, RZ ;  /* 0x0000004884497227 */ /* 0x000fc800078e00ff */
[----:B------:R-:W-:-:S04]  /*4980*/  IMAD.HI.U32 R131, R132, R157, RZ ;  /* 0x0000009d84837227 */ /* 0x000fc800078e00ff */
[----:B------:R-:W-:-:S04]  /*4990*/  IMAD.HI.U32 R186, R132, R156, RZ ;  /* 0x0000009c84ba7227 */ /* 0x000fc800078e00ff */
[----:B------:R-:W-:-:S04]  /*49a0*/  IMAD.MOV R132, RZ, RZ, -R73 ;  /* 0x000000ffff847224 */ /* 0x000fc800078e0a49 */
[----:B------:R-:W-:Y:S01]  /*49b0*/  IMAD R132, R128, R132, R72 ;  /* 0x0000008480847224 */ /* 0x000fe200078e0248 */
[----:B------:R-:W-:Y:S01]  /*49c0*/  SHF.R.U64 R72, R18, 0x18, RZ ;  /* 0x0000001812487819 */ /* 0x000fe200000012ff */
[----:B------:R-:W-:-:S03]  /*49d0*/  IMAD.MOV R131, RZ, RZ, -R131 ;  /* 0x000000ffff837224 */ /* 0x000fc600078e0a83 */
[----:B------:R-:W-:Y:S01]  /*49e0*/  LOP3.LUT P0, RZ, R72, 0x1, RZ, 0xc0, !PT ;  /* 0x0000000148ff7812 */ /* 0x000fe2000780c0ff */
[----:B------:R-:W-:Y:S01]  /*49f0*/  IMAD.MOV R73, RZ, RZ, -R186 ;  /* 0x000000ffff497224 */ /* 0x000fe200078e0aba */
[----:B------:R-:W-:Y:S02]  /*4a00*/  SHF.R.S32.HI R189, RZ, 0x1f, R190 ;  /* 0x0000001fffbd7819 */ /* 0x000fe400000114be */
[----:B------:R-:W-:Y:S01]  /*4a10*/  IADD3 R72, P1, PT, R190, R20, RZ ;  /* 0x00000014be487210 */ /* 0x000fe20007f3e0ff */
[C---:B------:R-:W-:Y:S01]  /*4a20*/  IMAD R157, R128.reuse, R131, R157 ;  /* 0x00000083809d7224 */ /* 0x040fe200078e029d */
[----:B------:R-:W-:Y:S01]  /*4a30*/  PRMT R131, RZ, 0x7610, R131 ;  /* 0x00007610ff837816 */ /* 0x000fe20000000083 */
[----:B------:R-:W-:Y:S02]  /*4a40*/  IMAD R156, R128, R73, R156 ;  /* 0x00000049809c7224 */ /* 0x000fe400078e029c */
[----:B------:R-:W-:-:S05]  /*4a50*/  IMAD.X R73, R189, 0x1, R21, P1 ;  /* 0x00000001bd497824 */ /* 0x000fca00008e0615 */
[----:B------:R0:W2:Y:S01]  /*4a60*/  @P0 LDG.E.U8 R131, desc[UR26][R72.64] ;  /* 0x0000001a48830981 */ /* 0x0000a2000c1e1100 */
[C---:B------:R-:W-:Y:S02]  /*4a70*/  ISETP.GT.U32.AND P0, PT, R128.reuse, R116, PT ;  /* 0x000000748000720c */ /* 0x040fe40003f04070 */
[C---:B------:R-:W-:Y:S02]  /*4a80*/  ISETP.GT.U32.AND P4, PT, R128.reuse, R118, PT ;  /* 0x000000768000720c */ /* 0x040fe40003f84070 */
[----:B------:R-:W-:-:S09]  /*4a90*/  ISETP.GT.U32.AND P2, PT, R128, R126, PT ;  /* 0x0000007e8000720c */ /* 0x000fd20003f44070 */
[--C-:B------:R-:W-:Y:S01]  /*4aa0*/  @!P0 IMAD.IADD R116, R116, 0x1, -R128.reuse ;  /* 0x0000000174748824 */ /* 0x100fe200078e0a80 */
[C---:B------:R-:W-:Y:S02]  /*4ab0*/  ISETP.GT.U32.AND P0, PT, R128.reuse, R109, PT ;  /* 0x0000006d8000720c */ /* 0x040fe40003f04070 */
[----:B------:R-:W-:Y:S01]  /*4ac0*/  ISETP.GT.U32.AND P1, PT, R128, R115, PT ;  /* 0x000000738000720c */ /* 0x000fe20003f24070 */
[--C-:B------:R-:W-:Y:S01]  /*4ad0*/  @!P4 IMAD.IADD R118, R118, 0x1, -R128.reuse ;  /* 0x000000017676c824 */ /* 0x100fe200078e0a80 */
[----:B------:R-:W-:Y:S01]  /*4ae0*/  ISETP.GT.U32.AND P4, PT, R128, R110, PT ;  /* 0x0000006e8000720c */ /* 0x000fe20003f84070 */
[----:B------:R-:W-:Y:S01]  /*4af0*/  @!P2 IMAD.IADD R126, R126, 0x1, -R128 ;  /* 0x000000017e7ea824 */ /* 0x000fe200078e0a80 */
[----:B------:R-:W-:-:S07]  /*4b00*/  ISETP.GT.U32.AND P2, PT, R128, R111, PT ;  /* 0x0000006f8000720c */ /* 0x000fce0003f44070 */
[--C-:B------:R-:W-:Y:S01]  /*4b10*/  @!P0 IMAD.IADD R109, R109, 0x1, -R128.reuse ;  /* 0x000000016d6d8824 */ /* 0x100fe200078e0a80 */
[C---:B------:R-:W-:Y:S01]  /*4b20*/  ISETP.GT.U32.AND P0, PT, R128.reuse, R99, PT ;  /* 0x000000638000720c */ /* 0x040fe20003f04070 */
[--C-:B------:R-:W-:Y:S01]  /*4b30*/  @!P1 IMAD.IADD R115, R115, 0x1, -R128.reuse ;  /* 0x0000000173739824 */ /* 0x100fe200078e0a80 */
[----:B------:R-:W-:Y:S01]  /*4b40*/  ISETP.GT.U32.AND P1, PT, R128, R105, PT ;  /* 0x000000698000720c */ /* 0x000fe20003f24070 */
[--C-:B------:R-:W-:Y:S01]  /*4b50*/  @!P4 IMAD.IADD R110, R110, 0x1, -R128.reuse ;  /* 0x000000016e6ec824 */ /* 0x100fe200078e0a80 */
[C---:B------:R-:W-:Y:S01]  /*4b60*/  ISETP.GT.U32.AND P4, PT, R128.reuse, R103, PT ;  /* 0x000000678000720c */ /* 0x040fe20003f84070 */
[----:B------:R-:W-:Y:S01]  /*4b70*/  @!P2 IMAD.IADD R111, R111, 0x1, -R128 ;  /* 0x000000016f6fa824 */ /* 0x000fe200078e0a80 */
[----:B------:R-:W-:-:S07]  /*4b80*/  ISETP.GT.U32.AND P2, PT, R128, R104, PT ;  /* 0x000000688000720c */ /* 0x000fce0003f44070 */
[--C-:B------:R-:W-:Y:S01]  /*4b90*/  @!P0 IMAD.IADD R99, R99, 0x1, -R128.reuse ;  /* 0x0000000163638824 */ /* 0x100fe200078e0a80 */
[C---:B------:R-:W-:Y:S01]  /*4ba0*/  ISETP.GT.U32.AND P0, PT, R128.reuse, R95, PT ;  /* 0x0000005f8000720c */ /* 0x040fe20003f04070 */
[--C-:B------:R-:W-:Y:S01]  /*4bb0*/  @!P1 IMAD.IADD R105, R105, 0x1, -R128.reuse ;  /* 0x0000000169699824 */ /* 0x100fe200078e0a80 */
[C---:B------:R-:W-:Y:S01]  /*4bc0*/  ISETP.GT.U32.AND P1, PT, R128.reuse, R98, PT ;  /* 0x000000628000720c */ /* 0x040fe20003f24070 */
[--C-:B------:R-:W-:Y:S01]  /*4bd0*/  @!P4 IMAD.IADD R103, R103, 0x1, -R128.reuse ;  /* 0x000000016767c824 */ /* 0x100fe200078e0a80 */
[----:B------:R-:W-:Y:S01]  /*4be0*/  ISETP.GT.U32.AND P4, PT, R128, R93, PT ;  /* 0x0000005d8000720c */ /* 0x000fe20003f84070 */
[----:B------:R-:W-:Y:S01]  /*4bf0*/  @!P2 IMAD.IADD R104, R104, 0x1, -R128 ;  /* 0x000000016868a824 */ /* 0x000fe200078e0a80 */
[----:B------:R-:W-:-:S07]  /*4c00*/  ISETP.GT.U32.AND P2, PT, R128, R97, PT ;  /* 0x000000618000720c */ /* 0x000fce0003f44070 */
[--C-:B------:R-:W-:Y:S01]  /*4c10*/  @!P0 IMAD.IADD R95, R95, 0x1, -R128.reuse ;  /* 0x000000015f5f8824 */ /* 0x100fe200078e0a80 */
[----:B------:R-:W-:Y:S01]  /*4c20*/  ISETP.GT.U32.AND P0, PT, R128, R83, PT ;  /* 0x000000538000720c */ /* 0x000fe20003f04070 */
[--C-:B------:R-:W-:Y:S01]  /*4c30*/  @!P1 IMAD.IADD R98, R98, 0x1, -R128.reuse ;  /* 0x0000000162629824 */ /* 0x100fe200078e0a80 */
[C---:B------:R-:W-:Y:S01]  /*4c40*/  ISETP.GT.U32.AND P1, PT, R128.reuse, R96, PT ;  /* 0x000000608000720c */ /* 0x040fe20003f24070 */
[--C-:B------:R-:W-:Y:S01]  /*4c50*/  @!P4 IMAD.IADD R93, R93, 0x1, -R128.reuse ;  /* 0x000000015d5dc824 */ /* 0x100fe200078e0a80 */
[C---:B------:R-:W-:Y:S01]  /*4c60*/  ISETP.GT.U32.AND P4, PT, R128.reuse, R88, PT ;  /* 0x000000588000720c */ /* 0x040fe20003f84070 */
[----:B------:R-:W-:Y:S01]  /*4c70*/  @!P2 IMAD.IADD R97, R97, 0x1, -R128 ;  /* 0x000000016161a824 */ /* 0x000fe200078e0a80 */
[----:B------:R-:W-:-:S07]  /*4c80*/  ISETP.GT.U32.AND P2, PT, R128, R89, PT ;  /* 0x000000598000720c */ /* 0x000fce0003f44070 */
[--C-:B------:R-:W-:Y:S01]  /*4c90*/  @!P0 IMAD.IADD R83, R83, 0x1, -R128.reuse ;  /* 0x0000000153538824 */ /* 0x100fe200078e0a80 */
[----:B------:R-:W-:Y:S01]  /*4ca0*/  ISETP.GT.U32.AND P0, PT, R128, R74, PT ;  /* 0x0000004a8000720c */ /* 0x000fe20003f04070 */
        /* <DEDUP_REMOVED lines=9> */
[----:B------:R-:W-:Y:S01]  /*4d40*/  ISETP.GT.U32.AND P1, PT, R128, R76, PT ;  /* 0x0000004c8000720c */ /* 0x000fe20003f24070 */
[--C-:B------:R-:W-:Y:S01]  /*4d50*/  @!P4 IMAD.IADD R82, R82, 0x1, -R128.reuse ;  /* 0x000000015252c824 */ /* 0x100fe200078e0a80 */
[----:B------:R-:W-:Y:S01]  /*4d60*/  ISETP.GT.U32.AND P4, PT, R128, R68, PT ;  /* 0x000000448000720c */ /* 0x000fe20003f84070 */
        /* <DEDUP_REMOVED lines=197> */
[----:B------:R-:W-:Y:S01]  /*59c0*/  STL [R1+0x88], R190 ;  /* 0x000088be01007387 */ /* 0x000fe20000100800 */
[----:B------:R-:W-:Y:S02]  /*59d0*/  ISETP.GT.U32.AND P1, PT, R128, R142, PT ;  /* 0x0000008e8000720c */ /* 0x000fe40003f24070 */
[----:B0-----:R-:W-:Y:S01]  /*59e0*/  SHF.R.U64 R72, R18, 0x16, RZ ;  /* 0x0000001612487819 */ /* 0x001fe200000012ff */
[----:B------:R0:W-:Y:S01]  /*59f0*/  STL [R1+0x180], R189 ;  /* 0x000180bd01007387 */ /* 0x0001e20000100800 */
[----:B------:R-:W-:Y:S01]  /*5a00*/  @!P4 IMAD.IADD R144, R144, 0x1, -R128 ;  /* 0x000000019090c824 */ /* 0x000fe200078e0a80 */
[----:B------:R-:W-:-:S05]  /*5a10*/  ISETP.GT.U32.AND P4, PT, R128, R157, PT ;  /* 0x0000009d8000720c */ /* 0x000fca0003f84070 */
[----:B------:R-:W-:Y:S02]  /*5a20*/  @!P0 IMAD.IADD R156, R156, 0x1, -R128 ;  /* 0x000000019c9c8824 */ /* 0x000fe400078e0a80 */
[----:B0-----:R-:W-:Y:S01]  /*5a30*/  IMAD R189, R122, 0x29, RZ ;  /* 0x000000297abd7824 */ /* 0x001fe200078e02ff */
[----:B------:R-:W-:-:S04]  /*5a40*/  LOP3.LUT P0, RZ, R72, 0x1, RZ, 0xc0, !PT ;  /* 0x0000000148ff7812 */ /* 0x000fc8000780c0ff */
[----:B------:R-:W-:Y:S02]  /*5a50*/  SHF.R.S32.HI R186, RZ, 0x1f, R189 ;  /* 0x0000001fffba7819 */ /* 0x000fe400000114bd */
[----:B------:R-:W-:Y:S01]  /*5a60*/  IADD3 R72, P6, PT, R189, R20, RZ ;  /* 0x00000014bd487210 */ /* 0x000fe20007fde0ff */
[--C-:B------:R-:W-:Y:S01]  /*5a70*/  @!P2 IMAD.IADD R145, R145, 0x1, -R128.reuse ;  /* 0x000000019191a824 */ /* 0x100fe200078e0a80 */
[----:B------:R-:W-:Y:S01]  /*5a80*/  ISETP.GT.U32.AND P2, PT, R128, R141, PT ;  /* 0x0000008d8000720c */ /* 0x000fe20003f44070 */
[--C-:B------:R-:W-:Y:S02]  /*5a90*/  @!P1 IMAD.IADD R142, R142, 0x1, -R128.reuse ;  /* 0x000000018e8e9824 */ /* 0x100fe400078e0a80 */
[----:B------:R-:W-:Y:S01]  /*5aa0*/  IMAD.X R73, R186, 0x1, R21, P6 ;  /* 0x00000001ba497824 */ /* 0x000fe200030e0615 */
[----:B------:R-:W-:Y:S02]  /*5ab0*/  ISETP.GT.U32.AND P6, PT, R128, R132, PT ;  /* 0x000000848000720c */ /* 0x000fe40003fc4070 */
[----:B------:R-:W-:Y:S01]  /*5ac0*/  ISETP.GE.AND P1, PT, R130, RZ, PT ;  /* 0x000000ff8200720c */ /* 0x000fe20003f26270 */
[----:B------:R-:W-:Y:S01]  /*5ad0*/  @!P4 IMAD.IADD R157, R157, 0x1, -R128 ;  /* 0x000000019d9dc824 */ /* 0x000fe200078e0a80 */
[----:B------:R-:W-:-:S02]  /*5ae0*/  ISETP.GE.AND P4, PT, R127, RZ, PT ;  /* 0x000000ff7f00720c */ /* 0x000fc40003f86270 */
[----:B------:R-:W-:Y:S01]  /*5af0*/  PRMT R127, RZ, 0x7610, R127 ;  /* 0x00007610ff7f7816 */ /* 0x000fe2000000007f */
[----:B------:R-:W-:Y:S02]  /*5b00*/  IMAD R130, R122, 0x2a, RZ ;  /* 0x0000002a7a827824 */ /* 0x000fe400078e02ff */
[--C-:B------:R-:W-:Y:S01]  /*5b10*/  @!P2 IMAD.IADD R141, R141, 0x1, -R128.reuse ;  /* 0x000000018d8da824 */ /* 0x100fe200078e0a80 */
[----:B------:R-:W-:Y:S02]  /*5b20*/  ISETP.GE.AND P2, PT, R129, RZ, PT ;  /* 0x000000ff8100720c */ /* 0x000fe40003f46270 */
[----:B------:R0:W2:Y:S01]  /*5b30*/  @P0 LDG.E.U8 R127, desc[UR26][R72.64] ;  /* 0x0000001a487f0981 */ /* 0x0000a2000c1e1100 */
[----:B------:R-:W-:Y:S01]  /*5b40*/  @!P6 IMAD.IADD R132, R132, 0x1, -R128 ;  /* 0x000000018484e824 */ /* 0x000fe200078e0a80 */
[----:B------:R-:W-:Y:S01]  /*5b50*/  SHF.R.S32.HI R129, RZ, 0x1f, R130 ;  /* 0x0000001fff817819 */ /* 0x000fe20000011482 */
[----:B------:R-:W-:Y:S01]  /*5b60*/  @!P1 IMAD.MOV R126, RZ, RZ, -R126 ;  /* 0x000000ffff7e9224 */ /* 0x000fe200078e0a7e */
[----:B------:R-:W-:-:S02]  /*5b70*/  ISETP.GE.AND P1, PT, R124, RZ, PT ;  /* 0x000000ff7c00720c */ /* 0x000fc40003f26270 */
[----:B------:R-:W-:Y:S02]  /*5b80*/  SHF.R.U64 R124, R18, 0x15, RZ ;  /* 0x00000015127c7819 */ /* 0x000fe400000012ff */
[----:B0-----:R-:W-:-:S05]  /*5b90*/  IADD3 R72, P6, PT, R130, R20, RZ ;  /* 0x0000001482487210 */ /* 0x001fca0007fde0ff */
[----:B------:R-:W-:Y:S01]  /*5ba0*/  IMAD.X R73, R129, 0x1, R21, P6 ;  /* 0x0000000181497824 */ /* 0x000fe200030e0615 */
[----:B------:R-:W-:Y:S02]  /*5bb0*/  LOP3.LUT P6, RZ, R124, 0x1, RZ, 0xc0, !PT ;  /* 0x000000017cff7812 */ /* 0x000fe400078cc0ff */
[----:B------:R-:W-:Y:S01]  /*5bc0*/  PRMT R124, RZ, 0x7610, R124 ;  /* 0x00007610ff7c7816 */ /* 0x000fe2000000007c */
[----:B------:R-:W-:Y:S01]  /*5bd0*/  IMAD R128, R122, 0x2b, RZ ;  /* 0x0000002b7a807824 */ /* 0x000fe200078e02ff */
[----:B------:R-:W-:Y:S01]  /*5be0*/  ISETP.GE.AND P0, PT, R125, RZ, PT ;  /* 0x000000ff7d00720c */ /* 0x000fe20003f06270 */
[----:B------:R-:W-:Y:S01]  /*5bf0*/  @!P2 IMAD.MOV R118, RZ, RZ, -R118 ;  /* 0x000000ffff76a224 */ /* 0x000fe200078e0a76 */
[----:B------:R-:W-:Y:S01]  /*5c00*/  ISETP.GE.AND P2, PT, R121, RZ, PT ;  /* 0x000000ff7900720c */ /* 0x000fe20003f46270 */
[----:B------:R-:W-:Y:S01]  /*5c10*/  IMAD.MOV.U32 R121, RZ, RZ, R115 ;  /* 0x000000ffff797224 */ /* 0x000fe200078e0073 */
[----:B------:R-:W-:Y:S02]  /*5c20*/  SHF.R.S32.HI R125, RZ, 0x1f, R128 ;  /* 0x0000001fff7d7819 */ /* 0x000fe40000011480 */
[----:B------:R-:W-:-:S03]  /*5c30*/  SHF.R.U64 R115, R18, 0x14, RZ ;  /* 0x0000001412737819 */ /* 0x000fc600000012ff */
[----:B------:R0:W2:Y:S02]  /*5c40*/  @P6 LDG.E.U8 R124, desc[UR26][R72.64] ;  /* 0x0000001a487c6981 */ /* 0x0000a4000c1e1100 */
[----:B0-----:R-:W-:-:S05]  /*5c50*/  IADD3 R72, P6, PT, R128, R20, RZ ;  /* 0x0000001480487210 */ /* 0x001fca0007fde0ff */
[----:B------:R-:W-:Y:S01]  /*5c60*/  IMAD.X R73, R125, 0x1, R21, P6 ;  /* 0x000000017d497824 */ /* 0x000fe200030e0615 */
[----:B------:R-:W-:Y:S01]  /*5c70*/  LOP3.LUT P6, RZ, R115, 0x1, RZ, 0xc0, !PT ;  /* 0x0000000173ff7812 */ /* 0x000fe200078cc0ff */
[----:B------:R-:W-:Y:S01]  /*5c80*/  @!P4 IMAD.MOV R116, RZ, RZ, -R116 ;  /* 0x000000ffff74c224 */ /* 0x000fe200078e0a74 */
[----:B------:R-:W-:Y:S02]  /*5c90*/  PRMT R115, RZ, 0x7610, R115 ;  /* 0x00007610ff737816 */ /* 0x000fe40000000073 */
[----:B------:R-:W-:Y:S01]  /*5ca0*/  ISETP.GE.AND P4, PT, R120, RZ, PT ;  /* 0x000000ff7800720c */ /* 0x000fe20003f86270 */
[----:B------:R-:W-:Y:S02]  /*5cb0*/  IMAD R120, R122, 0x2c, RZ ;  /* 0x0000002c7a787824 */ /* 0x000fe400078e02ff */
[----:B------:R-:W-:Y:S01]  /*5cc0*/  @!P0 IMAD.MOV R121, RZ, RZ, -R121 ;  /* 0x000000ffff798224 */ /* 0x000fe200078e0a79 */
[----:B------:R-:W-:Y:S01]  /*5cd0*/  ISETP.GE.AND P0, PT, R119, RZ, PT ;  /* 0x000000ff7700720c */ /* 0x000fe20003f06270 */
[----:B------:R-:W-:Y:S01]  /*5ce0*/  @!P1 IMAD.MOV R111, RZ, RZ, -R111 ;  /* 0x000000ffff6f9224 */ /* 0x000fe200078e0a6f */
[----:B------:R-:W-:Y:S01]  /*5cf0*/  ISETP.GE.AND P1, PT, R113, RZ, PT ;  /* 0x000000ff7100720c */ /* 0x000fe20003f26270 */
[----:B------:R-:W-:Y:S01]  /*5d00*/  IMAD.MOV.U32 R113, RZ, RZ, R109 ;  /* 0x000000ffff717224 */ /* 0x000fe200078e006d */
[----:B------:R-:W-:Y:S01]  /*5d10*/  SHF.R.S32.HI R119, RZ, 0x1f, R120 ;  /* 0x0000001fff777819 */ /* 0x000fe20000011478 */
[----:B------:R0:W2:Y:S01]  /*5d20*/  @P6 LDG.E.U8 R115, desc[UR26][R72.64] ;  /* 0x0000001a48736981 */ /* 0x0000a2000c1e1100 */
[----:B------:R-:W-:-:S02]  /*5d30*/  SHF.R.U64 R109, R18, 0x13, RZ ;  /* 0x00000013126d7819 */ /* 0x000fc400000012ff */
        /* <DEDUP_REMOVED lines=40> */
[----:B------:R-:W-:-:S03]  /*5fc0*/  SHF.R.S32.HI R100, RZ, 0x1f, R102 ;  /* 0x0000001fff647819 */ /* 0x000fc60000011466 */
[----:B------:R0:W2:Y:S01]  /*5fd0*/  @P6 LDG.E.U8 R97, desc[UR26][R72.64] ;  /* 0x0000001a48616981 */ /* 0x0000a2000c1e1100 */
[----:B------:R-:W-:Y:S02]  /*5fe0*/  ISETP.GE.AND P2, PT, R91, RZ, PT ;  /* 0x000000ff5b00720c */ /* 0x000fe40003f46270 */
[----:B------:R-:W-:Y:S02]  /*5ff0*/  SHF.R.U64 R91, R18, 0x10, RZ ;  /* 0x00000010125b7819 */ /* 0x000fe400000012ff */
        /* <DEDUP_REMOVED lines=39> */
[----:B------:R-:W-:Y:S01]  /*6270*/  @!P0 IMAD.MOV R76, RZ, RZ, -R76 ;  /* 0x000000ffff4c8224 */ /* 0x000fe200078e0a4c */
[----:B------:R-:W-:Y:S01]  /*6280*/  SHF.R.S32.HI R80, RZ, 0x1f, R81 ;  /* 0x0000001fff507819 */ /* 0x000fe20000011451 */
[----:B------:R0:W2:Y:S01]  /*6290*/  @P6 LDG.E.U8 R79, desc[UR26][R72.64] ;  /* 0x0000001a484f6981 */ /* 0x0000a2000c1e1100 */
[----:B------:R-:W-:-:S02]  /*62a0*/  IADD3 R70, P6, PT, R81, R20, RZ ;  /* 0x0000001451467210 */ /* 0x000fc40007fde0ff */
[----:B------:R-:W-:Y:S02]  /*62b0*/  ISETP.GE.AND P0, PT, R69, RZ, PT ;  /* 0x000000ff4500720c */ /* 0x000fe40003f06270 */
[----:B------:R-:W-:Y:S01]  /*62c0*/  SHF.R.U64 R69, R18, 0xc, RZ ;  /* 0x0000000c12457819 */ /* 0x000fe200000012ff */
[----:B0-----:R-:W-:Y:S02]  /*62d0*/  IMAD.MOV.U32 R72, RZ, RZ, R71 ;  /* 0x000000ffff487224 */ /* 0x001fe400078e0047 */
[----:B------:R-:W-:Y:S01]  /*62e0*/  IMAD.X R71, R80, 0x1, R21, P6 ;  /* 0x0000000150477824 */ /* 0x000fe200030e0615 */
[----:B------:R-:W-:Y:S01]  /*62f0*/  LOP3.LUT P6, RZ, R69, 0x1, RZ, 0xc0, !PT ;  /* 0x0000000145ff7812 */ /* 0x000fe200078cc0ff */
[----:B------:R-:W-:Y:S01]  /*6300*/  @!P1 IMAD.MOV R72, RZ, RZ, -R72 ;  /* 0x000000ffff489224 */ /* 0x000fe200078e0a48 */
[----:B------:R-:W-:Y:S02]  /*6310*/  PRMT R69, RZ, 0x7610, R69 ;  /* 0x00007610ff457816 */ /* 0x000fe40000000045 */
[----:B------:R-:W-:Y:S01]  /*6320*/  ISETP.GE.AND P1, PT, R75, RZ, PT ;  /* 0x000000ff4b00720c */ /* 0x000fe20003f26270 */
[----:B------:R-:W-:-:S02]  /*6330*/  IMAD R75, R122, 0x34, RZ ;  /* 0x000000347a4b7824 */ /* 0x000fc400078e02ff */
[----:B------:R-:W-:Y:S01]  /*6340*/  @!P2 IMAD.MOV R68, RZ, RZ, -R68 ;  /* 0x000000ffff44a224 */ /* 0x000fe200078e0a44 */
[----:B------:R-:W-:Y:S02]  /*6350*/  ISETP.GE.AND P2, PT, R64, RZ, PT ;  /* 0x000000ff4000720c */ /* 0x000fe40003f46270 */
[----:B------:R-:W-:-:S03]  /*6360*/  SHF.R.S32.HI R73, RZ, 0x1f, R75 ;  /* 0x0000001fff497819 */ /* 0x000fc6000001144b */
[----:B------:R0:W2:Y:S01]  /*6370*/  @P6 LDG.E.U8 R69, desc[UR26][R70.64] ;  /* 0x0000001a46456981 */ /* 0x0000a2000c1e1100 */
[----:B------:R-:W-:Y:S01]  /*6380*/  IADD3 R64, P6, PT, R75, R20, RZ ;  /* 0x000000144b407210 */ /* 0x000fe20007fde0ff */
[----:B------:R-:W-:Y:S01]  /*6390*/  @!P4 IMAD.MOV R67, RZ, RZ, -R67 ;  /* 0x000000ffff43c224 */ /* 0x000fe200078e0a43 */
[----:B------:R-:W-:-:S03]  /*63a0*/  ISETP.GE.AND P4, PT, R65, RZ, PT ;  /* 0x000000ff4100720c */ /* 0x000fc60003f86270 */
[----:B------:R-:W-:Y:S02]  /*63b0*/  IMAD.X R65, R73, 0x1, R21, P6 ;  /* 0x0000000149417824 */ /* 0x000fe400030e0615 */
[----:B0-----:R-:W-:Y:S01]  /*63c0*/  IMAD.MOV.U32 R70, RZ, RZ, R63 ;  /* 0x000000ffff467224 */ /* 0x001fe200078e003f */
[----:B------:R-:W-:-:S04]  /*63d0*/  SHF.R.U64 R63, R18, 0xb, RZ ;  /* 0x0000000b123f7819 */ /* 0x000fc800000012ff */
[----:B------:R-:W-:Y:S02]  /*63e0*/  LOP3.LUT P6, RZ, R63, 0x1, RZ, 0xc0, !PT ;  /* 0x000000013fff7812 */ /* 0x000fe400078cc0ff */
[----:B------:R-:W-:Y:S01]  /*63f0*/  PRMT R63, RZ, 0x7610, R63 ;  /* 0x00007610ff3f7816 */ /* 0x000fe2000000003f */
[----:B------:R-:W-:Y:S02]  /*6400*/  IMAD R71, R122, 0x35, RZ ;  /* 0x000000357a477824 */ /* 0x000fe400078e02ff */
[----:B------:R-:W-:Y:S01]  /*6410*/  @!P0 IMAD.MOV R70, RZ, RZ, -R70 ;  /* 0x000000ffff468224 */ /* 0x000fe200078e0a46 */
[----:B------:R-:W-:Y:S01]  /*6420*/  ISETP.GE.AND P0, PT, R66, RZ, PT ;  /* 0x000000ff4200720c */ /* 0x000fe20003f06270 */
[----:B------:R-:W-:Y:S01]  /*6430*/  @!P2 IMAD.MOV R62, RZ, RZ, -R62 ;  /* 0x000000ffff3ea224 */ /* 0x000fe200078e0a3e */
[----:B------:R-:W-:Y:S01]  /*6440*/  ISETP.GE.AND P2, PT, R58, RZ, PT ;  /* 0x000000ff3a00720c */ /* 0x000fe20003f46270 */
[----:B------:R-:W-:Y:S01]  /*6450*/  @!P1 IMAD.MOV R60, RZ, RZ, -R60 ;  /* 0x000000ffff3c9224 */ /* 0x000fe200078e0a3c */
[----:B------:R-:W-:-:S03]  /*6460*/  SHF.R.S32.HI R66, RZ, 0x1f, R71 ;  /* 0x0000001fff427819 */ /* 0x000fc60000011447 */
[----:B------:R0:W2:Y:S01]  /*6470*/  @P6 LDG.E.U8 R63, desc[UR26][R64.64] ;  /* 0x0000001a403f6981 */ /* 0x0000a2000c1e1100 */
[----:B------:R-:W-:Y:S02]  /*6480*/  IADD3 R58, P6, PT, R71, R20, RZ ;  /* 0x00000014473a7210 */ /* 0x000fe40007fde0ff */
[----:B------:R-:W-:Y:S02]  /*6490*/  ISETP.GE.AND P1, PT, R57, RZ, PT ;  /* 0x000000ff3900720c */ /* 0x000fe40003f26270 */
[----:B------:R-:W-:Y:S01]  /*64a0*/  SHF.R.U64 R57, R18, 0xa, RZ ;  /* 0x0000000a12397819 */ /* 0x000fe200000012ff */
[----:B0-----:R-:W-:Y:S02]  /*64b0*/  IMAD.MOV.U32 R64, RZ, RZ, R59 ;  /* 0x000000ffff407224 */ /* 0x001fe400078e003b */
[----:B------:R-:W-:Y:S01]  /*64c0*/  IMAD.X R59, R66, 0x1, R21, P6 ;  /* 0x00000001423b7824 */ /* 0x000fe200030e0615 */
[----:B------:R-:W-:Y:S02]  /*64d0*/  LOP3.LUT P6, RZ, R57, 0x1, RZ, 0xc0, !PT ;  /* 0x0000000139ff7812 */ /* 0x000fe400078cc0ff */
[----:B------:R-:W-:Y:S01]  /*64e0*/  PRMT R57, RZ, 0x7610, R57 ;  /* 0x00007610ff397816 */ /* 0x000fe20000000039 */
[----:B------:R-:W-:-:S02]  /*64f0*/  IMAD R65, R122, 0x36, RZ ;  /* 0x000000367a417824 */ /* 0x000fc400078e02ff */
[----:B------:R-:W-:Y:S01]  /*6500*/  @!P4 IMAD.MOV R64, RZ, RZ, -R64 ;  /* 0x000000ffff40c224 */ /* 0x000fe200078e0a40 */
[----:B------:R-:W-:Y:S01]  /*6510*/  ISETP.GE.AND P4, PT, R61, RZ, PT ;  /* 0x000000ff3d00720c */ /* 0x000fe20003f86270 */
        /* <DEDUP_REMOVED lines=14> */
[----:B------:R-:W-:-:S07]  /*6600*/  ISETP.GE.AND P2, PT, R55, RZ, PT ;  /* 0x000000ff3700720c */ /* 0x000fce0003f46270 */
[----:B------:R0:W2:Y:S01]  /*6610*/  @P6 LDG.E.U8 R51, desc[UR26][R52.64] ;  /* 0x0000001a34336981 */ /* 0x0000a2000c1e1100 */
[----:B------:R-:W-:Y:S01]  /*6620*/  @!P1 IMAD.MOV R49, RZ, RZ, -R49 ;  /* 0x000000ffff319224 */ /* 0x000fe200078e0a31 */
[----:B------:R-:W-:Y:S01]  /*6630*/  SHF.R.S32.HI R55, RZ, 0x1f, R59 ;  /* 0x0000001fff377819 */ /* 0x000fe2000001143b */
[----:B0-----:R-:W-:-:S04]  /*6640*/  IMAD.MOV.U32 R52, RZ, RZ, R47 ;  /* 0x000000ffff347224 */ /* 0x001fc800078e002f */
[----:B------:R-:W-:Y:S01]  /*6650*/  @!P4 IMAD.MOV R52, RZ, RZ, -R52 ;  /* 0x000000ffff34c224 */ /* 0x000fe200078e0a34 */
[----:B------:R-:W-:Y:S01]  /*6660*/  ISETP.GE.AND P4, PT, R48, RZ, PT ;  /* 0x000000ff3000720c */ /* 0x000fe20003f86270 */
[----:B------:R-:W-:Y:S01]  /*6670*/  IMAD.MOV.U32 R48, RZ, RZ, R46 ;  /* 0x000000ffff307224 */ /* 0x000fe200078e002e */
[----:B------:R-:W-:Y:S02]  /*6680*/  IADD3 R46, P6, PT, R59, R20, RZ ;  /* 0x000000143b2e7210 */ /* 0x000fe40007fde0ff */
[----:B------:R-:W-:Y:S02]  /*6690*/  ISETP.GE.AND P1, PT, R45, RZ, PT ;  /* 0x000000ff2d00720c */ /* 0x000fe40003f26270 */
[----:B------:R-:W-:Y:S01]  /*66a0*/  SHF.R.U64 R45, R18, 0x8, RZ ;  /* 0x00000008122d7819 */ /* 0x000fe200000012ff */
[----:B------:R-:W-:-:S03]  /*66b0*/  IMAD.X R47, R55, 0x1, R21, P6 ;  /* 0x00000001372f7824 */ /* 0x000fc600030e0615 */
[----:B------:R-:W-:Y:S01]  /*66c0*/  LOP3.LUT P6, RZ, R45, 0x1, RZ, 0xc0, !PT ;  /* 0x000000012dff7812 */ /* 0x000fe200078cc0ff */
[----:B------:R-:W-:Y:S01]  /*66d0*/  @!P0 IMAD.MOV R48, RZ, RZ, -R48 ;  /* 0x000000ffff308224 */ /* 0x000fe200078e0a30 */
[----:B------:R-:W-:Y:S02]  /*66e0*/  PRMT R45, RZ, 0x7610, R45 ;  /* 0x00007610ff2d7816 */ /* 0x000fe4000000002d */
[----:B------:R-:W-:Y:S01]  /*66f0*/  ISETP.GE.AND P0, PT, R50, RZ, PT ;  /* 0x000000ff3200720c */ /* 0x000fe20003f06270 */
[----:B------:R-:W-:-:S08]  /*6700*/  IMAD R53, R122, 0x39, RZ ;  /* 0x000000397a357824 */ /* 0x000fd000078e02ff */
[----:B------:R0:W2:Y:S01]  /*6710*/  @P6 LDG.E.U8 R45, desc[UR26][R46.64] ;  /* 0x0000001a2e2d6981 */ /* 0x0000a2000c1e1100 */
[----:B------:R-:W-:Y:S01]  /*6720*/  SHF.R.S32.HI R50, RZ, 0x1f, R53 ;  /* 0x0000001fff327819 */ /* 0x000fe20000011435 */
[----:B0-----:R-:W-:-:S04]  /*6730*/  IMAD.MOV.U32 R46, RZ, RZ, R41 ;  /* 0x000000ffff2e7224 */ /* 0x001fc800078e0029 */
[----:B------:R-:W-:Y:S01]  /*6740*/  @!P2 IMAD.MOV R46, RZ, RZ, -R46 ;  /* 0x000000ffff2ea224 */ /* 0x000fe200078e0a2e */
[----:B------:R-:W-:Y:S01]  /*6750*/  ISETP.GE.AND P2, PT, R42, RZ, PT ;  /* 0x000000ff2a00720c */ /* 0x000fe20003f46270 */
[----:B------:R-:W-:Y:S01]  /*6760*/  IMAD.MOV.U32 R42, RZ, RZ, R40 ;  /* 0x000000ffff2a7224 */ /* 0x000fe200078e0028 */
[----:B------:R-:W-:Y:S01]  /*6770*/  IADD3 R40, P6, PT, R53, R20, RZ ;  /* 0x0000001435287210 */ /* 0x000fe20007fde0ff */
[----:B------:R-:W-:Y:S01]  /*6780*/  @!P0 IMAD.MOV R43, RZ, RZ, -R43 ;  /* 0x000000ffff2b8224 */ /* 0x000fe200078e0a2b */
[----:B------:R-:W-:Y:S02]  /*6790*/  ISETP.GE.AND P0, PT, R39, RZ, PT ;  /* 0x000000ff2700720c */ /* 0x000fe40003f06270 */
[----:B------:R-:W-:Y:S01]  /*67a0*/  SHF.R.U64 R39, R18, 0x6, RZ ;  /* 0x0000000612277819 */ /* 0x000fe200000012ff */
[----:B------:R-:W-:-:S03]  /*67b0*/  IMAD.X R41, R50, 0x1, R21, P6 ;  /* 0x0000000132297824 */ /* 0x000fc600030e0615 */
[----:B------:R-:W-:Y:S02]  /*67c0*/  LOP3.LUT P6, RZ, R39, 0x1, RZ, 0xc0, !PT ;  /* 0x0000000127ff7812 */ /* 0x000fe400078cc0ff */
[----:B------:R-:W-:Y:S01]  /*67d0*/  PRMT R39, RZ, 0x7610, R39 ;  /* 0x00007610ff277816 */ /* 0x000fe20000000027 */
[----:B------:R-:W-:Y:S02]  /*67e0*/  IMAD R47, R122, 0x3a, RZ ;  /* 0x0000003a7a2f7824 */ /* 0x000fe400078e02ff */
[----:B------:R-:W-:Y:S01]  /*67f0*/  @!P4 IMAD.MOV R42, RZ, RZ, -R42 ;  /* 0x000000ffff2ac224 */ /* 0x000fe200078e0a2a */
[----:B------:R-:W-:Y:S01]  /*6800*/  ISETP.GE.AND P4, PT, R44, RZ, PT ;  /* 0x000000ff2c00720c */ /* 0x000fe20003f86270 */
[----:B------:R-:W-:Y:S01]  /*6810*/  @!P1 IMAD.MOV R33, RZ, RZ, -R33 ;  /* 0x000000ffff219224 */ /* 0x000fe200078e0a21 */
[----:B------:R-:W-:Y:S02]  /*6820*/  ISETP.GE.AND P1, PT, R34, RZ, PT ;  /* 0x000000ff2200720c */ /* 0x000fe40003f26270 */
[----:B------:R-:W-:-:S03]  /*6830*/  SHF.R.S32.HI R44, RZ, 0x1f, R47 ;  /* 0x0000001fff2c7819 */ /* 0x000fc6000001142f */
[----:B------:R0:W3:Y:S01]  /*6840*/  @P6 LDG.E.U8 R39, desc[UR26][R40.64] ;  /* 0x0000001a28276981 */ /* 0x0000e2000c1e1100 */
[----:B------:R-:W-:-:S03]  /*6850*/  IADD3 R34, P6, PT, R47, R20, RZ ;  /* 0x000000142f227210 */ /* 0x000fc60007fde0ff */
[----:B------:R-:W-:Y:S01]  /*6860*/  STL [R1+0x80], R189 ;  /* 0x000080bd01007387 */ /* 0x000fe20000100800 */
[----:B0-----:R-:W-:Y:S01]  /*6870*/  IMAD.MOV.U32 R41, RZ, RZ, R36 ;  /* 0x000000ffff297224 */ /* 0x001fe200078e0024 */
[----:B------:R-:W-:Y:S01]  /*6880*/  SHF.R.U64 R36, R18, 0x5, RZ ;  /* 0x0000000512247819 */ /* 0x000fe200000012ff */
[----:B------:R-:W-:Y:S02]  /*6890*/  IMAD.MOV.U32 R40, RZ, RZ, R35 ;  /* 0x000000ffff287224 */ /* 0x000fe400078e0023 */
[----:B------:R-:W-:Y:S01]  /*68a0*/  IMAD.X R35, R44, 0x1, R21, P6 ;  /* 0x000000012c237824 */ /* 0x000fe200030e0615 */
[----:B------:R-:W-:Y:S01]  /*68b0*/  LOP3.LUT P6, RZ, R36, 0x1, RZ, 0xc0, !PT ;  /* 0x0000000124ff7812 */ /* 0x000fe200078cc0ff */
[----:B------:R-:W-:Y:S04]  /*68c0*/  STL [R1+0x17c], R186 ;  /* 0x00017cba01007387 */ /* 0x000fe80000100800 */
[----:B------:R-:W-:Y:S01]  /*68d0*/  STL [R1+0x7c], R130 ;  /* 0x00007c8201007387 */ /* 0x000fe20000100800 */
[----:B------:R-:W-:-:S03]  /*68e0*/  PRMT R36, RZ, 0x7610, R36 ;  /* 0x00007610ff247816 */ /* 0x000fc60000000024 */
[----:B------:R-:W-:Y:S04]  /*68f0*/  STL [R1+0x178], R129 ;  /* 0x0001788101007387 */ /* 0x000fe80000100800 */
[----:B------:R-:W-:Y:S04]  /*6900*/  STL [R1+0x78], R128 ;  /* 0x0000788001007387 */ /* 0x000fe80000100800 */
[----:B------:R-:W-:Y:S04]  /*6910*/  STL [R1+0x174], R125 ;  /* 0x0001747d01007387 */ /* 0x000fe80000100800 */
[----:B------:R-:W-:Y:S01]  /*6920*/  STL [R1+0x74], R120 ;  /* 0x0000747801007387 */ /* 0x000fe20000100800 */
[----:B------:R-:W-:-:S03]  /*6930*/  @!P4 IMAD.MOV R41, RZ, RZ, -R41 ;  /* 0x000000ffff29c224 */ /* 0x000fc600078e0a29 */
[----:B------:R-:W-:Y:S01]  /*6940*/  STL [R1+0x170], R119 ;  /* 0x0001707701007387 */ /* 0x000fe20000100800 */
[----:B------:R-:W-:-:S03]  /*6950*/  ISETP.GE.AND P4, PT, R38, RZ, PT ;  /* 0x000000ff2600720c */ /* 0x000fc60003f86270 */
[----:B------:R-:W-:Y:S01]  /*6960*/  STL [R1+0x70], R114 ;  /* 0x0000707201007387 */ /* 0x000fe20000100800 */
[----:B------:R-:W-:-:S03]  /*6970*/  IMAD R38, R122, 0x3b, RZ ;  /* 0x0000003b7a267824 */ /* 0x000fc600078e02ff */
[----:B------:R-:W-:Y:S04]  /*6980*/  STL [R1+0x16c], R112 ;  /* 0x00016c7001007387 */ /* 0x000fe80000100800 */
[----:B------:R-:W-:Y:S04]  /*6990*/  STL [R1+0x6c], R108 ;  /* 0x00006c6c01007387 */ /* 0x000fe80000100800 */
[----:B------:R-:W-:Y:S01]  /*69a0*/  STL [R1+0x168], R106 ;  /* 0x0001686a01007387 */ /* 0x000fe20000100800 */
[----:B------:R-:W-:-:S03]  /*69b0*/  @!P2 IMAD.MOV R40, RZ, RZ, -R40 ;  /* 0x000000ffff28a224 */ /* 0x000fc600078e0a28 */
[----:B------:R-:W-:Y:S04]  /*69c0*/  STL [R1+0x68], R102 ;  /* 0x0000686601007387 */ /* 0x000fe80000100800 */
[----:B------:R0:W4:Y:S01]  /*69d0*/  @P6 LDG.E.U8 R36, desc[UR26][R34.64] ;  /* 0x0000001a22246981 */ /* 0x000122000c1e1100 */
[----:B------:R-:W-:-:S03]  /*69e0*/  ISETP.GE.AND P2, PT, R37, RZ, PT ;  /* 0x000000ff2500720c */ /* 0x000fc60003f46270 */
[----:B------:R-:W-:Y:S01]  /*69f0*/  STL [R1+0x164], R100 ;  /* 0x0001646401007387 */ /* 0x000fe20000100800 */
[----:B------:R-:W-:-:S03]  /*6a00*/  SHF.R.S32.HI R37, RZ, 0x1f, R38 ;  /* 0x0000001fff257819 */ /* 0x000fc60000011426 */
[----:B------:R-:W-:Y:S01]  /*6a10*/  STL [R1+0x60], R94 ;  /* 0x0000605e01007387 */ /* 0x000fe20000100800 */
[----:B0-----:R-:W-:-:S03]  /*6a20*/  IMAD.MOV.U32 R35, RZ, RZ, R29 ;  /* 0x000000ffff237224 */ /* 0x001fc600078e001d */
[----:B------:R-:W-:Y:S01]  /*6a30*/  STL [R1+0x160], R92 ;  /* 0x0001605c01007387 */ /* 0x000fe20000100800 */
[----:B------:R-:W-:Y:S01]  /*6a40*/  IMAD.MOV.U32 R34, RZ, RZ, R28 ;  /* 0x000000ffff227224 */ /* 0x000fe200078e001c */
[----:B------:R-:W-:Y:S01]  /*6a50*/  IADD3 R28, P6, PT, R38, R20, RZ ;  /* 0x00000014261c7210 */ /* 0x000fe20007fde0ff */
[----:B------:R-:W-:Y:S01]  /*6a60*/  @!P1 IMAD.MOV R35, RZ, RZ, -R35 ;  /* 0x000000ffff239224 */ /* 0x000fe200078e0a23 */
[----:B------:R-:W-:Y:S01]  /*6a70*/  STL [R1+0x5c], R90 ;  /* 0x00005c5a01007387 */ /* 0x000fe20000100800 */
[----:B------:R-:W-:-:S03]  /*6a80*/  ISETP.GE.AND P1, PT, R30, RZ, PT ;  /* 0x000000ff1e00720c */ /* 0x000fc60003f26270 */
[----:B------:R-:W-:Y:S01]  /*6a90*/  STL [R1+0x15c], R85 ;  /* 0x00015c5501007387 */ /* 0x000fe20000100800 */
[----:B------:R-:W-:-:S03]  /*6aa0*/  SHF.R.U64 R30, R18, 0x4, RZ ;  /* 0x00000004121e7819 */ /* 0x000fc600000012ff */
[----:B------:R-:W-:Y:S01]  /*6ab0*/  STL [R1+0x58], R81 ;  /* 0x0000585101007387 */ /* 0x000fe20000100800 */
[----:B------:R-:W-:-:S03]  /*6ac0*/  IMAD.X R29, R37, 0x1, R21, P6 ;  /* 0x00000001251d7824 */ /* 0x000fc600030e0615 */
[----:B------:R-:W-:Y:S01]  /*6ad0*/  STL [R1+0x158], R80 ;  /* 0x0001585001007387 */ /* 0x000fe20000100800 */
[----:B------:R-:W-:-:S03]  /*6ae0*/  LOP3.LUT P6, RZ, R30, 0x1, RZ, 0xc0, !PT ;  /* 0x000000011eff7812 */ /* 0x000fc600078cc0ff */
[----:B------:R-:W-:Y:S04]  /*6af0*/  STL [R1+0x54], R75 ;  /* 0x0000544b01007387 */ /* 0x000fe80000100800 */
[----:B------:R-:W-:Y:S04]  /*6b00*/  STL [R1+0x154], R73 ;  /* 0x0001544901007387 */ /* 0x000fe80000100800 */
[----:B------:R-:W-:Y:S04]  /*6b10*/  STL [R1+0x50], R71 ;  /* 0x0000504701007387 */ /* 0x000fe80000100800 */
[----:B------:R-:W-:Y:S04]  /*6b20*/  STL [R1+0x150], R66 ;  /* 0x0001504201007387 */ /* 0x000fe80000100800 */
[----:B------:R-:W-:Y:S04]  /*6b30*/  STL [R1+0x4c], R65 ;  /* 0x00004c4101007387 */ /* 0x000fe80000100800 */
[----:B------:R-:W-:Y:S04]  /*6b40*/  STL [R1+0x14c], R61 ;  /* 0x00014c3d01007387 */ /* 0x000fe80000100800 */
[----:B------:R-:W-:Y:S01]  /*6b50*/  STL [R1+0x48], R59 ;  /* 0x0000483b01007387 */ /* 0x000fe20000100800 */
[----:B------:R-:W-:-:S03]  /*6b60*/  PRMT R30, RZ, 0x7610, R30 ;  /* 0x00007610ff1e7816 */ /* 0x000fc6000000001e */
[----:B------:R-:W-:Y:S04]  /*6b70*/  STL [R1+0x148], R55 ;  /* 0x0001483701007387 */ /* 0x000fe80000100800 */
[----:B------:R-:W-:Y:S04]  /*6b80*/  STL [R1+0x40], R53 ;  /* 0x0000403501007387 */ /* 0x000fe80000100800 */
[----:B------:R-:W-:Y:S04]  /*6b90*/  STL [R1+0x144], R50 ;  /* 0x0001443201007387 */ /* 0x000fe80000100800 */
[----:B------:R-:W-:Y:S04]  /*6ba0*/  STL [R1+0x3c], R47 ;  /* 0x00003c2f01007387 */ /* 0x000fe80000100800 */
[----:B------:R-:W-:Y:S04]  /*6bb0*/  STL [R1+0x140], R44 ;  /* 0x0001402c01007387 */ /* 0x000fe80000100800 */
[----:B------:R0:W-:Y:S04]  /*6bc0*/  STL [R1+0x38], R38 ;  /* 0x0000382601007387 */ /* 0x0001e80000100800 */
[----:B------:R1:W5:Y:S01]  /*6bd0*/  @P6 LDG.E.U8 R30, desc[UR26][R28.64] ;  /* 0x0000001a1c1e6981 */ /* 0x000362000c1e1100 */
[----:B0-----:R-:W-:-:S03]  /*6be0*/  IMAD R38, R122, 0x3c, RZ ;  /* 0x0000003c7a267824 */ /* 0x001fc600078e02ff */
[----:B------:R0:W-:Y:S01]  /*6bf0*/  STL [R1+0x13c], R37 ;  /* 0x00013c2501007387 */ /* 0x0001e20000100800 */
[----:B-1----:R-:W-:Y:S01]  /*6c00*/  IMAD.MOV.U32 R29, RZ, RZ, R26 ;  /* 0x000000ffff1d7224 */ /* 0x002fe200078e001a */
[----:B------:R-:W-:Y:S01]  /*6c10*/  IADD3 R26, P6, PT, R38, R20, RZ ;  /* 0x00000014261a7210 */ /* 0x000fe20007fde0ff */
[----:B------:R-:W-:Y:S01]  /*6c20*/  @!P2 IMAD.MOV R32, RZ, RZ, -R32 ;  /* 0x000000ffff20a224 */ /* 0x000fe200078e0a20 */
[----:B------:R-:W-:Y:S02]  /*6c30*/  SHF.R.U64 R28, R18, 0x3, RZ ;  /* 0x00000003121c7819 */ /* 0x000fe400000012ff */
[----:B0-----:R-:W-:Y:S02]  /*6c40*/  SHF.R.S32.HI R37, RZ, 0x1f, R38 ;  /* 0x0000001fff257819 */ /* 0x001fe40000011426 */
[----:B------:R-:W-:Y:S01]  /*6c50*/  ISETP.GE.AND P2, PT, R31, RZ, PT ;  /* 0x000000ff1f00720c */ /* 0x000fe20003f46270 */
[----:B------:R-:W-:Y:S02]  /*6c60*/  IMAD.MOV.U32 R31, RZ, RZ, R27 ;  /* 0x000000ffff1f7224 */ /* 0x000fe400078e001b */
[----:B------:R-:W-:Y:S01]  /*6c70*/  IMAD.X R27, R37, 0x1, R21, P6 ;  /* 0x00000001251b7824 */ /* 0x000fe200030e0615 */
[----:B------:R-:W-:-:S02]  /*6c80*/  LOP3.LUT P6, RZ, R28, 0x1, RZ, 0xc0, !PT ;  /* 0x000000011cff7812 */ /* 0x000fc400078cc0ff */
[----:B------:R-:W-:Y:S01]  /*6c90*/  PRMT R28, RZ, 0x7610, R28 ;  /* 0x00007610ff1c7816 */ /* 0x000fe2000000001c */
[----:B------:R-:W-:Y:S01]  /*6ca0*/  IMAD R44, R122, 0x3d, RZ ;  /* 0x0000003d7a2c7824 */ /* 0x000fe200078e02ff */
[----:B------:R0:W-:Y:S04]  /*6cb0*/  STL [R1+0x34], R38 ;  /* 0x0000342601007387 */ /* 0x0001e80000100800 */
[----:B------:R1:W-:Y:S05]  /*6cc0*/  STL [R1+0x138], R37 ;  /* 0x0001382501007387 */ /* 0x0003ea0000100800 */
[----:B------:R1:W5:Y:S01]  /*6cd0*/  @P6 LDG.E.U8 R28, desc[UR26][R26.64] ;  /* 0x0000001a1a1c6981 */ /* 0x000362000c1e1100 */
[----:B0-----:R-:W-:Y:S01]  /*6ce0*/  SHF.R.S32.HI R38, RZ, 0x1f, R44 ;  /* 0x0000001fff267819 */ /* 0x001fe2000001142c */
[----:B-1----:R-:W-:Y:S01]  /*6cf0*/  IMAD.MOV.U32 R37, RZ, RZ, R24 ;  /* 0x000000ffff257224 */ /* 0x002fe200078e0018 */
[----:B------:R-:W-:Y:S01]  /*6d00*/  SHF.R.U64 R24, R18, 0x2, RZ ;  /* 0x0000000212187819 */ /* 0x000fe200000012ff */
[----:B------:R-:W-:Y:S01]  /*6d10*/  IMAD.MOV.U32 R26, RZ, RZ, R22 ;  /* 0x000000ffff1a7224 */ /* 0x000fe200078e0016 */
[----:B------:R-:W-:Y:S01]  /*6d20*/  IADD3 R22, P6, PT, R44, R20, RZ ;  /* 0x000000142c167210 */ /* 0x000fe20007fde0ff */
[----:B------:R-:W-:-:S04]  /*6d30*/  IMAD.MOV.U32 R27, RZ, RZ, R23 ;  /* 0x000000ffff1b7224 */ /* 0x000fc800078e0017 */
[----:B------:R-:W-:Y:S01]  /*6d40*/  IMAD.X R23, R38, 0x1, R21, P6 ;  /* 0x0000000126177824 */ /* 0x000fe200030e0615 */
[----:B------:R-:W-:Y:S01]  /*6d50*/  LOP3.LUT P6, RZ, R24, 0x1, RZ, 0xc0, !PT ;  /* 0x0000000118ff7812 */ /* 0x000fe200078cc0ff */
[----:B------:R-:W-:Y:S01]  /*6d60*/  @!P2 IMAD.MOV R26, RZ, RZ, -R26 ;  /* 0x000000ffff1aa224 */ /* 0x000fe200078e0a1a */
[----:B------:R-:W-:Y:S02]  /*6d70*/  ISETP.GE.AND P2, PT, R139, RZ, PT ;  /* 0x000000ff8b00720c */ /* 0x000fe40003f46270 */
[----:B------:R-:W-:Y:S01]  /*6d80*/  PRMT R24, RZ, 0x7610, R24 ;  /* 0x00007610ff187816 */ /* 0x000fe20000000018 */
[----:B------:R0:W-:Y:S01]  /*6d90*/  STL [R1+0x30], R44 ;  /* 0x0000302c01007387 */ /* 0x0001e20000100800 */
[----:B------:R-:W-:-:S07]  /*6da0*/  SHF.R.U64 R18, R18, 0x1, RZ ;  /* 0x0000000112127819 */ /* 0x000fce00000012ff */
[----:B------:R1:W5:Y:S01]  /*6db0*/  @P6 LDG.E.U8 R24, desc[UR26][R22.64] ;  /* 0x0000001a16186981 */ /* 0x000362000c1e1100 */
[----:B0-----:R-:W-:Y:S02]  /*6dc0*/  IMAD R44, R122, 0x3e, RZ ;  /* 0x0000003e7a2c7824 */ /* 0x001fe400078e02ff */
[----:B------:R-:W-:Y:S01]  /*6dd0*/  @!P2 IMAD.MOV R147, RZ, RZ, -R147 ;  /* 0x000000ffff93a224 */ /* 0x000fe200078e0a93 */
[----:B------:R-:W-:Y:S01]  /*6de0*/  LOP3.LUT P2, RZ, R18, 0x1, RZ, 0xc0, !PT ;  /* 0x0000000112ff7812 */ /* 0x000fe2000784c0ff */
[----:B------:R0:W-:Y:S01]  /*6df0*/  STL [R1+0x134], R38 ;  /* 0x0001342601007387 */ /* 0x0001e20000100800 */
[----:B-1----:R-:W-:-:S03]  /*6e00*/  IADD3 R22, P6, PT, R44, R20, RZ ;  /* 0x000000142c167210 */ /* 0x002fc60007fde0ff */
[----:B------:R-:W-:Y:S01]  /*6e10*/  STL [R1+0x2c], R44 ;  /* 0x00002c2c01007387 */ /* 0x000fe20000100800 */
[----:B------:R-:W-:Y:S02]  /*6e20*/  PRMT R18, RZ, 0x7610, R18 ;  /* 0x00007610ff127816 */ /* 0x000fe40000000012 */
[----:B0-----:R-:W-:-:S05]  /*6e30*/  SHF.R.S32.HI R38, RZ, 0x1f, R44 ;  /* 0x0000001fff267819 */ /* 0x001fca000001142c */
[----:B------:R0:W-:Y:S01]  /*6e40*/  STL [R1+0x130], R38 ;  /* 0x0001302601007387 */ /* 0x0001e20000100800 */
[----:B------:R-:W-:-:S05]  /*6e50*/  IMAD.X R23, R38, 0x1, R21, P6 ;  /* 0x0000000126177824 */ /* 0x000fca00030e0615 */
[----:B------:R1:W5:Y:S01]  /*6e60*/  @P2 LDG.E.U8 R18, desc[UR26][R22.64] ;  /* 0x0000001a16122981 */ /* 0x000362000c1e1100 */
[----:B0-----:R-:W-:-:S05]  /*6e70*/  IMAD R38, R122, 0x3f, RZ ;  /* 0x0000003f7a267824 */ /* 0x001fca00078e02ff */
[----:B------:R-:W-:Y:S02]  /*6e80*/  IADD3 R20, P2, PT, R38, R20, RZ ;  /* 0x0000001426147210 */ /* 0x000fe40007f5e0ff */
[----:B-1----:R-:W-:Y:S02]  /*6e90*/  SHF.R.S32.HI R23, RZ, 0x1f, R38 ;  /* 0x0000001fff177819 */ /* 0x002fe40000011426 */
[----:B------:R-:W-:-:S03]  /*6ea0*/  PRMT R22, RZ, 0x7610, R22 ;  /* 0x00007610ff167816 */ /* 0x000fc60000000016 */
[----:B------:R-:W-:-:S05]  /*6eb0*/  IMAD.X R21, R23, 0x1, R21, P2 ;  /* 0x0000000117157824 */ /* 0x000fca00010e0615 */
[----:B------:R-:W5:Y:S01]  /*6ec0*/  @!P5 LDG.E.U8 R22, desc[UR26][R20.64] ;  /* 0x0000001a1416d981 */ /* 0x000f62000c1e1100 */
[----:B------:R-:W-:-:S04]  /*6ed0*/  @!UP1 UIADD3 UR4, UPT, UPT, -UR7, 0x100000, URZ ;  /* 0x0010000007049890 */ /* 0x000fc8000fffe1ff */
[----:B------:R-:W-:Y:S02]  /*6ee0*/  @!UP1 USHF.L.U32 UR5, UR4, 0xb, URZ ;  /* 0x0000000b04059899 */ /* 0x000fe400080006ff */
[----:B------:R-:W-:Y:S01]  /*6ef0*/  @!UP1 USHF.L.U32 UR4, UR4, 0x1, URZ ;  /* 0x0000000104049899 */ /* 0x000fe200080006ff */
[----:B------:R-:W-:Y:S01]  /*6f00*/  @!P0 IMAD.MOV R34, RZ, RZ, -R34 ;  /* 0x000000ffff228224 */ /* 0x000fe200078e0a22 */
[----:B------:R-:W-:Y:S01]  /*6f10*/  ISETP.GE.AND P0, PT, R161, RZ, PT ;  /* 0x000000ffa100720c */ /* 0x000fe20003f06270 */
[----:B------:R-:W-:Y:S01]  /*6f20*/  VOTEU.ALL UP2, P3 ;  /* 0x0000000000ff7886 */ /* 0x000fe20001840000 */
[C---:B------:R-:W-:Y:S02]  /*6f30*/  LOP3.LUT R130, R188.reuse, 0x10, RZ, 0x3c, !PT ;  /* 0x00000010bc827812 */ /* 0x040fe400078e3cff */
[C---:B------:R-:W-:Y:S02]  /*6f40*/  LOP3.LUT R129, R188.reuse, 0x20, RZ, 0x3c, !PT ;  /* 0x00000020bc817812 */ /* 0x040fe400078e3cff */
[----:B------:R-:W-:Y:S01]  /*6f50*/  LOP3.LUT R128, R188, 0x30, RZ, 0x3c, !PT ;  /* 0x00000030bc807812 */ /* 0x000fe200078e3cff */
[----:B------:R-:W-:Y:S01]  /*6f60*/  @!P4 IMAD.MOV R25, RZ, RZ, -R25 ;  /* 0x000000ffff19c224 */ /* 0x000fe200078e0a19 */
[----:B------:R-:W-:Y:S01]  /*6f70*/  ISETP.GE.AND P2, PT, R149, RZ, PT ;  /* 0x000000ff9500720c */ /* 0x000fe20003f46270 */
[----:B------:R0:W-:Y:S01]  /*6f80*/  STL [R1+0x28], R38 ;  /* 0x0000282601007387 */ /* 0x0001e20000100800 */
[----:B------:R1:W3:Y:S01]  /*6f90*/  @!UP2 SYNCS.EXCH.64 URZ, [UR13+0x8008], UR4 ;  /* 0x008008040dffa5b2 */ /* 0x0002e20008000100 */
[----:B------:R-:W-:Y:S01]  /*6fa0*/  @!P1 IMAD.MOV R31, RZ, RZ, -R31 ;  /* 0x000000ffff1f9224 */ /* 0x000fe200078e0a1f */
[----:B------:R-:W-:Y:S01]  /*6fb0*/  ISETP.GE.AND P6, PT, R154, RZ, PT ;  /* 0x000000ff9a00720c */ /* 0x000fe20003fc6270 */
[----:B------:R-:W-:Y:S01]  /*6fc0*/  STS.U8 [R188+UR13], R175 ;  /* 0x000000afbc007988 */ /* 0x000fe2000800000d */
[----:B------:R-:W-:Y:S01]  /*6fd0*/  ISETP.GE.AND P5, PT, R153, RZ, PT ;  /* 0x000000ff9900720c */ /* 0x000fe20003fa6270 */
[----:B------:R-:W3:Y:S02]  /*6fe0*/  LDCU UR7, c[0x0][0x3b0] ;  /* 0x00007600ff0777ac */ /* 0x000ee40008000800 */
[----:B--2---:R-:W-:Y:S04]  /*6ff0*/  STS.U8 [R188+UR13+0x400], R174 ;  /* 0x000400aebc007988 */ /* 0x004fe8000800000d */
[----:B------:R-:W-:Y:S01]  /*7000*/  STS.U8 [R188+UR13+0xc00], R173 ;  /* 0x000c00adbc007988 */ /* 0x000fe2000800000d */
[----:B------:R-:W-:Y:S01]  /*7010*/  @!P0 IMAD.MOV R29, RZ, RZ, -R29 ;  /* 0x000000ffff1d8224 */ /* 0x000fe200078e0a1d */
[----:B------:R-:W-:Y:S01]  /*7020*/  ISETP.GE.AND P4, PT, R164, RZ, PT ;  /* 0x000000ffa400720c */ /* 0x000fe20003f86270 */
[----:B------:R-:W-:Y:S01]  /*7030*/  @!P2 IMAD.MOV R143, RZ, RZ, -R143 ;  /* 0x000000ffff8fa224 */ /* 0x000fe200078e0a8f */
[----:B------:R-:W-:Y:S01]  /*7040*/  STS.U8 [R188+UR13+0x1000], R169 ;  /* 0x001000a9bc007988 */ /* 0x000fe2000800000d */
[----:B------:R-:W-:Y:S01]  /*7050*/  ISETP.GE.AND P0, PT, R162, RZ, PT ;  /* 0x000000ffa200720c */ /* 0x000fe20003f06270 */
[----:B-1----:R-:W1:Y:S02]  /*7060*/  LDCU UR4, c[0x0][0x3b0] ;  /* 0x00007600ff0477ac */ /* 0x002e640008000800 */
[----:B------:R-:W-:Y:S01]  /*7070*/  STS.U8 [R188+UR13+0x1400], R167 ;  /* 0x001400a7bc007988 */ /* 0x000fe2000800000d */
[----:B0-----:R-:W-:Y:S01]  /*7080*/  LOP3.LUT R38, R188, 0x40, RZ, 0x3c, !PT ;  /* 0x00000040bc267812 */ /* 0x001fe200078e3cff */
[----:B------:R-:W0:Y:S02]  /*7090*/  LDCU UR5, c[0x0][0x3b0] ;  /* 0x00007600ff0577ac */ /* 0x000e240008000800 */
[----:B------:R-:W-:Y:S04]  /*70a0*/  STS.U8 [R188+UR13+0x1800], R163 ;  /* 0x001800a3bc007988 */ /* 0x000fe8000800000d */
[----:B------:R-:W-:Y:S04]  /*70b0*/  STS.U8 [R188+UR13+0x1c00], R16 ;  /* 0x001c0010bc007988 */ /* 0x000fe8000800000d */
[----:B------:R-:W-:Y:S04]  /*70c0*/  STS.U8 [R188+UR13+0x800], R17 ;  /* 0x00080011bc007988 */ /* 0x000fe8000800000d */
[----:B------:R-:W-:Y:S04]  /*70d0*/  STS.U8 [R130+UR13+0x80], R176 ;  /* 0x000080b082007988 */ /* 0x000fe8000800000d */
[----:B------:R-:W-:Y:S04]  /*70e0*/  STS.U8 [R130+UR13+0x480], R172 ;  /* 0x000480ac82007988 */ /* 0x000fe8000800000d */
[----:B------:R-:W-:Y:S04]  /*70f0*/  STS.U8 [R130+UR13+0x880], R14 ;  /* 0x0008800e82007988 */ /* 0x000fe8000800000d */
[----:B---3--:R-:W-:Y:S04]  /*7100*/  STS.U8 [R130+UR13+0xc80], R15 ;  /* 0x000c800f82007988 */ /* 0x008fe8000800000d */
[----:B------:R-:W-:Y:S04]  /*7110*/  STS.U8 [R130+UR13+0x1080], R133 ;  /* 0x0010808582007988 */ /* 0x000fe8000800000d */
[----:B------:R-:W-:Y:S04]  /*7120*/  STS.U8 [R130+UR13+0x1480], R127 ;  /* 0x0014807f82007988 */ /* 0x000fe8000800000d */
[----:B------:R-:W-:Y:S04]  /*7130*/  STS.U8 [R130+UR13+0x1880], R84 ;  /* 0x0018805482007988 */ /* 0x000fe8000800000d */
[----:B------:R-:W-:Y:S04]  /*7140*/  STS.U8 [R130+UR13+0x1c80], R39 ;  /* 0x001c802782007988 */ /* 0x000fe8000800000d */
[----:B------:R-:W-:Y:S01]  /*7150*/  STS.U8 [R129+UR13+0x100], R177 ;  /* 0x000100b181007988 */ /* 0x000fe2000800000d */
[----:B------:R-:W-:-:S03]  /*7160*/  @!P0 IMAD.MOV R37, RZ, RZ, -R37 ;  /* 0x000000ffff258224 */ /* 0x000fc600078e0a25 */
[----:B------:R-:W-:Y:S01]  /*7170*/  STS.U8 [R129+UR13+0x500], R171 ;  /* 0x000500ab81007988 */ /* 0x000fe2000800000d */
[----:B------:R-:W-:-:S03]  /*7180*/  ISETP.GE.AND P0, PT, R159, RZ, PT ;  /* 0x000000ff9f00720c */ /* 0x000fc60003f06270 */
[----:B------:R-:W-:Y:S04]  /*7190*/  STS.U8 [R129+UR13+0x900], R12 ;  /* 0x0009000c81007988 */ /* 0x000fe8000800000d */
[----:B------:R-:W-:Y:S04]  /*71a0*/  STS.U8 [R129+UR13+0xd00], R13 ;  /* 0x000d000d81007988 */ /* 0x000fe8000800000d */
[----:B------:R-:W-:Y:S04]  /*71b0*/  STS.U8 [R129+UR13+0x1100], R135 ;  /* 0x0011008781007988 */ /* 0x000fe8000800000d */
[----:B------:R2:W-:Y:S04]  /*71c0*/  STS.U8 [R129+UR13+0x1500], R124 ;  /* 0x0015007c81007988 */ /* 0x0005e8000800000d */
[----:B------:R-:W-:Y:S04]  /*71d0*/  STS.U8 [R129+UR13+0x1900], R79 ;  /* 0x0019004f81007988 */ /* 0x000fe8000800000d */
[----:B----4-:R-:W-:Y:S04]  /*71e0*/  STS.U8 [R129+UR13+0x1d00], R36 ;  /* 0x001d002481007988 */ /* 0x010fe8000800000d */
[----:B------:R-:W-:Y:S01]  /*71f0*/  STS.U8 [R128+UR13+0x180], R178 ;  /* 0x000180b280007988 */ /* 0x000fe2000800000d */
[----:B------:R-:W-:-:S03]  /*7200*/  ISETP.GE.AND P1, PT, R137, RZ, PT ;  /* 0x000000ff8900720c */ /* 0x000fc60003f26270 */
[----:B------:R-:W-:Y:S04]  /*7210*/  STS.U8 [R128+UR13+0x580], R170 ;  /* 0x000580aa80007988 */ /* 0x000fe8000800000d */
[----:B------:R-:W-:Y:S04]  /*7220*/  STS.U8 [R128+UR13+0x980], R10 ;  /* 0x0009800a80007988 */ /* 0x000fe8000800000d */
[----:B------:R-:W-:Y:S04]  /*7230*/  STS.U8 [R128+UR13+0xd80], R11 ;  /* 0x000d800b80007988 */ /* 0x000fe8000800000d */
[----:B-----5:R-:W-:Y:S04]  /*7240*/  STS.U8 [R128+UR13+0x1180], R136 ;  /* 0x0011808880007988 */ /* 0x020fe8000800000d */
[----:B------:R-:W-:Y:S04]  /*7250*/  STS.U8 [R128+UR13+0x1580], R115 ;  /* 0x0015807380007988 */ /* 0x000fe8000800000d */
[----:B------:R-:W-:Y:S01]  /*7260*/  STS.U8 [R128+UR13+0x1980], R69 ;  /* 0x0019804580007988 */ /* 0x000fe2000800000d */
[----:B------:R-:W-:Y:S01]  /*7270*/  @!P0 IMAD.MOV R146, RZ, RZ, -R146 ;  /* 0x000000ffff928224 */ /* 0x000fe200078e0a92 */
[----:B------:R-:W-:-:S02]  /*7280*/  ISETP.GE.AND P0, PT, R151, RZ, PT ;  /* 0x000000ff9700720c */ /* 0x000fc40003f06270 */
[----:B------:R3:W-:Y:S01]  /*7290*/  STL [R1+0x12c], R23 ;  /* 0x00012c1701007387 */ /* 0x0007e20000100800 */
[----:B------:R-:W-:Y:S01]  /*72a0*/  ISETP.NE.AND P2, PT, R19, RZ, PT ;  /* 0x000000ff1300720c */ /* 0x000fe20003f45270 */
[----:B------:R-:W-:Y:S01]  /*72b0*/  @!P4 IMAD.MOV R27, RZ, RZ, -R27 ;  /* 0x000000ffff1bc224 */ /* 0x000fe200078e0a1b */
[----:B--2---:R-:W-:Y:S01]  /*72c0*/  LOP3.LUT R124, R187, 0x3f, RZ, 0xc0, !PT ;  /* 0x0000003fbb7c7812 */ /* 0x004fe200078ec0ff */
[----:B------:R-:W-:Y:S01]  /*72d0*/  @!P1 IMAD.MOV R148, RZ, RZ, -R148 ;  /* 0x000000ffff949224 */ /* 0x000fe200078e0a94 */
[----:B------:R-:W-:Y:S02]  /*72e0*/  LOP3.LUT R19, RZ, R19, RZ, 0x33, !PT ;  /* 0x00000013ff137212 */ /* 0x000fe400078e33ff */
[----:B---3--:R-:W-:Y:S02]  /*72f0*/  LOP3.LUT R23, R188, 0x50, RZ, 0x3c, !PT ;  /* 0x00000050bc177812 */ /* 0x008fe400078e3cff */
[----:B------:R-:W-:Y:S02]  /*7300*/  ISETP.GE.AND P4, PT, R140, RZ, PT ;  /* 0x000000ff8c00720c */ /* 0x000fe40003f86270 */
[----:B------:R-:W-:Y:S01]  /*7310*/  ISETP.GE.AND P1, PT, R158, RZ, PT ;  /* 0x000000ff9e00720c */ /* 0x000fe20003f26270 */
[----:B------:R-:W-:Y:S01]  /*7320*/  IMAD R241, R124, R123, RZ ;  /* 0x0000007b7cf17224 */ /* 0x000fe200078e02ff */
[C---:B------:R-:W-:Y:S01]  /*7330*/  SEL R126, R19.reuse, R126, !P2 ;  /* 0x0000007e137e7207 */ /* 0x040fe20005000000 */
[----:B------:R-:W-:Y:S01]  /*7340*/  @!P0 IMAD.MOV R141, RZ, RZ, -R141 ;  /* 0x000000ffff8d8224 */ /* 0x000fe200078e0a8d */
[----:B------:R-:W-:-:S02]  /*7350*/  SEL R118, R19, R118, !P2 ;  /* 0x0000007613767207 */ /* 0x000fc40005000000 */
[----:B------:R-:W-:Y:S01]  /*7360*/  SEL R111, R19, R111, !P2 ;  /* 0x0000006f136f7207 */ /* 0x000fe20005000000 */
[----:B------:R-:W-:Y:S01]  /*7370*/  IMAD R126, R126, UR6, RZ ;  /* 0x000000067e7e7c24 */ /* 0x000fe2000f8e02ff */
[----:B------:R-:W-:Y:S01]  /*7380*/  IADD3 R243, P0, PT, R241, UR22, RZ ;  /* 0x00000016f1f37c10 */ /* 0x000fe2000ff1e0ff */
[----:B------:R-:W-:Y:S01]  /*7390*/  @!P6 IMAD.MOV R144, RZ, RZ, -R144 ;  /* 0x000000ffff90e224 */ /* 0x000fe200078e0a90 */
[----:B------:R-:W-:Y:S01]  /*73a0*/  STS.U8 [R128+UR13+0x1d80], R30 ;  /* 0x001d801e80007988 */ /* 0x000fe2000800000d */
[----:B------:R-:W-:Y:S01]  /*73b0*/  @!P4 IMAD.MOV R138, RZ, RZ, -R138 ;  /* 0x000000ffff8ac224 */ /* 0x000fe200078e0a8a */
[----:B------:R-:W-:Y:S01]  /*73c0*/  SEL R99, R19, R99, !P2 ;  /* 0x0000006313637207 */ /* 0x000fe20005000000 */
[----:B------:R-:W-:Y:S01]  /*73d0*/  IMAD R111, R111, UR6, RZ ;  /* 0x000000066f6f7c24 */ /* 0x000fe2000f8e02ff */
[----:B------:R-:W-:Y:S01]  /*73e0*/  STS.U8 [R38+UR13+0x200], R179 ;  /* 0x000200b326007988 */ /* 0x000fe2000800000d */
[----:B------:R-:W-:Y:S01]  /*73f0*/  @!P1 IMAD.MOV R145, RZ, RZ, -R145 ;  /* 0x000000ffff919224 */ /* 0x000fe200078e0a91 */
[C---:B------:R-:W-:Y:S01]  /*7400*/  SEL R89, R19.reuse, R89, !P2 ;  /* 0x0000005913597207 */ /* 0x040fe20005000000 */
[----:B------:R-:W-:Y:S01]  /*7410*/  @!P5 IMAD.MOV R132, RZ, RZ, -R132 ;  /* 0x000000ffff84d224 */ /* 0x000fe200078e0a84 */
[----:B------:R-:W-:Y:S01]  /*7420*/  STS.U8 [R38+UR13+0x600], R168 ;  /* 0x000600a826007988 */ /* 0x000fe2000800000d */
[----:B------:R-:W-:Y:S01]  /*7430*/  SEL R105, R19, R105, !P2 ;  /* 0x0000006913697207 */ /* 0x000fe20005000000 */
[----:B------:R-:W2:Y:S02]  /*7440*/  LDCU UR22, c[0x0][0x3b0] ;  /* 0x00007600ff1677ac */ /* 0x000ea40008000800 */
[----:B------:R3:W-:Y:S04]  /*7450*/  STS.U8 [R38+UR13+0xa00], R8 ;  /* 0x000a000826007988 */ /* 0x0007e8000800000d */
[----:B------:R-:W-:Y:S04]  /*7460*/  STS.U8 [R38+UR13+0xe00], R9 ;  /* 0x000e000926007988 */ /* 0x000fe8000800000d */
[----:B------:R-:W-:Y:S04]  /*7470*/  STS.U8 [R38+UR13+0x1200], R134 ;  /* 0x0012008626007988 */ /* 0x000fe8000800000d */
[----:B------:R-:W-:Y:S04]  /*7480*/  STS.U8 [R38+UR13+0x1600], R109 ;  /* 0x0016006d26007988 */ /* 0x000fe8000800000d */
[----:B------:R-:W-:Y:S01]  /*7490*/  STS.U8 [R38+UR13+0x1a00], R63 ;  /* 0x001a003f26007988 */ /* 0x000fe2000800000d */
[----:B---3--:R-:W-:-:S03]  /*74a0*/  LOP3.LUT R8, R188, 0x60, RZ, 0x3c, !PT ;  /* 0x00000060bc087812 */ /* 0x008fc600078e3cff */
[----:B------:R-:W-:Y:S04]  /*74b0*/  STS.U8 [R38+UR13+0x1e00], R28 ;  /* 0x001e001c26007988 */ /* 0x000fe8000800000d */
        /* <DEDUP_REMOVED lines=9> */
[----:B------:R-:W-:Y:S01]  /*7550*/  STS.U8 [R8+UR13+0x700], R165 ;  /* 0x000700a508007988 */ /* 0x000fe2000800000d */
[----:B------:R-:W-:-:S03]  /*7560*/  LEA.HI.X.SX32 R241, R241, UR23, 0x1, P0 ;  /* 0x00000017f1f17c11 */ /* 0x000fc600080f0eff */
[----:B------:R-:W-:Y:S04]  /*7570*/  STS.U8 [R8+UR13+0xb00], R4 ;  /* 0x000b000408007988 */ /* 0x000fe8000800000d */
[----:B------:R-:W-:Y:S01]  /*7580*/  STS.U8 [R8+UR13+0xf00], R5 ;  /* 0x000f000508007988 */ /* 0x000fe2000800000d */
[----:B------:R-:W-:-:S03]  /*7590*/  ISETP.GE.AND P4, PT, R150, RZ, PT ;  /* 0x000000ff9600720c */ /* 0x000fc60003f86270 */
[----:B------:R3:W-:Y:S01]  /*75a0*/  STS.U8 [R8+UR13+0x1300], R87 ;  /* 0x0013005708007988 */ /* 0x0007e2000800000d */
[----:B------:R-:W-:Y:S02]  /*75b0*/  ISETP.GE.AND P1, PT, R152, RZ, PT ;  /* 0x000000ff9800720c */ /* 0x000fe40003f26270 */
[----:B------:R-:W-:Y:S01]  /*75c0*/  ISETP.GE.AND P6, PT, R155, RZ, PT ;  /* 0x000000ff9b00720c */ /* 0x000fe20003fc6270 */
[----:B------:R-:W-:Y:S02]  /*75d0*/  IMAD R99, R99, UR6, RZ ;  /* 0x0000000663637c24 */ /* 0x000fe4000f8e02ff */
[----:B---3--:R-:W-:Y:S01]  /*75e0*/  IMAD R87, R118, UR6, RZ ;  /* 0x0000000676577c24 */ /* 0x008fe2000f8e02ff */
[----:B------:R-:W-:-:S04]  /*75f0*/  IADD3 R118, P0, PT, R126, R243, RZ ;  /* 0x000000f37e767210 */ /* 0x000fc80007f1e0ff */
[----:B------:R-:W-:Y:S02]  /*7600*/  LEA.HI.X.SX32 R119, R126, R241, 0x1, P0 ;  /* 0x000000f17e777211 */ /* 0x000fe400000f0eff */
[----:B------:R-:W-:Y:S01]  /*7610*/  IADD3 R120, P0, PT, R111, R243, RZ ;  /* 0x000000f36f787210 */ /* 0x000fe20007f1e0ff */
[----:B------:R-:W-:Y:S01]  /*7620*/  IMAD R109, R89, UR17, RZ ;  /* 0x00000011596d7c24 */ /* 0x000fe2000f8e02ff */
[----:B------:R-:W-:Y:S02]  /*7630*/  SEL R74, R19, R74, !P2 ;  /* 0x0000004a134a7207 */ /* 0x000fe40005000000 */
[----:B------:R-:W-:Y:S02]  /*7640*/  LEA.HI.X.SX32 R115, R111, R241, 0x1, P0 ;  /* 0x000000f16f737211 */ /* 0x000fe400000f0eff */
[----:B------:R-:W-:Y:S02]  /*7650*/  IADD3 R55, P0, PT, R99, R243, RZ ;  /* 0x000000f363377210 */ /* 0x000fe40007f1e0ff */
[----:B------:R-:W-:-:S02]  /*7660*/  SEL R116, R19, R116, !P2 ;  /* 0x0000007413747207 */ /* 0x000fc40005000000 */
[C---:B------:R-:W-:Y:S02]  /*7670*/  SEL R110, R19.reuse, R110, !P2 ;  /* 0x0000006e136e7207 */ /* 0x040fe40005000000 */
[C---:B------:R-:W-:Y:S01]  /*7680*/  SEL R113, R19.reuse, R113, !P2 ;  /* 0x0000007113717207 */ /* 0x040fe20005000000 */
[----:B------:R-:W-:Y:S01]  /*7690*/  @!P4 IMAD.MOV R142, RZ, RZ, -R142 ;  /* 0x000000ffff8ec224 */ /* 0x000fe200078e0a8e */
[C---:B------:R-:W-:Y:S02]  /*76a0*/  SEL R34, R19.reuse, R34, !P2 ;  /* 0x0000002213227207 */ /* 0x040fe40005000000 */
[----:B------:R-:W-:Y:S01]  /*76b0*/  LOP3.LUT R6, R188, 0x70, RZ, 0x3c, !PT ;  /* 0x00000070bc067812 */ /* 0x000fe200078e3cff */
[----:B------:R-:W-:Y:S01]  /*76c0*/  @!P1 IMAD.MOV R157, RZ, RZ, -R157 ;  /* 0x000000ffff9d9224 */ /* 0x000fe200078e0a9d */
[C---:B------:R-:W-:Y:S01]  /*76d0*/  SEL R49, R19.reuse, R49, !P2 ;  /* 0x0000003113317207 */ /* 0x040fe20005000000 */
[----:B------:R-:W-:Y:S01]  /*76e0*/  STS.U8 [R8+UR13+0x1700], R97 ;  /* 0x0017006108007988 */ /* 0x000fe2000800000d */
[----:B------:R-:W-:Y:S01]  /*76f0*/  SEL R27, R19, R27, !P2 ;  /* 0x0000001b131b7207 */ /* 0x000fe20005000000 */
[----:B------:R-:W-:Y:S01]  /*7700*/  IMAD R105, R105, UR6, RZ ;  /* 0x0000000669697c24 */ /* 0x000fe2000f8e02ff */
[----:B------:R-:W-:Y:S01]  /*7710*/  LEA.HI.X.SX32 R53, R99, R241, 0x1, P0 ;  /* 0x000000f163357211 */ /* 0x000fe200000f0eff */
[----:B------:R-:W-:Y:S01]  /*7720*/  IMAD R74, R74, UR29, RZ ;  /* 0x0000001d4a4a7c24 */ /* 0x000fe2000f8e02ff */
[C---:B------:R-:W-:Y:S01]  /*7730*/  SEL R93, R19.reuse, R93, !P2 ;  /* 0x0000005d135d7207 */ /* 0x040fe20005000000 */
[----:B------:R-:W-:Y:S01]  /*7740*/  @!P6 IMAD.MOV R156, RZ, RZ, -R156 ;  /* 0x000000ffff9ce224 */ /* 0x000fe200078e0a9c */
[C---:B------:R-:W-:Y:S01]  /*7750*/  SEL R72, R19.reuse, R72, !P2 ;  /* 0x0000004813487207 */ /* 0x040fe20005000000 */
[----:B------:R-:W-:Y:S01]  /*7760*/  STS.U8 [R8+UR13+0x1b00], R51 ;  /* 0x001b003308007988 */ /* 0x000fe2000800000d */
[----:B------:R-:W-:-:S02]  /*7770*/  SEL R60, R19, R60, !P2 ;  /* 0x0000003c133c7207 */ /* 0x000fc40005000000 */
[-C--:B------:R-:W-:Y:S02]  /*7780*/  IADD3 R89, P4, PT, R87, R243.reuse, RZ ;  /* 0x000000f357597210 */ /* 0x080fe40007f9e0ff */
[----:B------:R-:W-:Y:S01]  /*7790*/  IADD3 R111, P0, PT, R109, R243, RZ ;  /* 0x000000f36d6f7210 */ /* 0x000fe20007f1e0ff */
[----:B------:R3:W-:Y:S01]  /*77a0*/  STS.U8 [R8+UR13+0x1f00], R18 ;  /* 0x001f001208007988 */ /* 0x0007e2000800000d */
[C---:B------:R-:W-:Y:S01]  /*77b0*/  SEL R88, R19.reuse, R88, !P2 ;  /* 0x0000005813587207 */ /* 0x040fe20005000000 */
[----:B------:R-:W-:Y:S01]  /*77c0*/  IMAD R116, R116, UR6, RZ ;  /* 0x0000000674747c24 */ /* 0x000fe2000f8e02ff */
[C---:B------:R-:W-:Y:S01]  /*77d0*/  SEL R58, R19.reuse, R58, !P2 ;  /* 0x0000003a133a7207 */ /* 0x040fe20005000000 */
[----:B------:R-:W-:Y:S01]  /*77e0*/  IMAD R110, R110, UR6, RZ ;  /* 0x000000066e6e7c24 */ /* 0x000fe2000f8e02ff */
[----:B------:R-:W-:Y:S01]  /*77f0*/  SEL R121, R19, R121, !P2 ;  /* 0x0000007913797207 */ /* 0x000fe20005000000 */
[----:B------:R-:W-:Y:S01]  /*7800*/  IMAD R113, R113, UR6, RZ ;  /* 0x0000000671717c24 */ /* 0x000fe2000f8e02ff */
[C---:B------:R-:W-:Y:S01]  /*7810*/  SEL R104, R19.reuse, R104, !P2 ;  /* 0x0000006813687207 */ /* 0x040fe20005000000 */
[----:B------:R-:W-:Y:S01]  /*7820*/  STS.U8 [R6+UR13+0x380], R180 ;  /* 0x000380b406007988 */ /* 0x000fe2000800000d */
[C---:B------:R-:W-:Y:S01]  /*7830*/  SEL R98, R19.reuse, R98, !P2 ;  /* 0x0000006213627207 */ /* 0x040fe20005000000 */
[----:B---3--:R-:W-:Y:S01]  /*7840*/  IMAD R8, R34, UR47, RZ ;  /* 0x0000002f22087c24 */ /* 0x008fe2000f8e02ff */
[C---:B------:R-:W-:Y:S01]  /*7850*/  SEL R101, R19.reuse, R101, !P2 ;  /* 0x0000006513657207 */ /* 0x040fe20005000000 */
[----:B------:R-:W-:Y:S01]  /*7860*/  STS.U8 [R6+UR13+0x780], R160 ;  /* 0x000780a006007988 */ /* 0x000fe2000800000d */
[----:B------:R-:W-:Y:S01]  /*7870*/  SEL R26, R19, R26, !P2 ;  /* 0x0000001a131a7207 */ /* 0x000fe20005000000 */
[----:B------:R-:W-:Y:S01]  /*7880*/  IMAD R100, R49, UR40, RZ ;  /* 0x0000002831647c24 */ /* 0x000fe2000f8e02ff */
[----:B------:R-:W-:Y:S01]  /*7890*/  SEL R83, R19, R83, !P2 ;  /* 0x0000005313537207 */ /* 0x000fe20005000000 */
[----:B------:R-:W-:Y:S01]  /*78a0*/  IMAD R34, R27, UR54, RZ ;  /* 0x000000361b227c24 */ /* 0x000fe2000f8e02ff */
[-C--:B------:R-:W-:Y:S01]  /*78b0*/  LEA.HI.X.SX32 R87, R87, R241.reuse, 0x1, P4 ;  /* 0x000000f157577211 */ /* 0x080fe200020f0eff */
[----:B------:R-:W-:Y:S01]  /*78c0*/  STS.U8 [R6+UR13+0xb80], R2 ;  /* 0x000b800206007988 */ /* 0x000fe2000800000d */
[----:B------:R-:W-:Y:S01]  /*78d0*/  LEA.HI.X.SX32 R109, R109, R241, 0x1, P0 ;  /* 0x000000f16d6d7211 */ /* 0x000fe200000f0eff */
[----:B------:R-:W-:Y:S01]  /*78e0*/  IMAD R93, R93, UR11, RZ ;  /* 0x0000000b5d5d7c24 */ /* 0x000fe2000f8e02ff */
[C---:B------:R-:W-:Y:S01]  /*78f0*/  SEL R107, R19.reuse, R107, !P2 ;  /* 0x0000006b136b7207 */ /* 0x040fe20005000000 */
[----:B------:R-:W-:Y:S01]  /*7900*/  IMAD R106, R72, UR31, RZ ;  /* 0x0000001f486a7c24 */ /* 0x000fe2000f8e02ff */
[C---:B------:R-:W-:Y:S01]  /*7910*/  SEL R95, R19.reuse, R95, !P2 ;  /* 0x0000005f135f7207 */ /* 0x040fe20005000000 */
[----:B------:R-:W-:Y:S01]  /*7920*/  IMAD R60, R60, UR35, RZ ;  /* 0x000000233c3c7c24 */ /* 0x000fe2000f8e02ff */
[C---:B------:R-:W-:Y:S01]  /*7930*/  SEL R96, R19.reuse, R96, !P2 ;  /* 0x0000006013607207 */ /* 0x040fe20005000000 */
[----:B------:R-:W-:Y:S01]  /*7940*/  STS.U8 [R6+UR13+0xf80], R3 ;  /* 0x000f800306007988 */ /* 0x000fe2000800000d */
[C---:B------:R-:W-:Y:S01]  /*7950*/  SEL R77, R19.reuse, R77, !P2 ;  /* 0x0000004d134d7207 */ /* 0x040fe20005000000 */
[----:B------:R-:W-:Y:S01]  /*7960*/  IMAD R79, R88, UR18, RZ ;  /* 0x00000012584f7c24 */ /* 0x000fe2000f8e02ff */
[C---:B------:R-:W-:Y:S01]  /*7970*/  SEL R78, R19.reuse, R78, !P2 ;  /* 0x0000004e134e7207 */ /* 0x040fe20005000000 */
[----:B-1----:R-:W-:Y:S01]  /*7980*/  IMAD R72, R58, UR4, RZ ;  /* 0x000000043a487c24 */ /* 0x002fe2000f8e02ff */
[----:B------:R-:W-:-:S02]  /*7990*/  SEL R82, R19, R82, !P2 ;  /* 0x0000005213527207 */ /* 0x000fc40005000000 */
[C---:B------:R-:W-:Y:S02]  /*79a0*/  SEL R76, R19.reuse, R76, !P2 ;  /* 0x0000004c134c7207 */ /* 0x040fe40005000000 */
[C---:B------:R-:W-:Y:S02]  /*79b0*/  SEL R68, R19.reuse, R68, !P2 ;  /* 0x0000004413447207 */ /* 0x040fe40005000000 */
[C---:B------:R-:W-:Y:S02]  /*79c0*/  SEL R67, R19.reuse, R67, !P2 ;  /* 0x0000004313437207 */ /* 0x040fe40005000000 */
[C---:B------:R-:W-:Y:S02]  /*79d0*/  SEL R70, R19.reuse, R70, !P2 ;  /* 0x0000004613467207 */ /* 0x040fe40005000000 */
[C---:B------:R-:W-:Y:S02]  /*79e0*/  SEL R62, R19.reuse, R62, !P2 ;  /* 0x0000003e133e7207 */ /* 0x040fe40005000000 */
        /* <DEDUP_REMOVED lines=27> */
[----:B------:R-:W-:Y:S02]  /*7ba0*/  SEL R132, R19, R132, !P2 ;  /* 0x0000008413847207 */ /* 0x000fe40005000000 */
[-C--:B------:R-:W-:Y:S02]  /*7bb0*/  IADD3 R27, P4, PT, R105, R243.reuse, RZ ;  /* 0x000000f3691b7210 */ /* 0x080fe40007f9e0ff */
[-C--:B------:R-:W-:Y:S01]  /*7bc0*/  IADD3 R49, P0, PT, R74, R243.reuse, RZ ;  /* 0x000000f34a317210 */ /* 0x080fe20007f1e0ff */
[----:B------:R-:W-:Y:S01]  /*7bd0*/  STS.U8 [R6+UR13+0x1380], R131 ;  /* 0x0013808306007988 */ /* 0x000fe2000800000d */
[----:B------:R-:W-:Y:S01]  /*7be0*/  SEL R19, R19, R156, !P2 ;  /* 0x0000009c13137207 */ /* 0x000fe20005000000 */
[----:B------:R-:W-:Y:S01]  /*7bf0*/  IMAD R28, R121, UR6, RZ ;  /* 0x00000006791c7c24 */ /* 0x000fe2000f8e02ff */
[-C--:B------:R-:W-:Y:S01]  /*7c00*/  IADD3 R59, P6, PT, R116, R243.reuse, RZ ;  /* 0x000000f3743b7210 */ /* 0x080fe20007fde0ff */
[----:B------:R-:W-:Y:S01]  /*7c10*/  IMAD R104, R104, UR6, RZ ;  /* 0x0000000668687c24 */ /* 0x000fe2000f8e02ff */
[-C--:B------:R-:W-:Y:S01]  /*7c20*/  IADD3 R88, P2, PT, R110, R243.reuse, RZ ;  /* 0x000000f36e587210 */ /* 0x080fe20007f5e0ff */
[----:B------:R-:W-:Y:S01]  /*7c30*/  IMAD R98, R98, UR6, RZ ;  /* 0x0000000662627c24 */ /* 0x000fe2000f8e02ff */
[----:B------:R-:W-:Y:S01]  /*7c40*/  IADD3 R58, P1, PT, R113, R243, RZ ;  /* 0x000000f3713a7210 */ /* 0x000fe20007f3e0ff */
[----:B------:R-:W-:Y:S01]  /*7c50*/  IMAD R112, R101, UR9, RZ ;  /* 0x0000000965707c24 */ /* 0x000fe2000f8e02ff */
[----:B------:R-:W-:Y:S01]  /*7c60*/  STS.U8 [R6+UR13+0x1780], R91 ;  /* 0x0017805b06007988 */ /* 0x000fe2000800000d */
[----:B------:R-:W-:Y:S01]  /*7c70*/  IMAD R63, R26, UR53, RZ ;  /* 0x000000351a3f7c24 */ /* 0x000fe2000f8e02ff */
[-C--:B------:R-:W-:Y:S01]  /*7c80*/  LEA.HI.X.SX32 R26, R105, R241.reuse, 0x1, P4 ;  /* 0x000000f1691a7211 */ /* 0x080fe200020f0eff */
[----:B------:R-:W-:Y:S01]  /*7c90*/  IMAD R50, R83, UR19, RZ ;  /* 0x0000001353327c24 */ /* 0x000fe2000f8e02ff */
[----:B------:R-:W-:Y:S01]  /*7ca0*/  STS.U8 [R6+UR13+0x1b80], R45 ;  /* 0x001b802d06007988 */ /* 0x000fe2000800000d */
[----:B------:R-:W-:Y:S01]  /*7cb0*/  LEA.HI.X.SX32 R47, R74, R241, 0x1, P0 ;  /* 0x000000f14a2f7211 */ /* 0x000fe200000f0eff */
[----:B------:R-:W-:Y:S01]  /*7cc0*/  IMAD R77, R77, UR24, RZ ;  /* 0x000000184d4d7c24 */ /* 0x000fe2000f8e02ff */
[-C--:B------:R-:W-:Y:S01]  /*7cd0*/  IADD3 R83, P4, PT, R93, R243.reuse, RZ ;  /* 0x000000f35d537210 */ /* 0x080fe20007f9e0ff */
[----:B------:R1:W-:Y:S01]  /*7ce0*/  STS.U8 [R6+UR13+0x1f80], R22 ;  /* 0x001f801606007988 */ /* 0x0003e2000800000d */
[----:B------:R-:W-:Y:S01]  /*7cf0*/  IMAD R101, R56, UR7, RZ ;  /* 0x0000000738657c24 */ /* 0x000fe2000f8e02ff */
[----:B------:R-:W-:Y:S01]  /*7d00*/  IADD3 R105, P0, PT, R60, R243, RZ ;  /* 0x000000f33c697210 */ /* 0x000fe20007f1e0ff */
[----:B0-----:R-:W-:Y:S01]  /*7d10*/  IMAD R5, R52, UR5, RZ ;  /* 0x0000000534057c24 */ /* 0x001fe2000f8e02ff */
[-C--:B------:R-:W-:Y:S01]  /*7d20*/  LEA.HI.X.SX32 R57, R116, R241.reuse, 0x1, P6 ;  /* 0x000000f174397211 */ /* 0x080fe200030f0eff */
[----:B------:R-:W-:Y:S01]  /*7d30*/  IMAD R36, R25, UR50, RZ ;  /* 0x0000003219247c24 */ /* 0x000fe2000f8e02ff */
[-C--:B------:R-:W-:Y:S01]  /*7d40*/  LEA.HI.X.SX32 R85, R110, R241.reuse, 0x1, P2 ;  /* 0x000000f16e557211 */ /* 0x080fe200010f0eff */
[----:B------:R-:W-:Y:S01]  /*7d50*/  IMAD R84, R107, UR6, RZ ;  /* 0x000000066b547c24 */ /* 0x000fe2000f8e02ff */
[----:B------:R-:W-:Y:S01]  /*7d60*/  LEA.HI.X.SX32 R56, R113, R241, 0x1, P1 ;  /* 0x000000f171387211 */ /* 0x000fe200008f0eff */
[----:B------:R-:W-:Y:S01]  /*7d70*/  IMAD R95, R95, UR15, RZ ;  /* 0x0000000f5f5f7c24 */ /* 0x000fe2000f8e02ff */
[-C--:B------:R-:W-:Y:S01]  /*7d80*/  IADD3 R116, P6, PT, R104, R243.reuse, RZ ;  /* 0x000000f368747210 */ /* 0x080fe20007fde0ff */
[----:B-1----:R-:W-:Y:S01]  /*7d90*/  IMAD R6, R29, UR51, RZ ;  /* 0x000000331d067c24 */ /* 0x002fe2000f8e02ff */
[----:B------:R-:W-:-:S02]  /*7da0*/  IADD3 R29, P5, PT, R28, R243, RZ ;  /* 0x000000f31c1d7210 */ /* 0x000fc40007fbe0ff */
[-C--:B------:R-:W-:Y:S02]  /*7db0*/  IADD3 R25, P2, PT, R98, R243.reuse, RZ ;  /* 0x000000f362197210 */ /* 0x080fe40007f5e0ff */
[----:B------:R-:W-:Y:S01]  /*7dc0*/  IADD3 R114, P1, PT, R112, R243, RZ ;  /* 0x000000f370727210 */ /* 0x000fe20007f3e0ff */
[----:B------:R-:W-:Y:S01]  /*7dd0*/  IMAD R10, R43, UR43, RZ ;  /* 0x0000002b2b0a7c24 */ /* 0x000fe2000f8e02ff */
[-C--:B------:R-:W-:Y:S01]  /*7de0*/  LEA.HI.X.SX32 R81, R93, R241.reuse, 0x1, P4 ;  /* 0x000000f15d517211 */ /* 0x080fe200020f0eff */
[----:B------:R-:W-:Y:S01]  /*7df0*/  IMAD R107, R78, UR25, RZ ;  /* 0x000000194e6b7c24 */ /* 0x000fe2000f8e02ff */
[----:B------:R-:W-:Y:S01]  /*7e00*/  LEA.HI.X.SX32 R103, R60, R241, 0x1, P0 ;  /* 0x000000f13c677211 */ /* 0x000fe200000f0eff */
[----:B------:R-:W-:Y:S01]  /*7e10*/  IMAD R68, R68, UR32, RZ ;  /* 0x0000002044447c24 */ /* 0x000fe2000f8e02ff */
[-C--:B------:R-:W-:Y:S01]  /*7e20*/  IADD3 R21, P4, PT, R77, R243.reuse, RZ ;  /* 0x000000f34d157210 */ /* 0x080fe20007f9e0ff */
[----:B------:R-:W-:Y:S01]  /*7e30*/  IMAD R33, R33, UR44, RZ ;  /* 0x0000002c21217c24 */ /* 0x000fe2000f8e02ff */
[----:B------:R-:W-:Y:S01]  /*7e40*/  IADD3 R43, P0, PT, R5, R243, RZ ;  /* 0x000000f3052b7210 */ /* 0x000fe20007f1e0ff */
[----:B------:R-:W-:Y:S01]  /*7e50*/  IMAD R14, R54, UR38, RZ ;  /* 0x00000026360e7c24 */ /* 0x000fe2000f8e02ff */
[-C--:B------:R-:W-:Y:S01]  /*7e60*/  LEA.HI.X.SX32 R28, R28, R241.reuse, 0x1, P5 ;  /* 0x000000f11c1c7211 */ /* 0x080fe200028f0eff */
[----:B------:R-:W-:Y:S01]  /*7e70*/  IMAD R78, R82, UR28, RZ ;  /* 0x0000001c524e7c24 */ /* 0x000fe2000f8e02ff */
[-C--:B------:R-:W-:Y:S01]  /*7e80*/  LEA.HI.X.SX32 R113, R104, R241.reuse, 0x1, P6 ;  /* 0x000000f168717211 */ /* 0x080fe200030f0eff */
[----:B------:R-:W-:Y:S01]  /*7e90*/  IMAD R96, R96, UR16, RZ ;  /* 0x0000001060607c24 */ /* 0x000fe2000f8e02ff */
[-C--:B------:R-:W-:Y:S01]  /*7ea0*/  LEA.HI.X.SX32 R24, R98, R241.reuse, 0x1, P2 ;  /* 0x000000f162187211 */ /* 0x080fe200010f0eff */
[----:B------:R-:W-:Y:S01]  /*7eb0*/  IMAD R76, R76, UR30, RZ ;  /* 0x0000001e4c4c7c24 */ /* 0x000fe2000f8e02ff */
[----:B------:R-:W-:Y:S01]  /*7ec0*/  LEA.HI.X.SX32 R112, R112, R241, 0x1, P1 ;  /* 0x000000f170707211 */ /* 0x000fe200008f0eff */
[----:B------:R-:W-:Y:S01]  /*7ed0*/  IMAD R38, R41, UR46, RZ ;  /* 0x0000002e29267c24 */ /* 0x000fe2000f8e02ff */
[----:B------:R-:W-:-:S02]  /*7ee0*/  IADD3 R86, P5, PT, R84, R243, RZ ;  /* 0x000000f354567210 */ /* 0x000fc40007fbe0ff */
[-C--:B------:R-:W-:Y:S02]  /*7ef0*/  IADD3 R54, P6, PT, R95, R243.reuse, RZ ;  /* 0x000000f35f367210 */ /* 0x080fe40007fde0ff */
[-C--:B------:R-:W-:Y:S02]  /*7f00*/  IADD3 R82, P2, PT, R79, R243.reuse, RZ ;  /* 0x000000f34f527210 */ /* 0x080fe40007f5e0ff */
[----:B------:R-:W-:Y:S01]  /*7f10*/  IADD3 R52, P1, PT, R50, R243, RZ ;  /* 0x000000f332347210 */ /* 0x000fe20007f3e0ff */
[----:B------:R-:W-:Y:S01]  /*7f20*/  IMAD R32, R32, UR49, RZ ;  /* 0x0000003120207c24 */ /* 0x000fe2000f8e02ff */
[-C--:B------:R-:W-:Y:S02]  /*7f30*/  LEA.HI.X.SX32 R20, R77, R241.reuse, 0x1, P4 ;  /* 0x000000f14d147211 */ /* 0x080fe400020f0eff */
[----:B------:R-:W-:Y:S01]  /*7f40*/  LEA.HI.X.SX32 R41, R5, R241, 0x1, P0 ;  /* 0x000000f105297211 */ /* 0x000fe200000f0eff */
[----:B--2---:R-:W-:Y:S01]  /*7f50*/  IMAD R121, R19, UR22, RZ ;  /* 0x0000001613797c24 */ /* 0x004fe2000f8e02ff */
[----:B------:R-:W-:-:S02]  /*7f60*/  IADD3 R77, P4, PT, R68, R243, RZ ;  /* 0x000000f3444d7210 */ /* 0x000fc40007f9e0ff */
[----:B------:R-:W-:Y:S01]  /*7f70*/  IADD3 R99, P0, PT, R33, R243, RZ ;  /* 0x000000f321637210 */ /* 0x000fe20007f1e0ff */
[----:B------:R-:W-:Y:S01]  /*7f80*/  IMAD R45, R67, UR33, RZ ;  /* 0x00000021432d7c24 */ /* 0x000fe2000f8e02ff */
[-C--:B------:R-:W-:Y:S01]  /*7f90*/  LEA.HI.X.SX32 R84, R84, R241.reuse, 0x1, P5 ;  /* 0x000000f154547211 */ /* 0x080fe200028f0eff */
[----:B------:R-:W-:Y:S01]  /*7fa0*/  IMAD R62, R62, UR36, RZ ;  /* 0x000000243e3e7c24 */ /* 0x000fe2000f8e02ff */
[-C--:B------:R-:W-:Y:S01]  /*7fb0*/  LEA.HI.X.SX32 R51, R95, R241.reuse, 0x1, P6 ;  /* 0x000000f15f337211 */ /* 0x080fe200030f0eff */
[----:B------:R-:W-:Y:S01]  /*7fc0*/  IMAD R64, R64, UR37, RZ ;  /* 0x0000002540407c24 */ /* 0x000fe2000f8e02ff */
[-C--:B------:R-:W-:Y:S02]  /*7fd0*/  LEA.HI.X.SX32 R79, R79, R241.reuse, 0x1, P2 ;  /* 0x000000f14f4f7211 */ /* 0x080fe400010f0eff */
[----:B------:R-:W-:Y:S02]  /*7fe0*/  LEA.HI.X.SX32 R50, R50, R241, 0x1, P1 ;  /* 0x000000f132327211 */ /* 0x000fe400008f0eff */
[----:B------:R-:W-:-:S02]  /*7ff0*/  IADD3 R23, P5, PT, R96, R243, RZ ;  /* 0x000000f360177210 */ /* 0x000fc40007fbe0ff */
[-C--:B------:R-:W-:Y:S02]  /*8000*/  IADD3 R110, P6, PT, R107, R243.reuse, RZ ;  /* 0x000000f36b6e7210 */ /* 0x080fe40007fde0ff */
[-C--:B------:R-:W-:Y:S02]  /*8010*/  IADD3 R19, P2, PT, R76, R243.reuse, RZ ;  /* 0x000000f34c137210 */ /* 0x080fe40007f5e0ff */
[----:B------:R-:W-:Y:S02]  /*8020*/  IADD3 R108, P1, PT, R106, R243, RZ ;  /* 0x000000f36a6c7210 */ /* 0x000fe40007f3e0ff */
[-C--:B------:R-:W-:Y:S02]  /*8030*/  LEA.HI.X.SX32 R75, R68, R241.reuse, 0x1, P4 ;  /* 0x000000f1444b7211 */ /* 0x080fe400020f0eff */
[----:B------:R-:W-:Y:S01]  /*8040*/  LEA.HI.X.SX32 R97, R33, R241, 0x1, P0 ;  /* 0x000000f121617211 */ /* 0x000fe200000f0eff */
[----:B------:R-:W-:Y:S01]  /*8050*/  IMAD R12, R48, UR39, RZ ;  /* 0x00000027300c7c24 */ /* 0x000fe2000f8e02ff */
[----:B------:R-:W-:Y:S01]  /*8060*/  IADD3 R68, P0, PT, R32, R243, RZ ;  /* 0x000000f320447210 */ /* 0x000fe20007f1e0ff */
[----:B------:R-:W-:Y:S01]  /*8070*/  IMAD R69, R46, UR41, RZ ;  /* 0x000000292e457c24 */ /* 0x000fe2000f8e02ff */
[-C--:B------:R-:W-:Y:S01]  /*8080*/  LEA.HI.X.SX32 R22, R96, R241.reuse, 0x1, P5 ;  /* 0x000000f160167211 */ /* 0x080fe200028f0eff */
[----:B------:R-:W-:Y:S01]  /*8090*/  IMAD R70, R70, UR34, RZ ;  /* 0x0000002246467c24 */ /* 0x000fe2000f8e02ff */
[----:B------:R-:W-:-:S02]  /*80a0*/  LEA.HI.X.SX32 R107, R107, R241, 0x1, P6 ;  /* 0x000000f16b6b7211 */ /* 0x000fc400030f0eff */
[-C--:B------:R-:W-:Y:S02]  /*80b0*/  LEA.HI.X.SX32 R18, R76, R241.reuse, 0x1, P2 ;  /* 0x000000f14c127211 */ /* 0x080fe400010f0eff */
[----:B------:R-:W-:Y:S02]  /*80c0*/  LEA.HI.X.SX32 R106, R106, R241, 0x1, P1 ;  /* 0x000000f16a6a7211 */ /* 0x000fe400008f0eff */
[-C--:B------:R-:W-:Y:S02]  /*80d0*/  IADD3 R80, P5, PT, R78, R243.reuse, RZ ;  /* 0x000000f34e507210 */ /* 0x080fe40007fbe0ff */
[-C--:B------:R-:W-:Y:S02]  /*80e0*/  IADD3 R48, P6, PT, R45, R243.reuse, RZ ;  /* 0x000000f32d307210 */ /* 0x080fe40007fde0ff */
[-C--:B------:R-:W-:Y:S02]  /*80f0*/  IADD3 R76, P2, PT, R62, R243.reuse, RZ ;  /* 0x000000f33e4c7210 */ /* 0x080fe40007f5e0ff */
[----:B------:R-:W-:Y:S01]  /*8100*/  IADD3 R46, P1, PT, R64, R243, RZ ;  /* 0x000000f3402e7210 */ /* 0x000fe20007f3e0ff */
[----:B------:R-:W-:Y:S01]  /*8110*/  IMAD R4, R37, UR55, RZ ;  /* 0x0000003725047c24 */ /* 0x000fe2000f8e02ff */
[----:B------:R-:W-:-:S02]  /*8120*/  LEA.HI.X.SX32 R66, R32, R241, 0x1, P0 ;  /* 0x000000f120427211 */ /* 0x000fc400000f0eff */
[----:B------:R-:W-:Y:S01]  /*8130*/  IADD3 R37, P0, PT, R36, R243, RZ ;  /* 0x000000f324257210 */ /* 0x000fe20007f1e0ff */
[----:B------:R-:W-:Y:S01]  /*8140*/  IMAD R3, R42, UR42, RZ ;  /* 0x0000002a2a037c24 */ /* 0x000fe2000f8e02ff */
[-C--:B------:R-:W-:Y:S01]  /*8150*/  LEA.HI.X.SX32 R78, R78, R241.reuse, 0x1, P5 ;  /* 0x000000f14e4e7211 */ /* 0x080fe200028f0eff */
[----:B------:R-:W-:Y:S01]  /*8160*/  IMAD R67, R40, UR45, RZ ;  /* 0x0000002d28437c24 */ /* 0x000fe2000f8e02ff */
[-C--:B------:R-:W-:Y:S02]  /*8170*/  LEA.HI.X.SX32 R45, R45, R241.reuse, 0x1, P6 ;  /* 0x000000f12d2d7211 */ /* 0x080fe400030f0eff */
[-C--:B------:R-:W-:Y:S02]  /*8180*/  LEA.HI.X.SX32 R73, R62, R241.reuse, 0x1, P2 ;  /* 0x000000f13e497211 */ /* 0x080fe400010f0eff */
[----:B------:R-:W-:Y:S02]  /*8190*/  LEA.HI.X.SX32 R44, R64, R241, 0x1, P1 ;  /* 0x000000f1402c7211 */ /* 0x000fe400008f0eff */
[----:B------:R-:W-:-:S02]  /*81a0*/  IADD3 R17, P5, PT, R70, R243, RZ ;  /* 0x000000f346117210 */ /* 0x000fc40007fbe0ff */
[-C--:B------:R-:W-:Y:S02]  /*81b0*/  IADD3 R104, P6, PT, R101, R243.reuse, RZ ;  /* 0x000000f365687210 */ /* 0x080fe40007fde0ff */
[-C--:B------:R-:W-:Y:S02]  /*81c0*/  IADD3 R13, P2, PT, R12, R243.reuse, RZ ;  /* 0x000000f30c0d7210 */ /* 0x080fe40007f5e0ff */
[----:B------:R-:W-:Y:S01]  /*81d0*/  IADD3 R102, P1, PT, R100, R243, RZ ;  /* 0x000000f364667210 */ /* 0x000fe20007f3e0ff */
[----:B------:R-:W-:Y:S01]  /*81e0*/  IMAD R148, R148, UR56, RZ ;  /* 0x0000003894947c24 */ /* 0x000fe2000f8e02ff */
[----:B------:R-:W-:Y:S02]  /*81f0*/  LEA.HI.X.SX32 R36, R36, R241, 0x1, P0 ;  /* 0x000000f124247211 */ /* 0x000fe400000f0eff */
        /* <DEDUP_REMOVED lines=9> */
[----:B------:R-:W-:Y:S01]  /*8290*/  IADD3 R39, P1, PT, R38, R243, RZ ;  /* 0x000000f326277210 */ /* 0x000fe20007f3e0ff */
[----:B------:R-:W-:Y:S01]  /*82a0*/  IMAD R2, R132, UR59, RZ ;  /* 0x0000003b84027c24 */ /* 0x000fe2000f8e02ff */
[----:B------:R-:W-:-:S02]  /*82b0*/  LEA.HI.X.SX32 R63, R63, R241, 0x1, P0 ;  /* 0x000000f13f3f7211 */ /* 0x000fc400000f0eff */
[----:B------:R-:W-:Y:S02]  /*82c0*/  IADD3 R93, P0, PT, R148, R243, RZ ;  /* 0x000000f3945d7210 */ /* 0x000fe40007f1e0ff */
[-C--:B------:R-:W-:Y:S02]  /*82d0*/  LEA.HI.X.SX32 R40, R3, R241.reuse, 0x1, P6 ;  /* 0x000000f103287211 */ /* 0x080fe400030f0eff */
[-C--:B------:R-:W-:Y:S02]  /*82e0*/  LEA.HI.X.SX32 R67, R67, R241.reuse, 0x1, P2 ;  /* 0x000000f143437211 */ /* 0x080fe400010f0eff */
[----:B------:R-:W-:Y:S02]  /*82f0*/  LEA.HI.X.SX32 R38, R38, R241, 0x1, P1 ;  /* 0x000000f126267211 */ /* 0x000fe400008f0eff */
[-C--:B------:R-:W-:Y:S02]  /*8300*/  IADD3 R98, P6, PT, R35, R243.reuse, RZ ;  /* 0x000000f323627210 */ /* 0x080fe40007fde0ff */
[----:B------:R-:W-:-:S02]  /*8310*/  IADD3 R7, P1, PT, R6, R243, RZ ;  /* 0x000000f306077210 */ /* 0x000fc40007f3e0ff */
[----:B------:R-:W-:Y:S01]  /*8320*/  IADD3 R96, P2, PT, R31, R243, RZ ;  /* 0x000000f31f607210 */ /* 0x000fe20007f5e0ff */
[----:B------:R-:W-:Y:S01]  /*8330*/  IMAD R144, R144, UR62, RZ ;  /* 0x0000003e90907c24 */ /* 0x000fe2000f8e02ff */
[----:B------:R-:W-:Y:S02]  /*8340*/  LEA.HI.X.SX32 R91, R148, R241, 0x1, P0 ;  /* 0x000000f1945b7211 */ /* 0x000fe400000f0eff */
[----:B------:R-:W-:Y:S01]  /*8350*/  IADD3 R3, P0, PT, R2, R243, RZ ;  /* 0x000000f302037210 */ /* 0x000fe20007f1e0ff */
[----:B------:R-:W-:Y:S01]  /*8360*/  IMAD R147, R147, UR57, RZ ;  /* 0x0000003993937c24 */ /* 0x000fe2000f8e02ff */
[-C--:B------:R-:W-:Y:S01]  /*8370*/  LEA.HI.X.SX32 R95, R35, R241.reuse, 0x1, P6 ;  /* 0x000000f1235f7211 */ /* 0x080fe200030f0eff */
[----:B------:R-:W-:Y:S01]  /*8380*/  IMAD R138, R138, UR58, RZ ;  /* 0x0000003a8a8a7c24 */ /* 0x000fe2000f8e02ff */
[-C--:B------:R-:W-:Y:S02]  /*8390*/  LEA.HI.X.SX32 R6, R6, R241.reuse, 0x1, P1 ;  /* 0x000000f106067211 */ /* 0x080fe400008f0eff */
[----:B------:R-:W-:-:S02]  /*83a0*/  LEA.HI.X.SX32 R94, R31, R241, 0x1, P2 ;  /* 0x000000f11f5e7211 */ /* 0x000fc400010f0eff */
[-C--:B------:R-:W-:Y:S02]  /*83b0*/  IADD3 R15, P4, PT, R14, R243.reuse, RZ ;  /* 0x000000f30e0f7210 */ /* 0x080fe40007f9e0ff */
[-C--:B------:R-:W-:Y:S02]  /*83c0*/  IADD3 R35, P1, PT, R34, R243.reuse, RZ ;  /* 0x000000f322237210 */ /* 0x080fe40007f3e0ff */
[----:B------:R-:W-:Y:S01]  /*83d0*/  IADD3 R5, P2, PT, R4, R243, RZ ;  /* 0x000000f304057210 */ /* 0x000fe20007f5e0ff */
[----:B------:R-:W-:Y:S01]  /*83e0*/  VIADD R127, R185, 0x3f ;  /* 0x0000003fb97f7836 */ /* 0x000fe20000000000 */
[----:B------:R-:W-:Y:S02]  /*83f0*/  LEA.HI.X.SX32 R2, R2, R241, 0x1, P0 ;  /* 0x000000f102027211 */ /* 0x000fe400000f0eff */
[----:B------:R-:W-:Y:S01]  /*8400*/  IADD3 R31, P0, PT, R144, R243, RZ ;  /* 0x000000f3901f7210 */ /* 0x000fe20007f1e0ff */
[----:B------:R-:W-:Y:S01]  /*8410*/  IMAD R146, R146, UR60, RZ ;  /* 0x0000003c92927c24 */ /* 0x000fe2000f8e02ff */
[-C--:B------:R-:W-:Y:S01]  /*8420*/  LEA.HI.X.SX32 R14, R14, R241.reuse, 0x1, P4 ;  /* 0x000000f10e0e7211 */ /* 0x080fe200020f0eff */
[----:B------:R-:W-:Y:S01]  /*8430*/  IMAD R145, R145, UR61, RZ ;  /* 0x0000003d91917c24 */ /* 0x000fe2000f8e02ff */
[----:B------:R-:W-:-:S02]  /*8440*/  LEA.HI.X.SX32 R34, R34, R241, 0x1, P1 ;  /* 0x000000f122227211 */ /* 0x000fc400008f0eff */
[----:B------:R-:W-:Y:S02]  /*8450*/  LEA.HI.X.SX32 R4, R4, R241, 0x1, P2 ;  /* 0x000000f104047211 */ /* 0x000fe400010f0eff */
[-C--:B------:R-:W-:Y:S02]  /*8460*/  IADD3 R74, P5, PT, R72, R243.reuse, RZ ;  /* 0x000000f3484a7210 */ /* 0x080fe40007fbe0ff */
[-C--:B------:R-:W-:Y:S02]  /*8470*/  IADD3 R71, P4, PT, R69, R243.reuse, RZ ;  /* 0x000000f345477210 */ /* 0x080fe40007f9e0ff */
[-C--:B------:R-:W-:Y:S02]  /*8480*/  IADD3 R64, P1, PT, R147, R243.reuse, RZ ;  /* 0x000000f393407210 */ /* 0x080fe40007f3e0ff */
[----:B------:R-:W-:Y:S02]  /*8490*/  IADD3 R33, P2, PT, R138, R243, RZ ;  /* 0x000000f38a217210 */ /* 0x000fe40007f5e0ff */
[----:B------:R-:W-:-:S02]  /*84a0*/  LEA.HI.X.SX32 R30, R144, R241, 0x1, P0 ;  /* 0x000000f1901e7211 */ /* 0x000fc400000f0eff */
[----:B------:R-:W-:Y:S01]  /*84b0*/  ISETP.GT.AND P0, PT, R127, 0x3f, PT ;  /* 0x0000003f7f00780c */ /* 0x000fe20003f04270 */
[----:B------:R-:W-:Y:S01]  /*84c0*/  IMAD R143, R143, UR63, RZ ;  /* 0x0000003f8f8f7c24 */ /* 0x000fe2000f8e02ff */
[-C--:B------:R-:W-:Y:S01]  /*84d0*/  LEA.HI.X.SX32 R72, R72, R241.reuse, 0x1, P5 ;  /* 0x000000f148487211 */ /* 0x080fe200028f0eff */
[----:B------:R-:W-:Y:S01]  /*84e0*/  IMAD R142, R142, UR64, RZ ;  /* 0x000000408e8e7c24 */ /* 0x000fe2000f8e02ff */
[-C--:B------:R-:W-:Y:S01]  /*84f0*/  LEA.HI.X.SX32 R69, R69, R241.reuse, 0x1, P4 ;  /* 0x000000f145457211 */ /* 0x080fe200020f0eff */
[----:B------:R-:W-:Y:S01]  /*8500*/  IMAD R141, R141, UR65, RZ ;  /* 0x000000418d8d7c24 */ /* 0x000fe2000f8e02ff */
[-C--:B------:R-:W-:Y:S01]  /*8510*/  LEA.HI.X.SX32 R61, R147, R241.reuse, 0x1, P1 ;  /* 0x000000f1933d7211 */ /* 0x080fe200008f0eff */
[----:B------:R-:W-:Y:S01]  /*8520*/  IMAD R157, R157, UR66, RZ ;  /* 0x000000429d9d7c24 */ /* 0x000fe2000f8e02ff */
[----:B------:R-:W-:Y:S02]  /*8530*/  LEA.HI.X.SX32 R32, R138, R241, 0x1, P2 ;  /* 0x000000f18a207211 */ /* 0x000fe400010f0eff */
[----:B------:R-:W-:-:S02]  /*8540*/  IADD3 R11, P5, PT, R10, R243, RZ ;  /* 0x000000f30a0b7210 */ /* 0x000fc40007fbe0ff */
[-C--:B------:R-:W-:Y:S02]  /*8550*/  IADD3 R9, P4, PT, R8, R243.reuse, RZ ;  /* 0x000000f308097210 */ /* 0x080fe40007f9e0ff */
[-C--:B------:R-:W-:Y:S02]  /*8560*/  IADD3 R92, P1, PT, R146, R243.reuse, RZ ;  /* 0x000000f3925c7210 */ /* 0x080fe40007f3e0ff */
[----:B------:R-:W-:Y:S02]  /*8570*/  IADD3 R62, P2, PT, R145, R243, RZ ;  /* 0x000000f3913e7210 */ /* 0x000fe40007f5e0ff */
[----:B------:R-:W-:Y:S02]  /*8580*/  ISETP.LT.AND P0, PT, R124, R185, P0 ;  /* 0x000000b97c00720c */ /* 0x000fe40000701270 */
[-C--:B------:R-:W-:Y:S02]  /*8590*/  LEA.HI.X.SX32 R10, R10, R241.reuse, 0x1, P5 ;  /* 0x000000f10a0a7211 */ /* 0x080fe400028f0eff */
[----:B------:R-:W-:-:S02]  /*85a0*/  LEA.HI.X.SX32 R8, R8, R241, 0x1, P4 ;  /* 0x000000f108087211 */ /* 0x000fc400020f0eff */
[-C--:B------:R-:W-:Y:S02]  /*85b0*/  LEA.HI.X.SX32 R90, R146, R241.reuse, 0x1, P1 ;  /* 0x000000f1925a7211 */ /* 0x080fe400008f0eff */
[----:B------:R-:W-:Y:S02]  /*85c0*/  LEA.HI.X.SX32 R60, R145, R241, 0x1, P2 ;  /* 0x000000f1913c7211 */ /* 0x000fe400010f0eff */
[-C--:B------:R-:W-:Y:S02]  /*85d0*/  IADD3 R227, P1, PT, R143, R243.reuse, RZ ;  /* 0x000000f38fe37210 */ /* 0x080fe40007f3e0ff */
[-C--:B------:R-:W-:Y:S02]  /*85e0*/  IADD3 R231, P2, PT, R142, R243.reuse, RZ ;  /* 0x000000f38ee77210 */ /* 0x080fe40007f5e0ff */
[-C--:B------:R-:W-:Y:S02]  /*85f0*/  IADD3 R235, P4, PT, R141, R243.reuse, RZ ;  /* 0x000000f38deb7210 */ /* 0x080fe40007f9e0ff */
[----:B------:R-:W-:-:S02]  /*8600*/  IADD3 R239, P5, PT, R157, R243, RZ ;  /* 0x000000f39def7210 */ /* 0x000fc40007fbe0ff */
[----:B------:R-:W-:Y:S02]  /*8610*/  IADD3 R243, P6, PT, R121, R243, RZ ;  /* 0x000000f379f37210 */ /* 0x000fe40007fde0ff */
[-C--:B------:R-:W-:Y:S02]  /*8620*/  LEA.HI.X.SX32 R225, R143, R241.reuse, 0x1, P1 ;  /* 0x000000f18fe17211 */ /* 0x080fe400008f0eff */
[-C--:B------:R-:W-:Y:S02]  /*8630*/  LEA.HI.X.SX32 R229, R142, R241.reuse, 0x1, P2 ;  /* 0x000000f18ee57211 */ /* 0x080fe400010f0eff */
[-C--:B------:R-:W-:Y:S02]  /*8640*/  LEA.HI.X.SX32 R233, R141, R241.reuse, 0x1, P4 ;  /* 0x000000f18de97211 */ /* 0x080fe400020f0eff */
[-C--:B------:R-:W-:Y:S02]  /*8650*/  LEA.HI.X.SX32 R237, R157, R241.reuse, 0x1, P5 ;  /* 0x000000f19ded7211 */ /* 0x080fe400028f0eff */
[----:B------:R-:W-:Y:S01]  /*8660*/  LEA.HI.X.SX32 R241, R121, R241, 0x1, P6 ;  /* 0x000000f179f17211 */ /* 0x000fe200030f0eff */
[----:B------:R-:W-:Y:S01]  /*8670*/  @P0 IMAD.MOV.U32 R124, RZ, RZ, R243 ;  /* 0x000000ffff7c0224 */ /* 0x000fe200078e00f3 */
[----:B------:R-:W-:-:S03]  /*8680*/  PRMT R121, RZ, 0x7610, R121 ;  /* 0x00007610ff797816 */ /* 0x000fc60000000079 */
[----:B------:R-:W-:-:S05]  /*8690*/  @P0 IMAD.MOV.U32 R125, RZ, RZ, R241 ;  /* 0x000000ffff7d0224 */ /* 0x000fca00078e00f1 */
[----:B------:R0:W2:Y:S02]  /*86a0*/  @P0 LDG.E.U8 R121, desc[UR26][R124.64] ;  /* 0x0000001a7c790981 */ /* 0x0000a4000c1e1100 */
[----:B0-----:R-:W-:-:S06]  /*86b0*/  PRMT R124, RZ, 0x7610, R124 ;  /* 0x00007610ff7c7816 */ /* 0x001fcc000000007c */
[----:B------:R-:W3:Y:S01]  /*86c0*/  @P0 LDG.E.U8 R124, desc[UR26][R118.64] ;  /* 0x0000001a767c0981 */ /* 0x000ee2000c1e1100 */
[----:B------:R-:W-:Y:S01]  /*86d0*/  PRMT R126, RZ, 0x7610, R126 ;  /* 0x00007610ff7e7816 */ /* 0x000fe2000000007e */
[----:B------:R-:W-:Y:S02]  /*86e0*/  @P0 IMAD.MOV.U32 R125, RZ, RZ, R115 ;  /* 0x000000ffff7d0224 */ /* 0x000fe400078e0073 */
[----:B---3--:R0:W-:Y:S02]  /*86f0*/  STS.U8 [R188+UR13+0x2000], R124 ;  /* 0x0020007cbc007988 */ /* 0x0081e4000800000d */
[----:B0-----:R-:W-:-:S05]  /*8700*/  @P0 IMAD.MOV.U32 R124, RZ, RZ, R120 ;  /* 0x000000ffff7c0224 */ /* 0x001fca00078e0078 */
[----:B------:R0:W3:Y:S02]  /*8710*/  @P0 LDG.E.U8 R126, desc[UR26][R124.64] ;  /* 0x0000001a7c7e0981 */ /* 0x0000e4000c1e1100 */
[----:B0-----:R-:W-:Y:S02]  /*8720*/  @P0 IMAD.MOV.U32 R124, RZ, RZ, R116 ;  /* 0x000000ffff7c0224 */ /* 0x001fe400078e0074 */
[----:B------:R-:W-:Y:S01]  /*8730*/  @P0 IMAD.MOV.U32 R125, RZ, RZ, R113 ;  /* 0x000000ffff7d0224 */ /* 0x000fe200078e0071 */
[----:B---3--:R0:W-:Y:S02]  /*8740*/  STS.U8 [R188+UR13+0x2200], R126 ;  /* 0x0022007ebc007988 */ /* 0x0081e4000800000d */
[----:B0-----:R-:W-:-:S06]  /*8750*/  PRMT R126, RZ, 0x7610, R126 ;  /* 0x00007610ff7e7816 */ /* 0x001fcc000000007e */
        /* <DEDUP_REMOVED lines=228> */
[----:B---3--:R-:W-:Y:S04]  /*95a0*/  STS.U8 [R129+UR13+0x3f00], R126 ;  /* 0x003f007e81007988 */ /* 0x008fe8000800000d */
[----:B--2---:R0:W-:Y:S02]  /*95b0*/  STS.U8 [R128+UR13+0x3f80], R121 ;  /* 0x003f807980007988 */ /* 0x0041e4000800000d */
[----:B0-----:R-:W-:-:S06]  /*95c0*/  PRMT R121, RZ, 0x7610, R121 ;  /* 0x00007610ff797816 */ /* 0x001fcc0000000079 */
[----:B------:R0:W2:Y:S02]  /*95d0*/  @P0 LDG.E.U8 R121, desc[UR26][R124.64] ;  /* 0x0000001a7c790981 */ /* 0x0000a4000c1e1100 */
[----:B0-----:R-:W-:Y:S02]  /*95e0*/  @P0 IMAD.MOV.U32 R124, RZ, RZ, R27 ;  /* 0x000000ffff7c0224 */ /* 0x001fe400078e001b */
[----:B------:R-:W-:Y:S01]  /*95f0*/  @P0 IMAD.MOV.U32 R125, RZ, RZ, R26 ;  /* 0x000000ffff7d0224 */ /* 0x000fe200078e001a */
        /* <DEDUP_REMOVED lines=67> */
[----:B------:R-:W2:Y:S01]  /*9a30*/  @P0 LDG.E.U8 R121, desc[UR26][R124.64] ;  /* 0x0000001a7c790981 */ /* 0x000ea2000c1e1100 */
[----:B------:R-:W-:-:S04]  /*9a40*/  ISETP.NE.U32.AND P0, PT, RZ, UR8, PT ;  /* 0x00000008ff007c0c */ /* 0x000fc8000bf05070 */
[C---:B------:R-:W-:Y:S02]  /*9a50*/  ISETP.LT.OR P1, PT, R127.reuse, 0x40, P0 ;  /* 0x000000407f00780c */ /* 0x040fe40000721670 */
[----:B------:R-:W-:Y:S01]  /*9a60*/  ISETP.GE.AND P2, PT, R127, 0x80, PT ;  /* 0x000000807f00780c */ /* 0x000fe20003f46270 */
[----:B--2---:R0:W-:Y:S01]  /*9a70*/  STS.U8 [R128+UR13+0x3d80], R121 ;  /* 0x003d807980007988 */ /* 0x0041e2000800000d */
[----:B------:R1:W-:Y:S06]  /*9a80*/  MEMBAR.ALL.CTA ;  /* 0x0000000000007992 */ /* 0x0003ec0000008000 */
[----:B-1----:R-:W1:Y:S02]  /*9a90*/  FENCE.VIEW.ASYNC.S ;  /* 0x00000000000073c6 */ /* 0x002e640000000000 */
[----:B-1----:R-:W-:Y:S06]  /*9aa0*/  BAR.SYNC.DEFER_BLOCKING 0x0 ;  /* 0x0000000000007b1d */ /* 0x002fec0000010000 */
[----:B------:R-:W-:Y:S05]  /*9ab0*/  @P1 BRA `(.L_x_6) ;  /* 0x0000000000681947 */ /* 0x000fea0003800000 */
[----:B------:R-:W-:Y:S02]  /*9ac0*/  UIADD3 UR4, UPT, UPT, UR13, 0x2000, URZ ;  /* 0x000020000d047890 */ /* 0x000fe4000fffe0ff */
[----:B------:R-:W-:Y:S02]  /*9ad0*/  USHF.R.U32.HI UR6, URZ, 0x4, UR13 ;  /* 0x00000004ff067899 */ /* 0x000fe4000801160d */
[----:B------:R-:W-:Y:S02]  /*9ae0*/  USHF.R.U32.HI UR4, URZ, 0x4, UR4 ;  /* 0x00000004ff047899 */ /* 0x000fe40008011604 */
[----:B------:R-:W-:Y:S02]  /*9af0*/  USGXT.U32 UR6, UR6, 0xe ;  /* 0x0000000e0606789a */ /* 0x000fe40008000000 */
[----:B------:R-:W-:Y:S01]  /*9b00*/  USGXT.U32 UR8, UR4, 0xe ;  /* 0x0000000e0408789a */ /* 0x000fe20008000000 */
[----:B------:R-:W-:Y:S01]  /*9b10*/  UMOV UR16, 0x100 ;  /* 0x0000010000107882 */ /* 0x000fe20000000000 */
[----:B------:R-:W-:Y:S01]  /*9b20*/  UMOV UR17, 0x40004040 ;  /* 0x4000404000117882 */ /* 0x000fe20000000000 */
[----:B------:R-:W-:Y:S01]  /*9b30*/  UMOV UR18, 0xfffffffe ;  /* 0xfffffffe00127882 */ /* 0x000fe20000000000 */
[----:B------:R-:W-:Y:S01]  /*9b40*/  UMOV UR19, 0x7fffbfdf ;  /* 0x7fffbfdf00137882 */ /* 0x000fe20000000000 */
[----:B------:R-:W-:Y:S01]  /*9b50*/  UMOV UR7, URZ ;  /* 0x000000ff00077c82 */ /* 0x000fe20008000000 */
[----:B------:R-:W-:Y:S01]  /*9b60*/  UMOV UR9, URZ ;  /* 0x000000ff00097c82 */ /* 0x000fe20008000000 */
[----:B------:R-:W-:-:S02]  /*9b70*/  UIADD3.64 UR16, UPT, UPT, UR6, UR16, URZ ;  /* 0x0000001006107297 */ /* 0x000fc4000fffe0ff */
[----:B------:R-:W-:Y:S01]  /*9b80*/  UIADD3.64 UR18, UPT, UPT, UR8, -UR18, URZ ;  /* 0x8000001208127297 */ /* 0x000fe2000fffe0ff */
[----:B------:R-:W-:Y:S01]  /*9b90*/  UMOV UR22, 0x0 ;  /* 0x0000000000167882 */ /* 0x000fe20000000000 */
[----:B------:R-:W-:Y:S01]  /*9ba0*/  UMOV UR23, 0x8208010 ;  /* 0x0820801000177882 */ /* 0x000fe20000000000 */
[----:B------:R-:W-:Y:S01]  /*9bb0*/  UMOV UR4, UR10 ;  /* 0x0000000a00047c82 */ /* 0x000fe20008000000 */
[----:B------:R-:W-:Y:S01]  /*9bc0*/  UMOV UR5, URZ ;  /* 0x000000ff00057c82 */ /* 0x000fe20008000000 */
[----:B------:R-:W-:Y:S01]  /*9bd0*/  UMOV UR7, 0x40004040 ;  /* 0x4000404000077882 */ /* 0x000fe20000000000 */
[----:B------:R-:W-:Y:S01]  /*9be0*/  UMOV UR9, 0x80004020 ;  /* 0x8000402000097882 */ /* 0x000fe20000000000 */
[----:B------:R-:W-:Y:S01]  /*9bf0*/  UMOV UR24, 0x0 ;  /* 0x0000000000187882 */ /* 0x000fe20000000000 */
[----:B------:R-:W-:Y:S01]  /*9c00*/  UMOV UR25, 0x8208010 ;  /* 0x0820801000197882 */ /* 0x000fe20000000000 */
[----:B------:R-:W-:Y:S01]  /*9c10*/  UMOV UR4, UR4 ;  /* 0x0000000400047c82 */ /* 0x000fe20008000000 */
[----:B------:R1:W-:Y:S01]  /*9c20*/  UTCQMMA gdesc[UR6], gdesc[UR8], tmem[UR12], tmem[UR22], idesc[UR23], !UPT ;  /* 0x00ff1608060075ea */ /* 0x0003e2000f80030c */
[----:B------:R1:W-:Y:S01]  /*9c30*/  UTCQMMA gdesc[UR16], gdesc[UR18], tmem[UR12], tmem[UR24], idesc[UR25], UPT ;  /* 0x00ff1812100075ea */ /* 0x0003e2000b80030c */
[----:B------:R1:W-:Y:S01]  /*9c40*/  UTCBAR [UR4], URZ ;  /* 0x000000ff040073e9 */ /* 0x0003e200080000ff */
[----:B------:R-:W-:Y:S01]  /*9c50*/  NOP ;  /* 0x0000000000007918 */ /* 0x000fe20000000000 */
.L_x_6:
[----:B-1----:R-:W-:Y:S01]  /*9c60*/  UMOV UR4, URZ ;  /* 0x000000ff00047c82 */ /* 0x002fe20008000000 */
[----:B------:R-:W-:Y:S05]  /*9c70*/  @!P2 BRA `(.L_x_7) ;  /* 0x000000440014a947 */ /* 0x000fea0003800000 */
[----:B0-----:R-:W-:Y:S01]  /*9c80*/  SHF.R.S32.HI R121, RZ, 0x1f, R127 ;  /* 0x0000001fff797819 */ /* 0x001fe2000001147f */
[----:B------:R-:W-:Y:S01]  /*9c90*/  IMAD.SHL.U32 R122, R122, 0x40, RZ ;  /* 0x000000407a7a7824 */ /* 0x000fe200078e00ff */
[----:B------:R-:W-:Y:S01]  /*9ca0*/  UIADD3 UR4, UPT, UPT, UR13, 0x4000, URZ ;  /* 0x000040000d047890 */ /* 0x000fe2000fffe0ff */
[----:B------:R-:W-:Y:S01]  /*9cb0*/  IMAD.SHL.U32 R123, R123, 0x40, RZ ;  /* 0x000000407b7b7824 */ /* 0x000fe200078e00ff */
[----:B------:R-:W-:Y:S01]  /*9cc0*/  LEA.HI R121, R121, R127, RZ, 0x6 ;  /* 0x0000007f79797211 */ /* 0x000fe200078f30ff */
[----:B------:R-:W-:Y:S01]  /*9cd0*/  UIADD3 UR5, UPT, UPT, UR13, 0x6000, URZ ;  /* 0x000060000d057890 */ /* 0x000fe2000fffe0ff */
[----:B------:R0:W-:Y:S01]  /*9ce0*/  STL [R1+0x24], R122 ;  /* 0x0000247a01007387 */ /* 0x0001e20000100800 */
[----:B------:R-:W-:Y:S01]  /*9cf0*/  USHF.R.U32.HI UR4, URZ, 0x4, UR4 ;  /* 0x00000004ff047899 */ /* 0x000fe20008011604 */
[----:B------:R-:W-:Y:S01]  /*9d00*/  SHF.R.S32.HI R121, RZ, 0x6, R121 ;  /* 0x00000006ff797819 */ /* 0x000fe20000011479 */
[----:B------:R-:W-:Y:S01]  /*9d10*/  USHF.R.U32.HI UR5, URZ, 0x4, UR5 ;  /* 0x00000004ff057899 */ /* 0x000fe20008011605 */
[----:B------:R-:W-:Y:S01]  /*9d20*/  IMAD.MOV.U32 R126, RZ, RZ, RZ ;  /* 0x000000ffff7e7224 */ /* 0x000fe200078e00ff */
[----:B------:R-:W-:Y:S01]  /*9d30*/  USGXT.U32 UR6, UR4, 0xe ;  /* 0x0000000e0406789a */ /* 0x000fe20008000000 */
[----:B------:R-:W-:Y:S01]  /*9d40*/  VIMNMX R121, PT, PT, R121, 0x2, !PT ;  /* 0x0000000279797848 */ /* 0x000fe20007fe0100 */
[----:B------:R-:W-:Y:S01]  /*9d50*/  USGXT.U32 UR8, UR5, 0xe ;  /* 0x0000000e0508789a */ /* 0x000fe20008000000 */
[----:B------:R-:W-:Y:S01]  /*9d60*/  SHF.R.S32.HI R124, RZ, 0x1f, R123 ;  /* 0x0000001fff7c7819 */ /* 0x000fe2000001147b */
[----:B------:R-:W-:Y:S01]  /*9d70*/  UMOV UR16, 0x100 ;  /* 0x0000010000107882 */ /* 0x000fe20000000000 */
[----:B------:R-:W-:Y:S01]  /*9d80*/  UMOV UR17, 0x40004040 ;  /* 0x4000404000117882 */ /* 0x000fe20000000000 */
[----:B------:R-:W-:Y:S01]  /*9d90*/  VIADD R121, R121, 0xffffffff ;  /* 0xffffffff79797836 */ /* 0x000fe20000000000 */
[----:B------:R-:W-:Y:S01]  /*9da0*/  UMOV UR18, 0xfffffffe ;  /* 0xfffffffe00127882 */ /* 0x000fe20000000000 */
[----:B------:R-:W-:Y:S01]  /*9db0*/  UMOV UR19, 0x7fffbfdf ;  /* 0x7fffbfdf00137882 */ /* 0x000fe20000000000 */
[----:B------:R-:W-:Y:S01]  /*9dc0*/  UMOV UR7, URZ ;  /* 0x000000ff00077c82 */ /* 0x000fe20008000000 */
[----:B------:R-:W-:Y:S01]  /*9dd0*/  UMOV UR9, URZ ;  /* 0x000000ff00097c82 */ /* 0x000fe20008000000 */
[----:B------:R-:W-:Y:S01]  /*9de0*/  R2UR UR28, R121 ;  /* 0x00000000791c72ca */ /* 0x000fe200000e0000 */
[----:B------:R-:W1:Y:S01]  /*9df0*/  LDCU UR29, c[0x0][0x3a8] ;  /* 0x00007500ff1d77ac */ /* 0x000e620008000800 */
[----:B------:R-:W-:-:S02]  /*9e00*/  IADD3 R121, P1, P2, R183, UR20, R122 ;  /* 0x00000014b7797c10 */ /* 0x000fc4000fa3e07a */
[----:B0-----:R-:W-:Y:S01]  /*9e10*/  SHF.R.S32.HI R122, RZ, 0x1f, R122 ;  /* 0x0000001fff7a7819 */ /* 0x001fe2000001147a */
[----:B------:R-:W-:Y:S02]  /*9e20*/  UIADD3.64 UR16, UPT, UPT, UR6, UR16, URZ ;  /* 0x0000001006107297 */ /* 0x000fe4000fffe0ff */
[----:B------:R-:W-:Y:S02]  /*9e30*/  UIADD3.64 UR18, UPT, UPT, UR8, -UR18, URZ ;  /* 0x8000001208127297 */ /* 0x000fe4000fffe0ff */
[----:B------:R0:W-:Y:S01]  /*9e40*/  STL [R1+0x128], R122 ;  /* 0x0001287a01007387 */ /* 0x0001e20000100800 */
[----:B------:R-:W-:Y:S01]  /*9e50*/  UMOV UR15, 0x1 ;  /* 0x00000001000f7882 */ /* 0x000fe20000000000 */
[----:B------:R-:W-:Y:S01]  /*9e60*/  UMOV UR5, URZ ;  /* 0x000000ff00057c82 */ /* 0x000fe20008000000 */
[----:B01----:R-:W-:-:S07]  /*9e70*/  IADD3.X R122, PT, PT, R184, UR21, R122, P1, P2 ;  /* 0x00000015b87a7c10 */ /* 0x003fce0008fe447a */
.L_x_10:
[----:B------:R-:W2:Y:S01]  /*9e80*/  LDL R127, [R1+0x120] ;  /* 0x00012000017f7983 */ /* 0x000ea20000100800 */
[----:B------:R-:W-:Y:S01]  /*9e90*/  IMAD.U32 R126, R126, -0x80000000, RZ ;  /* 0x800000007e7e7824 */ /* 0x000fe200078e00ff */
[----:B------:R-:W-:Y:S02]  /*9ea0*/  PRMT R128, RZ, 0x7610, R128 ;  /* 0x00007610ff807816 */ /* 0x000fe40000000080 */
[----:B------:R-:W-:Y:S01]  /*9eb0*/  IADD3 R124, P5, PT, R121, UR29, RZ ;  /* 0x0000001d797c7c10 */ /* 0x000fe2000ffbe0ff */
[----:B------:R-:W0:Y:S01]  /*9ec0*/  SYNCS.PHASECHK.TRANS64.TRYWAIT P2, [UR10], R126 ;  /* 0x0000007eff0075a7 */ /* 0x000e22000804110a */
[C---:B------:R-:W-:Y:S01]  /*9ed0*/  ISETP.GT.AND P4, PT, R117.reuse, 0x1, PT ;  /* 0x000000017500780c */ /* 0x040fe20003f84270 */
[----:B------:R1:W-:Y:S01]  /*9ee0*/  STL.S16 [R1+0x20], R128 ;  /* 0x0000208001007387 */ /* 0x0003e20000100600 */
[----:B------:R-:W-:Y:S01]  /*9ef0*/  ISETP.GT.AND P1, PT, R117, 0x2, PT ;  /* 0x000000027500780c */ /* 0x000fe20003f24270 */
[----:B--2---:R-:W-:Y:S01]  /*9f00*/  IMAD.X R125, R127, 0x1, R122, P5 ;  /* 0x000000017f7d7824 */ /* 0x004fe200028e067a */
[----:B01---5:R-:W-:Y:S11]  /*9f10*/  @!P2 BRA `(.L_x_8) ;  /* 0x000000880084a947 */ /* 0x023ff60003800000 */
.L_x_16:
[----:B------:R-:W2:Y:S04]  /*9f20*/  LDL R127, [R1+0x11c] ;  /* 0x00011c00017f7983 */ /* 0x000ea80000100800 */
[----:B------:R0:W-:Y:S04]  /*9f30*/  STL [R1+0x254], R5 ;  /* 0x0002540501007387 */ /* 0x0001e80000100800 */
[----:B0-----:R-:W3:Y:S01]  /*9f40*/  LDL R5, [R1+0x20] ;  /* 0x0000200001057983 */ /* 0x001ee20000100800 */
[----:B------:R-:W-:-:S03]  /*9f50*/  ISETP.GT.AND P2, PT, R117, 0x3, PT ;  /* 0x000000037500780c */ /* 0x000fc60003f44270 */
[----:B------:R0:W-:Y:S04]  /*9f60*/  STL [R1+0x250], R4 ;  /* 0x0002500401007387 */ /* 0x0001e80000100800 */
[----:B------:R-:W-:Y:S04]  /*9f70*/  STL [R1+0x24c], R248 ;  /* 0x00024cf801007387 */ /* 0x000fe80000100800 */
[----:B------:R-:W-:Y:S04]  /*9f80*/  STL [R1+0x248], R3 ;  /* 0x0002480301007387 */ /* 0x000fe80000100800 */
[----:B------:R-:W-:Y:S04]  /*9f90*/  STL [R1+0x244], R2 ;  /* 0x0002440201007387 */ /* 0x000fe80000100800 */
[----:B------:R-:W-:Y:S04]  /*9fa0*/  STL [R1+0x240], R250 ;  /* 0x000240fa01007387 */ /* 0x000fe80000100800 */
[----:B------:R-:W-:Y:S04]  /*9fb0*/  STL [R1+0x23c], R227 ;  /* 0x00023ce301007387 */ /* 0x000fe80000100800 */
[----:B------:R-:W-:Y:S04]  /*9fc0*/  STL [R1+0x238], R225 ;  /* 0x000238e101007387 */ /* 0x000fe80000100800 */
[----:B------:R-:W-:Y:S04]  /*9fd0*/  STL [R1+0x234], R252 ;  /* 0x000234fc01007387 */ /* 0x000fe80000100800 */
[----:B------:R-:W-:Y:S01]  /*9fe0*/  STL [R1+0x224], R0 ;  /* 0x0002240001007387 */ /* 0x000fe20000100800 */
[----:B--2---:R-:W-:-:S03]  /*9ff0*/  IADD3 R126, P6, PT, R127, R121, RZ ;  /* 0x000000797f7e7210 */ /* 0x004fc60007fde0ff */
[----:B------:R-:W2:Y:S04]  /*a000*/  LDL R127, [R1+0x220] ;  /* 0x00022000017f7983 */ /* 0x000ea80000100800 */
[----:B---3--:R-:W3:Y:S01]  /*a010*/  @P4 LDG.E.U8 R5, desc[UR26][R124.64] ;  /* 0x0000001a7c054981 */ /* 0x008ee2000c1e1100 */
[----:B0-----:R-:W-:Y:S01]  /*a020*/  PRMT R4, RZ, 0x7610, R4 ;  /* 0x00007610ff047816 */ /* 0x001fe20000000004 */
[----:B--2---:R-:W-:-:S05]  /*a030*/  IMAD.X R127, R127, 0x1, R122, P6 ;  /* 0x000000017f7f7824 */ /* 0x004fca00030e067a */
[----:B------:R-:W2:Y:S04]  /*a040*/  @P1 LDG.E.U8 R4, desc[UR26][R126.64] ;  /* 0x0000001a7e041981 */ /* 0x000ea8000c1e1100 */
[----:B---3--:R0:W-:Y:S04]  /*a050*/  @P4 STL [R1+0x20], R5 ;  /* 0x0000200501004387 */ /* 0x0081e80000100800 */
[----:B0-----:R-:W3:Y:S04]  /*a060*/  LDL.LU R5, [R1+0x254] ;  /* 0x0002540001057983 */ /* 0x001ee80000300800 */
[----:B------:R-:W4:Y:S02]  /*a070*/  LDL R125, [R1+0x118] ;  /* 0x00011800017d7983 */ /* 0x000f240000100800 */
[----:B----4-:R-:W-:-:S02]  /*a080*/  IADD3 R124, P5, PT, R125, R121, RZ ;  /* 0x000000797d7c7210 */ /* 0x010fc40007fbe0ff */
[----:B------:R-:W4:Y:S01]  /*a090*/  LDL R125, [R1+0x21c] ;  /* 0x00021c00017d7983 */ /* 0x000f220000100800 */
[----:B------:R-:W-:Y:S02]  /*a0a0*/  PRMT R248, RZ, 0x7610, R248 ;  /* 0x00007610fff87816 */ /* 0x000fe400000000f8 */
[----:B------:R-:W-:Y:S01]  /*a0b0*/  ISETP.GT.AND P4, PT, R117, 0x4, PT ;  /* 0x000000047500780c */ /* 0x000fe20003f84270 */
[----:B--2---:R0:W-:Y:S04]  /*a0c0*/  STL [R1+0x1c], R4 ;  /* 0x00001c0401007387 */ /* 0x0041e80000100800 */
[----:B0-----:R-:W2:Y:S04]  /*a0d0*/  LDL.LU R4, [R1+0x250] ;  /* 0x0002500001047983 */ /* 0x001ea80000300800 */
[----:B------:R-:W2:Y:S01]  /*a0e0*/  LDL R127, [R1+0x114] ;  /* 0x00011400017f7983 */ /* 0x000ea20000100800 */
[----:B----4-:R-:W-:-:S05]  /*a0f0*/  IMAD.X R125, R125, 0x1, R122, P5 ;  /* 0x000000017d7d7824 */ /* 0x010fca00028e067a */
[----:B------:R-:W4:Y:S01]  /*a100*/  @P2 LDG.E.U8 R248, desc[UR26][R124.64] ;  /* 0x0000001a7cf82981 */ /* 0x000f22000c1e1100 */
[----:B--2---:R-:W-:-:S03]  /*a110*/  IADD3 R126, P6, PT, R127, R121, RZ ;  /* 0x000000797f7e7210 */ /* 0x004fc60007fde0ff */
[----:B------:R-:W2:Y:S01]  /*a120*/  LDL R127, [R1+0x218] ;  /* 0x00021800017f7983 */ /* 0x000ea20000100800 */
[----:B------:R-:W-:-:S03]  /*a130*/  PRMT R3, RZ, 0x7610, R3 ;  /* 0x00007610ff037816 */ /* 0x000fc60000000003 */
[----:B----4-:R0:W-:Y:S04]  /*a140*/  STL [R1+0x18], R248 ;  /* 0x000018f801007387 */ /* 0x0101e80000100800 */
[----:B0-----:R-:W4:Y:S04]  /*a150*/  LDL.LU R248, [R1+0x24c] ;  /* 0x00024c0001f87983 */ /* 0x001f280000300800 */
[----:B------:R-:W3:Y:S01]  /*a160*/  LDL R125, [R1+0x110] ;  /* 0x00011000017d7983 */ /* 0x000ee20000100800 */
[----:B--2---:R-:W-:-:S05]  /*a170*/  IMAD.X R127, R127, 0x1, R122, P6 ;  /* 0x000000017f7f7824 */ /* 0x004fca00030e067a */
[----:B------:R-:W2:Y:S01]  /*a180*/  @P4 LDG.E.U8 R3, desc[UR26][R126.64] ;  /* 0x0000001a7e034981 */ /* 0x000ea2000c1e1100 */
[----:B------:R-:W-:Y:S02]  /*a190*/  ISETP.GT.AND P1, PT, R117, 0x5, PT ;  /* 0x000000057500780c */ /* 0x000fe40003f24270 */
[----:B---3--:R-:W-:Y:S02]  /*a1a0*/  IADD3 R124, P5, PT, R125, R121, RZ ;  /* 0x000000797d7c7210 */ /* 0x008fe40007fbe0ff */
[----:B------:R-:W3:Y:S04]  /*a1b0*/  LDL R125, [R1+0x214] ;  /* 0x00021400017d7983 */ /* 0x000ee80000100800 */
[----:B--2---:R0:W-:Y:S04]  /*a1c0*/  STL [R1+0x14], R3 ;  /* 0x0000140301007387 */ /* 0x0041e80000100800 */
[----:B0-----:R-:W2:Y:S04]  /*a1d0*/  LDL.LU R3, [R1+0x248] ;  /* 0x0002480001037983 */ /* 0x001ea80000300800 */
[----:B------:R-:W2:Y:S01]  /*a1e0*/  LDL R127, [R1+0x10c] ;  /* 0x00010c00017f7983 */ /* 0x000ea20000100800 */
[----:B------:R-:W-:Y:S01]  /*a1f0*/  PRMT R2, RZ, 0x7610, R2 ;  /* 0x00007610ff027816 */ /* 0x000fe20000000002 */
[----:B---3--:R-:W-:-:S05]  /*a200*/  IMAD.X R125, R125, 0x1, R122, P5 ;  /* 0x000000017d7d7824 */ /* 0x008fca00028e067a */
[----:B------:R-:W3:Y:S01]  /*a210*/  @P1 LDG.E.U8 R2, desc[UR26][R124.64] ;  /* 0x0000001a7c021981 */ /* 0x000ee2000c1e1100 */
[----:B--2---:R-:W-:-:S03]  /*a220*/  IADD3 R126, P6, PT, R127, R121, RZ ;  /* 0x000000797f7e7210 */ /* 0x004fc60007fde0ff */
[----:B------:R-:W2:Y:S01]  /*a230*/  LDL R127, [R1+0x210] ;  /* 0x00021000017f7983 */ /* 0x000ea20000100800 */
[----:B------:R-:W-:Y:S02]  /*a240*/  ISETP.GT.AND P2, PT, R117, 0x6, PT ;  /* 0x000000067500780c */ /* 0x000fe40003f44270 */
[----:B------:R-:W-:Y:S01]  /*a250*/  PRMT R250, RZ, 0x7610, R250 ;  /* 0x00007610fffa7816 */ /* 0x000fe200000000fa */
[----:B---3--:R0:W-:Y:S04]  /*a260*/  STL [R1+0x10], R2 ;  /* 0x0000100201007387 */ /* 0x0081e80000100800 */
[----:B0-----:R-:W3:Y:S04]  /*a270*/  LDL.LU R2, [R1+0x244] ;  /* 0x0002440001027983 */ /* 0x001ee80000300800 */
[----:B------:R-:W3:Y:S01]  /*a280*/  LDL R125, [R1+0x108] ;  /* 0x00010800017d7983 */ /* 0x000ee20000100800 */
[----:B--2---:R-:W-:-:S05]  /*a290*/  IMAD.X R127, R127, 0x1, R122, P6 ;  /* 0x000000017f7f7824 */ /* 0x004fca00030e067a */
[----:B------:R-:W2:Y:S01]  /*a2a0*/  @P2 LDG.E.U8 R250, desc[UR26][R126.64] ;  /* 0x0000001a7efa2981 */ /* 0x000ea2000c1e1100 */
[----:B---3--:R-:W-:-:S03]  /*a2b0*/  IADD3 R124, P5, PT, R125, R121, RZ ;  /* 0x000000797d7c7210 */ /* 0x008fc60007fbe0ff */
[----:B------:R-:W3:Y:S04]  /*a2c0*/  LDL R125, [R1+0x20c] ;  /* 0x00020c00017d7983 */ /* 0x000ee80000100800 */
[----:B--2---:R0:W-:Y:S04]  /*a2d0*/  STL [R1+0xc], R250 ;  /* 0x00000cfa01007387 */ /* 0x0041e80000100800 */
[----:B0-----:R-:W2:Y:S04]  /*a2e0*/  LDL.LU R250, [R1+0x240] ;  /* 0x0002400001fa7983 */ /* 0x001ea80000300800 */
[----:B------:R-:W2:Y:S01]  /*a2f0*/  LDL R127, [R1+0x104] ;  /* 0x00010400017f7983 */ /* 0x000ea20000100800 */
[----:B------:R-:W-:-:S02]  /*a300*/  ISETP.GT.AND P4, PT, R117, 0x7, PT ;  /* 0x000000077500780c */ /* 0x000fc40003f84270 */
[----:B------:R-:W-:Y:S02]  /*a310*/  ISETP.GT.AND P1, PT, R117, 0x8, PT ;  /* 0x000000087500780c */ /* 0x000fe40003f24270 */
[----:B------:R-:W-:Y:S02]  /*a320*/  PRMT R0, RZ, 0x7610, R0 ;  /* 0x00007610ff007816 */ /* 0x000fe40000000000 */
[----:B--2---:R-:W-:Y:S02]  /*a330*/  IADD3 R126, P6, PT, R127, R121, RZ ;  /* 0x000000797f7e7210 */ /* 0x004fe40007fde0ff */
[----:B------:R-:W2:Y:S01]  /*a340*/  LDL R127, [R1+0x208] ;  /* 0x00020800017f7983 */ /* 0x000ea20000100800 */
[----:B---3--:R-:W-:Y:S01]  /*a350*/  IMAD.X R125, R125, 0x1, R122, P5 ;  /* 0x000000017d7d7824 */ /* 0x008fe200028e067a */
[----:B------:R-:W-:-:S04]  /*a360*/  PRMT R227, RZ, 0x7610, R227 ;  /* 0x00007610ffe37816 */ /* 0x000fc800000000e3 */
[----:B------:R-:W3:Y:S04]  /*a370*/  @P4 LDG.E.U8 R0, desc[UR26][R124.64] ;  /* 0x0000001a7c004981 */ /* 0x000ee8000c1e1100 */
[----:B------:R-:W4:Y:S01]  /*a380*/  LDL R125, [R1+0x100] ;  /* 0x00010000017d7983 */ /* 0x000f220000100800 */
[----:B--2---:R-:W-:-:S05]  /*a390*/  IMAD.X R127, R127, 0x1, R122, P6 ;  /* 0x000000017f7f7824 */ /* 0x004fca00030e067a */
[----:B------:R-:W2:Y:S04]  /*a3a0*/  @P1 LDG.E.U8 R227, desc[UR26][R126.64] ;  /* 0x0000001a7ee31981 */ /* 0x000ea8000c1e1100 */
[----:B---3--:R-:W-:Y:S01]  /*a3b0*/  STL [R1+0x228], R0 ;  /* 0x0002280001007387 */ /* 0x008fe20000100800 */
[----:B----4-:R-:W-:-:S03]  /*a3c0*/  IADD3 R124, P5, PT, R125, R121, RZ ;  /* 0x000000797d7c7210 */ /* 0x010fc60007fbe0ff */
[----:B------:R-:W3:Y:S04]  /*a3d0*/  LDL R125, [R1+0x200] ;  /* 0x00020000017d7983 */ /* 0x000ee80000100800 */
[----:B--2---:R0:W-:Y:S04]  /*a3e0*/  STL [R1+0x8], R227 ;  /* 0x000008e301007387 */ /* 0x0041e80000100800 */
[----:B0-----:R-:W2:Y:S04]  /*a3f0*/  LDL.LU R227, [R1+0x23c] ;  /* 0x00023c0001e37983 */ /* 0x001ea80000300800 */
[----:B------:R-:W4:Y:S01]  /*a400*/  LDL R127, [R1+0xfc] ;  /* 0x0000fc00017f7983 */ /* 0x000f220000100800 */
[----:B------:R-:W-:Y:S01]  /*a410*/  ISETP.GT.AND P2, PT, R117, 0x9, PT ;  /* 0x000000097500780c */ /* 0x000fe20003f44270 */
[----:B---3--:R-:W-:Y:S01]  /*a420*/  IMAD.X R125, R125, 0x1, R122, P5 ;  /* 0x000000017d7d7824 */ /* 0x008fe200028e067a */
[----:B------:R-:W-:-:S11]  /*a430*/  PRMT R225, RZ, 0x7610, R225 ;  /* 0x00007610ffe17816 */ /* 0x000fd600000000e1 */
[----:B------:R-:W3:Y:S01]  /*a440*/  @P2 LDG.E.U8 R225, desc[UR26][R124.64] ;  /* 0x0000001a7ce12981 */ /* 0x000ee2000c1e1100 */
[----:B----4-:R-:W-:-:S03]  /*a450*/  IADD3 R126, P6, PT, R127, R121, RZ ;  /* 0x000000797f7e7210 */ /* 0x010fc60007fde0ff */
[----:B------:R-:W4:Y:S01]  /*a460*/  LDL R127, [R1+0x1fc] ;  /* 0x0001fc00017f7983 */ /* 0x000f220000100800 */
[----:B------:R-:W-:Y:S02]  /*a470*/  ISETP.GT.AND P4, PT, R117, 0xa, PT ;  /* 0x0000000a7500780c */ /* 0x000fe40003f84270 */
[----:B------:R-:W-:Y:S01]  /*a480*/  PRMT R252, RZ, 0x7610, R252 ;  /* 0x00007610fffc7816 */ /* 0x000fe200000000fc */
[----:B---3--:R0:W-:Y:S04]  /*a490*/  STL [R1+0x4], R225 ;  /* 0x000004e101007387 */ /* 0x0081e80000100800 */
[----:B0-----:R-:W3:Y:S04]  /*a4a0*/  LDL.LU R225, [R1+0x238] ;  /* 0x0002380001e17983 */ /* 0x001ee80000300800 */
[----:B------:R-:W2:Y:S01]  /*a4b0*/  LDL R125, [R1+0xf8] ;  /* 0x0000f800017d7983 */ /* 0x000ea20000100800 */
[----:B----4-:R-:W-:-:S05]  /*a4c0*/  IMAD.X R127, R127, 0x1, R122, P6 ;  /* 0x000000017f7f7824 */ /* 0x010fca00030e067a */
[----:B------:R-:W4:Y:S01]  /*a4d0*/  @P4 LDG.E.U8 R252, desc[UR26][R126.64] ;  /* 0x0000001a7efc4981 */ /* 0x000f22000c1e1100 */
[----:B--2---:R-:W-:-:S03]  /*a4e0*/  IADD3 R124, P5, PT, R125, R121, RZ ;  /* 0x000000797d7c7210 */ /* 0x004fc60007fbe0ff */
[----:B------:R-:W2:Y:S04]  /*a4f0*/  LDL R125, [R1+0x1f4] ;  /* 0x0001f400017d7983 */ /* 0x000ea80000100800 */
[----:B----4-:R0:W-:Y:S04]  /*a500*/  STL [R1], R252 ;  /* 0x000000fc01007387 */ /* 0x0101e80000100800 */
[----:B0-----:R-:W4:Y:S04]  /*a510*/  LDL.LU R252, [R1+0x234] ;  /* 0x0002340001fc7983 */ /* 0x001f280000300800 */
[----:B------:R-:W3:Y:S01]  /*a520*/  LDL R127, [R1+0xf4] ;  /* 0x0000f400017f7983 */ /* 0x000ee20000100800 */
[----:B------:R-:W-:-:S02]  /*a530*/  ISETP.GT.AND P1, PT, R117, 0xb, PT ;  /* 0x0000000b7500780c */ /* 0x000fc40003f24270 */
[----:B------:R-:W-:Y:S01]  /*a540*/  PRMT R0, RZ, 0x7610, R0 ;  /* 0x00007610ff007816 */ /* 0x000fe20000000000 */
[----:B--2---:R-:W-:-:S10]  /*a550*/  IMAD.X R125, R125, 0x1, R122, P5 ;  /* 0x000000017d7d7824 */ /* 0x004fd400028e067a */
[----:B------:R-:W2:Y:S04]  /*a560*/  @P1 LDG.E.U8 R0, desc[UR26][R124.64] ;  /* 0x0000001a7c001981 */ /* 0x000ea8000c1e1100 */
[----:B------:R-:W4:Y:S01]  /*a570*/  LDL R125, [R1+0xf0] ;  /* 0x0000f000017d7983 */ /* 0x000f220000100800 */
[----:B---3--:R-:W-:-:S03]  /*a580*/  IADD3 R126, P6, PT, R127, R121, RZ ;  /* 0x000000797f7e7210 */ /* 0x008fc60007fde0ff */
[----:B------:R-:W3:Y:S01]  /*a590*/  LDL R127, [R1+0x1f0] ;  /* 0x0001f000017f7983 */ /* 0x000ee20000100800 */
[----:B------:R-:W-:Y:S02]  /*a5a0*/  ISETP.GT.AND P2, PT, R117, 0xc, PT ;  /* 0x0000000c7500780c */ /* 0x000fe40003f44270 */
[----:B------:R-:W-:Y:S01]  /*a5b0*/  PRMT R251, RZ, 0x7610, R251 ;  /* 0x00007610fffb7816 */ /* 0x000fe200000000fb */
[----:B--2---:R0:W-:Y:S01]  /*a5c0*/  STL [R1+0x22c], R0 ;  /* 0x00022c0001007387 */ /* 0x0041e20000100800 */
[----:B----4-:R-:W-:-:S03]  /*a5d0*/  IADD3 R124, P5, PT, R125, R121, RZ ;  /* 0x000000797d7c7210 */ /* 0x010fc60007fbe0ff */
[----:B0-----:R-:W2:Y:S04]  /*a5e0*/  LDL R0, [R1+0xe4] ;  /* 0x0000e40001007983 */ /* 0x001ea80000100800 */
[----:B------:R-:W4:Y:S01]  /*a5f0*/  LDL R125, [R1+0x1e4] ;  /* 0x0001e400017d7983 */ /* 0x000f220000100800 */
[----:B---3--:R-:W-:-:S05]  /*a600*/  IMAD.X R127, R127, 0x1, R122, P6 ;  /* 0x000000017f7f7824 */ /* 0x008fca00030e067a */
[----:B------:R-:W3:Y:S04]  /*a610*/  @P2 LDG.E.U8 R251, desc[UR26][R126.64] ;  /* 0x0000001a7efb2981 */ /* 0x000ee8000c1e1100 */
[----:B------:R-:W2:Y:S01]  /*a620*/  LDL R127, [R1+0xec] ;  /* 0x0000ec00017f7983 */ /* 0x000ea20000100800 */
[----:B------:R-:W-:Y:S02]  /*a630*/  ISETP.GT.AND P4, PT, R117, 0xd, PT ;  /* 0x0000000d7500780c */ /* 0x000fe40003f84270 */
[----:B------:R-:W-:Y:S01]  /*a640*/  PRMT R249, RZ, 0x7610, R249 ;  /* 0x00007610fff97816 */ /* 0x000fe200000000f9 */
[----:B----4-:R-:W-:-:S10]  /*a650*/  IMAD.X R125, R125, 0x1, R122, P5 ;  /* 0x000000017d7d7824 */ /* 0x010fd400028e067a */
[----:B------:R0:W4:Y:S04]  /*a660*/  @P4 LDG.E.U8 R249, desc[UR26][R124.64] ;  /* 0x0000001a7cf94981 */ /* 0x000128000c1e1100 */
[----:B---3--:R1:W-:Y:S04]  /*a670*/  STL [R1+0x230], R251 ;  /* 0x000230fb01007387 */ /* 0x0083e80000100800 */
[----:B------:R-:W0:Y:S01]  /*a680*/  LDL R125, [R1+0xe8] ;  /* 0x0000e800017d7983 */ /* 0x000e220000100800 */
[----:B--2---:R-:W-:-:S03]  /*a690*/  IADD3 R126, P6, PT, R127, R121, RZ ;  /* 0x000000797f7e7210 */ /* 0x004fc60007fde0ff */
[----:B-1----:R-:W2:Y:S04]  /*a6a0*/  LDL R251, [R1+0x1cc] ;  /* 0x0001cc0001fb7983 */ /* 0x002ea80000100800 */
[----:B------:R-:W3:Y:S01]  /*a6b0*/  LDL R127, [R1+0x1dc] ;  /* 0x0001dc00017f7983 */ /* 0x000ee20000100800 */
[----:B------:R-:W-:Y:S02]  /*a6c0*/  ISETP.GT.AND P1, PT, R117, 0xe, PT ;  /* 0x0000000e7500780c */ /* 0x000fe40003f24270 */
[----:B------:R-:W-:Y:S02]  /*a6d0*/  PRMT R247, RZ, 0x7610, R247 ;  /* 0x00007610fff77816 */ /* 0x000fe400000000f7 */
[----:B0-----:R-:W-:Y:S02]  /*a6e0*/  IADD3 R124, P5, PT, R125, R121, RZ ;  /* 0x000000797d7c7210 */ /* 0x001fe40007fbe0ff */
[----:B------:R-:W2:Y:S01]  /*a6f0*/  LDL R125, [R1+0x1d8] ;  /* 0x0001d800017d7983 */ /* 0x000ea20000100800 */
[----:B---3--:R-:W-:-:S06]  /*a700*/  IMAD.X R127, R127, 0x1, R122, P6 ;  /* 0x000000017f7f7824 */ /* 0x008fcc00030e067a */
[----:B------:R0:W3:Y:S04]  /*a710*/  @P1 LDG.E.U8 R247, desc[UR26][R126.64] ;  /* 0x0000001a7ef71981 */ /* 0x0000e8000c1e1100 */
[----:B------:R-:W3:Y:S01]  /*a720*/  LDL R127, [R1+0xe0] ;  /* 0x0000e000017f7983 */ /* 0x000ee20000100800 */
[C---:B------:R-:W-:Y:S02]  /*a730*/  ISETP.GT.AND P2, PT, R117.reuse, 0xf, PT ;  /* 0x0000000f7500780c */ /* 0x040fe40003f44270 */
[----:B------:R-:W-:Y:S02]  /*a740*/  ISETP.GT.AND P4, PT, R117, 0x10, PT ;  /* 0x000000107500780c */ /* 0x000fe40003f84270 */
[----:B------:R-:W-:Y:S02]  /*a750*/  PRMT R245, RZ, 0x7610, R245 ;  /* 0x00007610fff57816 */ /* 0x000fe400000000f5 */
[----:B0-----:R-:W-:-:S02]  /*a760*/  IADD3 R126, P6, PT, R0, R121, RZ ;  /* 0x00000079007e7210 */ /* 0x001fc40007fde0ff */
[----:B------:R-:W-:Y:S01]  /*a770*/  PRMT R223, RZ, 0x7610, R223 ;  /* 0x00007610ffdf7816 */ /* 0x000fe200000000df */
[----:B------:R-:W4:Y:S01]  /*a780*/  LDL R0, [R1+0x1c8] ;  /* 0x0001c80001007983 */ /* 0x000f220000100800 */
[----:B--2---:R-:W-:-:S05]  /*a790*/  IMAD.X R125, R125, 0x1, R122, P5 ;  /* 0x000000017d7d7824 */ /* 0x004fca00028e067a */
[----:B------:R3:W2:Y:S04]  /*a7a0*/  @P2 LDG.E.U8 R245, desc[UR26][R124.64] ;  /* 0x0000001a7cf52981 */ /* 0x0006a8000c1e1100 */
[----:B------:R-:W2:Y:S01]  /*a7b0*/  LDL R125, [R1+0x1d4] ;  /* 0x0001d400017d7983 */ /* 0x000ea20000100800 */
[----:B---3--:R-:W-:Y:S01]  /*a7c0*/  IADD3 R124, P5, PT, R127, R121, RZ ;  /* 0x000000797f7c7210 */ /* 0x008fe20007fbe0ff */
[----:B------:R-:W-:Y:S01]  /*a7d0*/  IMAD.X R127, R251, 0x1, R122, P6 ;  /* 0x00000001fb7f7824 */ /* 0x000fe200030e067a */
[----:B------:R-:W-:Y:S01]  /*a7e0*/  ISETP.GT.AND P1, PT, R117, 0x11, PT ;  /* 0x000000117500780c */ /* 0x000fe20003f24270 */
[----:B------:R-:W3:Y:S04]  /*a7f0*/  LDL R251, [R1+0xd4] ;  /* 0x0000d40001fb7983 */ /* 0x000ee80000100800 */
[----:B------:R0:W2:Y:S04]  /*a800*/  @P4 LDG.E.U8 R223, desc[UR26][R126.64] ;  /* 0x0000001a7edf4981 */ /* 0x0000a8000c1e1100 */
[----:B------:R-:W0:Y:S01]  /*a810*/  LDL R127, [R1+0xdc] ;  /* 0x0000dc00017f7983 */ /* 0x000e220000100800 */
[----:B------:R-:W-:-:S02]  /*a820*/  PRMT R221, RZ, 0x7610, R221 ;  /* 0x00007610ffdd7816 */ /* 0x000fc400000000dd */
[----:B------:R-:W-:Y:S02]  /*a830*/  ISETP.GT.AND P2, PT, R117, 0x12, PT ;  /* 0x000000127500780c */ /* 0x000fe40003f44270 */
[----:B0-----:R-:W-:Y:S02]  /*a840*/  IADD3 R126, P6, PT, R127, R121, RZ ;  /* 0x000000797f7e7210 */ /* 0x001fe40007fde0ff */
[----:B------:R-:W3:Y:S01]  /*a850*/  LDL R127, [R1+0x1d0] ;  /* 0x0001d000017f7983 */ /* 0x000ee20000100800 */
[----:B--2---:R-:W-:-:S05]  /*a860*/  IMAD.X R125, R125, 0x1, R122, P5 ;  /* 0x000000017d7d7824 */ /* 0x004fca00028e067a */
[----:B------:R0:W2:Y:S01]  /*a870*/  @P1 LDG.E.U8 R221, desc[UR26][R124.64] ;  /* 0x0000001a7cdd1981 */ /* 0x0000a2000c1e1100 */
[----:B------:R-:W-:-:S03]  /*a880*/  PRMT R219, RZ, 0x7610, R219 ;  /* 0x00007610ffdb7816 */ /* 0x000fc600000000db */
[----:B------:R-:W0:Y:S01]  /*a890*/  LDL R125, [R1+0xd8] ;  /* 0x0000d800017d7983 */ /* 0x000e220000100800 */
[----:B---3--:R-:W-:-:S05]  /*a8a0*/  IMAD.X R127, R127, 0x1, R122, P6 ;  /* 0x000000017f7f7824 */ /* 0x008fca00030e067a */
[----:B------:R1:W3:Y:S04]  /*a8b0*/  @P2 LDG.E.U8 R219, desc[UR26][R126.64] ;  /* 0x0000001a7edb2981 */ /* 0x0002e8000c1e1100 */
[----:B------:R-:W2:Y:S01]  /*a8c0*/  LDL R127, [R1+0x1c4] ;  /* 0x0001c400017f7983 */ /* 0x000ea20000100800 */
[----:B------:R-:W-:Y:S02]  /*a8d0*/  ISETP.GT.AND P4, PT, R117, 0x13, PT ;  /* 0x000000137500780c */ /* 0x000fe40003f84270 */
[-C--:B0-----:R-:W-:Y:S02]  /*a8e0*/  IADD3 R124, P5, PT, R125, R121.reuse, RZ ;  /* 0x000000797d7c7210 */ /* 0x081fe40007fbe0ff */
[----:B------:R-:W-:Y:S02]  /*a8f0*/  ISETP.GT.AND P1, PT, R117, 0x14, PT ;  /* 0x000000147500780c */ /* 0x000fe40003f24270 */
[----:B------:R-:W-:Y:S01]  /*a900*/  PRMT R217, RZ, 0x7610, R217 ;  /* 0x00007610ffd97816 */ /* 0x000fe200000000d9 */
[----:B----4-:R-:W-:Y:S01]  /*a910*/  IMAD.X R125, R0, 0x1, R122, P5 ;  /* 0x00000001007d7824 */ /* 0x010fe200028e067a */
[----:B-1----:R-:W-:Y:S01]  /*a920*/  IADD3 R126, P6, PT, R251, R121, RZ ;  /* 0x00000079fb7e7210 */ /* 0x002fe20007fde0ff */
[----:B------:R-:W4:Y:S01]  /*a930*/  LDL R0, [R1+0x1bc] ;  /* 0x0001bc0001007983 */ /* 0x000f220000100800 */
[----:B------:R-:W-:-:S03]  /*a940*/  PRMT R215, RZ, 0x7610, R215 ;  /* 0x00007610ffd77816 */ /* 0x000fc600000000d7 */
[----:B------:R0:W3:Y:S01]  /*a950*/  @P4 LDG.E.U8 R217, desc[UR26][R124.64] ;  /* 0x0000001a7cd94981 */ /* 0x0000e2000c1e1100 */
[----:B------:R-:W-:Y:S02]  /*a960*/  ISETP.GT.AND P2, PT, R117, 0x15, PT ;  /* 0x000000157500780c */ /* 0x000fe40003f44270 */
[----:B------:R-:W-:Y:S01]  /*a970*/  PRMT R213, RZ, 0x7610, R213 ;  /* 0x00007610ffd57816 */ /* 0x000fe200000000d5 */
[----:B------:R-:W3:Y:S04]  /*a980*/  LDL R251, [R1+0x1b8] ;  /* 0x0001b80001fb7983 */ /* 0x000ee80000100800 */
[----:B------:R-:W0:Y:S01]  /*a990*/  LDL R125, [R1+0xd0] ;  /* 0x0000d000017d7983 */ /* 0x000e220000100800 */
[----:B--2---:R-:W-:-:S05]  /*a9a0*/  IMAD.X R127, R127, 0x1, R122, P6 ;  /* 0x000000017f7f7824 */ /* 0x004fca00030e067a */
[----:B------:R1:W2:Y:S04]  /*a9b0*/  @P1 LDG.E.U8 R215, desc[UR26][R126.64] ;  /* 0x0000001a7ed71981 */ /* 0x0002a8000c1e1100 */
[----:B------:R-:W1:Y:S01]  /*a9c0*/  LDL R127, [R1+0xcc] ;  /* 0x0000cc00017f7983 */ /* 0x000e620000100800 */
[----:B0-----:R-:W-:-:S03]  /*a9d0*/  IADD3 R124, P5, PT, R125, R121, RZ ;  /* 0x000000797d7c7210 */ /* 0x001fc60007fbe0ff */
[----:B------:R-:W2:Y:S01]  /*a9e0*/  LDL R125, [R1+0x1c0] ;  /* 0x0001c000017d7983 */ /* 0x000ea20000100800 */
[----:B-1----:R-:W-:-:S03]  /*a9f0*/  IADD3 R126, P6, PT, R127, R121, RZ ;  /* 0x000000797f7e7210 */ /* 0x002fc60007fde0ff */
[----:B------:R-:W3:Y:S01]  /*aa00*/  LDL R127, [R1+0xc8] ;  /* 0x0000c800017f7983 */ /* 0x000ee20000100800 */
[----:B------:R-:W-:Y:S02]  /*aa10*/  ISETP.GT.AND P4, PT, R117, 0x16, PT ;  /* 0x000000167500780c */ /* 0x000fe40003f84270 */
[----:B------:R-:W-:Y:S01]  /*aa20*/  PRMT R211, RZ, 0x7610, R211 ;  /* 0x00007610ffd37816 */ /* 0x000fe200000000d3 */
[----:B--2---:R-:W-:-:S05]  /*aa30*/  IMAD.X R125, R125, 0x1, R122, P5 ;  /* 0x000000017d7d7824 */ /* 0x004fca00028e067a */
[----:B------:R3:W2:Y:S02]  /*aa40*/  @P2 LDG.E.U8 R213, desc[UR26][R124.64] ;  /* 0x0000001a7cd52981 */ /* 0x0006a4000c1e1100 */
[-C--:B---3--:R-:W-:Y:S01]  /*aa50*/  IADD3 R124, P5, PT, R127, R121.reuse, RZ ;  /* 0x000000797f7c7210 */ /* 0x088fe20007fbe0ff */
[----:B----4-:R-:W-:Y:S01]  /*aa60*/  IMAD.X R127, R0, 0x1, R122, P6 ;  /* 0x00000001007f7824 */ /* 0x010fe200030e067a */
[----:B------:R-:W-:Y:S01]  /*aa70*/  ISETP.GT.AND P1, PT, R117, 0x17, PT ;  /* 0x000000177500780c */ /* 0x000fe20003f24270 */
[----:B------:R-:W3:Y:S04]  /*aa80*/  LDL R0, [R1+0xbc] ;  /* 0x0000bc0001007983 */ /* 0x000ee80000100800 */
[----:B------:R0:W4:Y:S04]  /*aa90*/  @P4 LDG.E.U8 R211, desc[UR26][R126.64] ;  /* 0x0000001a7ed34981 */ /* 0x000128000c1e1100 */
[----:B------:R-:W0:Y:S01]  /*aaa0*/  LDL R127, [R1+0xc4] ;  /* 0x0000c400017f7983 */ /* 0x000e220000100800 */
[----:B------:R-:W-:Y:S01]  /*aab0*/  PRMT R210, RZ, 0x7610, R210 ;  /* 0x00007610ffd27816 */ /* 0x000fe200000000d2 */
[----:B------:R-:W-:Y:S01]  /*aac0*/  IMAD.X R125, R251, 0x1, R122, P5 ;  /* 0x00000001fb7d7824 */ /* 0x000fe200028e067a */
[----:B------:R-:W-:Y:S01]  /*aad0*/  ISETP.GT.AND P2, PT, R117, 0x18, PT ;  /* 0x000000187500780c */ /* 0x000fe20003f44270 */
[----:B------:R-:W2:Y:S04]  /*aae0*/  LDL R251, [R1+0x1b0] ;  /* 0x0001b00001fb7983 */ /* 0x000ea80000100800 */
[----:B------:R1:W2:Y:S04]  /*aaf0*/  @P1 LDG.E.U8 R210, desc[UR26][R124.64] ;  /* 0x0000001a7cd21981 */ /* 0x0002a8000c1e1100 */
[----:B------:R-:W1:Y:S01]  /*ab00*/  LDL R125, [R1+0xc0] ;  /* 0x0000c000017d7983 */ /* 0x000e620000100800 */
[----:B0-----:R-:W-:-:S03]  /*ab10*/  IADD3 R126, P6, PT, R127, R121, RZ ;  /* 0x000000797f7e7210 */ /* 0x001fc60007fde0ff */
[----:B------:R-:W2:Y:S01]  /*ab20*/  LDL R127, [R1+0x204] ;  /* 0x00020400017f7983 */ /* 0x000ea20000100800 */
[----:B------:R-:W-:Y:S02]  /*ab30*/  PRMT R209, RZ, 0x7610, R209 ;  /* 0x00007610ffd17816 */ /* 0x000fe400000000d1 */
[----:B-1----:R-:W-:Y:S02]  /*ab40*/  IADD3 R124, P5, PT, R125, R121, RZ ;  /* 0x000000797d7c7210 */ /* 0x002fe40007fbe0ff */
[----:B------:R-:W3:Y:S01]  /*ab50*/  LDL R125, [R1+0x1b4] ;  /* 0x0001b400017d7983 */ /* 0x000ee20000100800 */
[----:B--2---:R-:W-:-:S05]  /*ab60*/  IMAD.X R127, R127, 0x1, R122, P6 ;  /* 0x000000017f7f7824 */ /* 0x004fca00030e067a */
[----:B------:R0:W2:Y:S04]  /*ab70*/  @P2 LDG.E.U8 R209, desc[UR26][R126.64] ;  /* 0x0000001a7ed12981 */ /* 0x0000a8000c1e1100 */
[----:B------:R-:W2:Y:S01]  /*ab80*/  LDL R127, [R1+0xb8] ;  /* 0x0000b800017f7983 */ /* 0x000ea20000100800 */
[C---:B------:R-:W-:Y:S02]  /*ab90*/  ISETP.GT.AND P4, PT, R117.reuse, 0x19, PT ;  /* 0x000000197500780c */ /* 0x040fe40003f84270 */
[----:B------:R-:W-:Y:S01]  /*aba0*/  ISETP.GT.AND P1, PT, R117, 0x1a, PT ;  /* 0x0000001a7500780c */ /* 0x000fe20003f24270 */
[----:B---3--:R-:W-:Y:S01]  /*abb0*/  IMAD.X R125, R125, 0x1, R122, P5 ;  /* 0x000000017d7d7824 */ /* 0x008fe200028e067a */
[----:B------:R-:W-:Y:S02]  /*abc0*/  PRMT R206, RZ, 0x7610, R206 ;  /* 0x00007610ffce7816 */ /* 0x000fe400000000ce */
[----:B0-----:R-:W-:-:S02]  /*abd0*/  IADD3 R126, P6, PT, R0, R121, RZ ;  /* 0x00000079007e7210 */ /* 0x001fc40007fde0ff */
[----:B------:R-:W-:Y:S01]  /*abe0*/  PRMT R205, RZ, 0x7610, R205 ;  /* 0x00007610ffcd7816 */ /* 0x000fe200000000cd */
[----:B------:R-:W3:Y:S04]  /*abf0*/  LDL R0, [R1+0x1a4] ;  /* 0x0001a40001007983 */ /* 0x000ee80000100800 */
[----:B------:R2:W3:Y:S04]  /*ac00*/  @P4 LDG.E.U8 R206, desc[UR26][R124.64] ;  /* 0x0000001a7cce4981 */ /* 0x0004e8000c1e1100 */
[----:B------:R-:W3:Y:S01]  /*ac10*/  LDL R125, [R1+0x1ac] ;  /* 0x0001ac00017d7983 */ /* 0x000ee20000100800 */
[----:B--2---:R-:W-:Y:S01]  /*ac20*/  IADD3 R124, P5, PT, R127, R121, RZ ;  /* 0x000000797f7c7210 */ /* 0x004fe20007fbe0ff */
[----:B------:R-:W-:Y:S01]  /*ac30*/  IMAD.X R127, R251, 0x1, R122, P6 ;  /* 0x00000001fb7f7824 */ /* 0x000fe200030e067a */
[----:B------:R-:W-:Y:S01]  /*ac40*/  ISETP.GT.AND P2, PT, R117, 0x1b, PT ;  /* 0x0000001b7500780c */ /* 0x000fe20003f44270 */
[----:B------:R-:W2:Y:S04]  /*ac50*/  LDL R251, [R1+0xac] ;  /* 0x0000ac0001fb7983 */ /* 0x000ea80000100800 */
[----:B------:R0:W2:Y:S04]  /*ac60*/  @P1 LDG.E.U8 R205, desc[UR26][R126.64] ;  /* 0x0000001a7ecd1981 */ /* 0x0000a8000c1e1100 */
[----:B------:R-:W0:Y:S01]  /*ac70*/  LDL R127, [R1+0xb4] ;  /* 0x0000b400017f7983 */ /* 0x000e220000100800 */
[----:B------:R-:W-:-:S02]  /*ac80*/  PRMT R203, RZ, 0x7610, R203 ;  /* 0x00007610ffcb7816 */ /* 0x000fc400000000cb */
[----:B------:R-:W-:Y:S01]  /*ac90*/  ISETP.GT.AND P4, PT, R117, 0x1c, PT ;  /* 0x0000001c7500780c */ /* 0x000fe20003f84270 */
[----:B---3--:R-:W-:-:S05]  /*aca0*/  IMAD.X R125, R125, 0x1, R122, P5 ;  /* 0x000000017d7d7824 */ /* 0x008fca00028e067a */
[----:B------:R1:W3:Y:S01]  /*acb0*/  @P2 LDG.E.U8 R203, desc[UR26][R124.64] ;  /* 0x0000001a7ccb2981 */ /* 0x0002e2000c1e1100 */
[----:B------:R-:W-:-:S03]  /*acc0*/  PRMT R200, RZ, 0x7610, R200 ;  /* 0x00007610ffc87816 */ /* 0x000fc600000000c8 */
[----:B------:R-:W1:Y:S01]  /*acd0*/  LDL R125, [R1+0xb0] ;  /* 0x0000b000017d7983 */ /* 0x000e620000100800 */
[----:B0-----:R-:W-:-:S03]  /*ace0*/  IADD3 R126, P6, PT, R127, R121, RZ ;  /* 0x000000797f7e7210 */ /* 0x001fc60007fde0ff */
[----:B------:R-:W2:Y:S01]  /*acf0*/  LDL R127, [R1+0x1a8] ;  /* 0x0001a800017f7983 */ /* 0x000ea20000100800 */
[----:B------:R-:W-:Y:S01]  /*ad00*/  ISETP.GT.AND P1, PT, R117, 0x1d, PT ;  /* 0x0000001d7500780c */ /* 0x000fe20003f24270 */
[----:B--2---:R-:W-:-:S05]  /*ad10*/  IMAD.X R127, R127, 0x1, R122, P6 ;  /* 0x000000017f7f7824 */ /* 0x004fca00030e067a */
[----:B------:R0:W2:Y:S04]  /*ad20*/  @P4 LDG.E.U8 R200, desc[UR26][R126.64] ;  /* 0x0000001a7ec84981 */ /* 0x0000a8000c1e1100 */
[----:B------:R-:W2:Y:S01]  /*ad30*/  LDL R127, [R1+0x1a0] ;  /* 0x0001a000017f7983 */ /* 0x000ea20000100800 */
[-C--:B-1----:R-:W-:Y:S02]  /*ad40*/  IADD3 R124, P5, PT, R125, R121.reuse, RZ ;  /* 0x000000797d7c7210 */ /* 0x082fe40007fbe0ff */
[----:B------:R-:W-:Y:S02]  /*ad50*/  ISETP.GT.AND P2, PT, R117, 0x1e, PT ;  /* 0x0000001e7500780c */ /* 0x000fe40003f44270 */
[----:B------:R-:W-:Y:S01]  /*ad60*/  PRMT R199, RZ, 0x7610, R199 ;  /* 0x00007610ffc77816 */ /* 0x000fe200000000c7 */
[----:B------:R-:W-:Y:S01]  /*ad70*/  IMAD.X R125, R0, 0x1, R122, P5 ;  /* 0x00000001007d7824 */ /* 0x000fe200028e067a */
[----:B0-----:R-:W-:Y:S01]  /*ad80*/  IADD3 R126, P6, PT, R251, R121, RZ ;  /* 0x00000079fb7e7210 */ /* 0x001fe20007fde0ff */
[----:B------:R-:W3:Y:S01]  /*ad90*/  LDL R0, [R1+0x1f8] ;  /* 0x0001f80001007983 */ /* 0x000ee20000100800 */
        /* <DEDUP_REMOVED lines=13> */
[----:B------:R-:W-:Y:S01]  /*ae70*/  ISETP.GT.AND P1, PT, R117, 0x20, PT ;  /* 0x000000207500780c */ /* 0x000fe20003f24270 */
[----:B--2---:R-:W-:Y:S01]  /*ae80*/  IMAD.X R125, R125, 0x1, R122, P5 ;  /* 0x000000017d7d7824 */ /* 0x004fe200028e067a */
[----:B------:R-:W-:-:S04]  /*ae90*/  PRMT R193, RZ, 0x7610, R193 ;  /* 0x00007610ffc17816 */ /* 0x000fc800000000c1 */
[----:B------:R3:W2:Y:S02]  /*aea0*/  @P4 LDG.E.U8 R194, desc[UR26][R124.64] ;  /* 0x0000001a7cc24981 */ /* 0x0006a4000c1e1100 */
[-C--:B---3--:R-:W-:Y:S01]  /*aeb0*/  IADD3 R124, P5, PT, R127, R121.reuse, RZ ;  /* 0x000000797f7c7210 */ /* 0x088fe20007fbe0ff */
[--C-:B------:R-:W-:Y:S01]  /*aec0*/  IMAD.X R127, R0, 0x1, R122.reuse, P6 ;  /* 0x00000001007f7824 */ /* 0x100fe200030e067a */
[----:B------:R-:W-:Y:S01]  /*aed0*/  ISETP.GT.AND P2, PT, R117, 0x21, PT ;  /* 0x000000217500780c */ /* 0x000fe20003f44270 */
[----:B------:R-:W3:Y:S04]  /*aee0*/  LDL R0, [R1+0x94] ;  /* 0x0000940001007983 */ /* 0x000ee80000100800 */
[----:B------:R0:W2:Y:S04]  /*aef0*/  @P1 LDG.E.U8 R193, desc[UR26][R126.64] ;  /* 0x0000001a7ec11981 */ /* 0x0000a8000c1e1100 */
        /* <DEDUP_REMOVED lines=66> */
[----:B------:R-:W-:Y:S01]  /*b320*/  IMAD.X R127, R0, 0x1, R122, P6 ;  /* 0x00000001007f7824 */ /* 0x000fe200030e067a */
        /* <DEDUP_REMOVED lines=98> */
[--C-:B------:R-:W-:Y:S01]  /*b950*/  IMAD.X R127, R251, 0x1, R122.reuse, P6 ;  /* 0x00000001fb7f7824 */ /* 0x100fe200030e067a */
[----:B------:R-:W-:Y:S01]  /*b960*/  ISETP.GT.AND P2, PT, R117, 0x39, PT ;  /* 0x000000397500780c */ /* 0x000fe20003f44270 */
[----:B------:R-:W2:Y:S04]  /*b970*/  LDL R251, [R1+0x34] ;  /* 0x0000340001fb7983 */ /* 0x000ea80000100800 */
[----:B------:R0:W2:Y:S04]  /*b980*/  @P1 LDG.E.U8 R145, desc[UR26][R126.64] ;  /* 0x0000001a7e911981 */ /* 0x0000a8000c1e1100 */
[----:B------:R-:W0:Y:S01]  /*b990*/  LDL R127, [R1+0x3c] ;  /* 0x00003c00017f7983 */ /* 0x000e220000100800 */
[----:B------:R-:W-:Y:S01]  /*b9a0*/  PRMT R143, RZ, 0x7610, R143 ;  /* 0x00007610ff8f7816 */ /* 0x000fe2000000008f */
[----:B---3--:R-:W-:-:S05]  /*b9b0*/  IMAD.X R125, R125, 0x1, R122, P5 ;  /* 0x000000017d7d7824 */ /* 0x008fca00028e067a */
[----:B------:R1:W3:Y:S04]  /*b9c0*/  @P2 LDG.E.U8 R143, desc[UR26][R124.64] ;  /* 0x0000001a7c8f2981 */ /* 0x0002e8000c1e1100 */
[----:B------:R-:W1:Y:S01]  /*b9d0*/  LDL R125, [R1+0x38] ;  /* 0x00003800017d7983 */ /* 0x000e620000100800 */
[----:B0-----:R-:W-:-:S03]  /*b9e0*/  IADD3 R126, P6, PT, R127, R121, RZ ;  /* 0x000000797f7e7210 */ /* 0x001fc60007fde0ff */
[----:B------:R-:W2:Y:S01]  /*b9f0*/  LDL R127, [R1+0x140] ;  /* 0x00014000017f7983 */ /* 0x000ea20000100800 */
[C---:B------:R-:W-:Y:S02]  /*ba00*/  ISETP.GT.AND P4, PT, R117.reuse, 0x3a, PT ;  /* 0x0000003a7500780c */ /* 0x040fe40003f84270 */
[----:B------:R-:W-:Y:S02]  /*ba10*/  ISETP.GT.AND P1, PT, R117, 0x3b, PT ;  /* 0x0000003b7500780c */ /* 0x000fe40003f24270 */
[----:B------:R-:W-:Y:S02]  /*ba20*/  PRMT R140, RZ, 0x7610, R140 ;  /* 0x00007610ff8c7816 */ /* 0x000fe4000000008c */
[----:B------:R-:W-:Y:S02]  /*ba30*/  PRMT R139, RZ, 0x7610, R139 ;  /* 0x00007610ff8b7816 */ /* 0x000fe4000000008b */
[----:B-1----:R-:W-:-:S05]  /*ba40*/  IADD3 R124, P5, PT, R125, R121, RZ ;  /* 0x000000797d7c7210 */ /* 0x002fca0007fbe0ff */
[--C-:B------:R-:W-:Y:S01]  /*ba50*/  IMAD.X R125, R0, 0x1, R122.reuse, P5 ;  /* 0x00000001007d7824 */ /* 0x100fe200028e067a */
[----:B------:R-:W-:Y:S01]  /*ba60*/  ISETP.GT.AND P2, PT, R117, 0x3c, PT ;  /* 0x0000003c7500780c */ /* 0x000fe20003f44270 */
[----:B------:R-:W3:Y:S04]  /*ba70*/  LDL R0, [R1+0x130] ;  /* 0x0001300001007983 */ /* 0x000ee80000100800 */
[----:B------:R-:W3:Y:S04]  /*ba80*/  @P1 LDG.E.U8 R139, desc[UR26][R124.64] ;  /* 0x0000001a7c8b1981 */ /* 0x000ee8000c1e1100 */
[----:B------:R-:W3:Y:S01]  /*ba90*/  LDL R125, [R1+0x30] ;  /* 0x00003000017d7983 */ /* 0x000ee20000100800 */
[----:B--2---:R-:W-:-:S05]  /*baa0*/  IMAD.X R127, R127, 0x1, R122, P6 ;  /* 0x000000017f7f7824 */ /* 0x004fca00030e067a */
[----:B------:R0:W2:Y:S04]  /*bab0*/  @P4 LDG.E.U8 R140, desc[UR26][R126.64] ;  /* 0x0000001a7e8c4981 */ /* 0x0000a8000c1e1100 */
[----:B------:R-:W2:Y:S01]  /*bac0*/  LDL R127, [R1+0x138] ;  /* 0x00013800017f7983 */ /* 0x000ea20000100800 */
[-C--:B0-----:R-:W-:Y:S02]  /*bad0*/  IADD3 R126, P6, PT, R251, R121.reuse, RZ ;  /* 0x00000079fb7e7210 */ /* 0x081fe40007fde0ff */
[----:B------:R-:W-:Y:S01]  /*bae0*/  PRMT R137, RZ, 0x7610, R137 ;  /* 0x00007610ff897816 */ /* 0x000fe20000000089 */
[----:B------:R-:W4:Y:S01]  /*baf0*/  LDL R251, [R1+0x12c] ;  /* 0x00012c0001fb7983 */ /* 0x000f220000100800 */
[----:B---3--:R-:W-:-:S03]  /*bb00*/  IADD3 R124, P5, PT, R125, R121, RZ ;  /* 0x000000797d7c7210 */ /* 0x008fc60007fbe0ff */
[----:B------:R-:W3:Y:S01]  /*bb10*/  LDL R125, [R1+0x134] ;  /* 0x00013400017d7983 */ /* 0x000ee20000100800 */
[----:B--2---:R-:W-:-:S05]  /*bb20*/  IMAD.X R127, R127, 0x1, R122, P6 ;  /* 0x000000017f7f7824 */ /* 0x004fca00030e067a */
[----:B------:R0:W2:Y:S04]  /*bb30*/  @P2 LDG.E.U8 R137, desc[UR26][R126.64] ;  /* 0x0000001a7e892981 */ /* 0x0000a8000c1e1100 */
[----:B------:R-:W0:Y:S01]  /*bb40*/  LDL R127, [R1+0x2c] ;  /* 0x00002c00017f7983 */ /* 0x000e220000100800 */
[----:B---3--:R-:W-:Y:S01]  /*bb50*/  IMAD.X R125, R125, 0x1, R122, P5 ;  /* 0x000000017d7d7824 */ /* 0x008fe200028e067a */
[----:B0-----:R-:W-:Y:S02]  /*bb60*/  IADD3 R126, P5, PT, R127, R121, RZ ;  /* 0x000000797f7e7210 */ /* 0x001fe40007fbe0ff */
[----:B------:R-:W3:Y:S01]  /*bb70*/  LDL R127, [R1+0x28] ;  /* 0x00002800017f7983 */ /* 0x000ee20000100800 */
[----:B------:R-:W-:Y:S02]  /*bb80*/  ISETP.GT.AND P4, PT, R117, 0x3d, PT ;  /* 0x0000003d7500780c */ /* 0x000fe40003f84270 */
[----:B------:R-:W-:-:S11]  /*bb90*/  PRMT R134, RZ, 0x7610, R134 ;  /* 0x00007610ff867816 */ /* 0x000fd60000000086 */
[----:B------:R3:W2:Y:S01]  /*bba0*/  @P4 LDG.E.U8 R134, desc[UR26][R124.64] ;  /* 0x0000001a7c864981 */ /* 0x0006a2000c1e1100 */
[C---:B------:R-:W-:Y:S02]  /*bbb0*/  ISETP.GT.AND P1, PT, R117.reuse, 0x3e, PT ;  /* 0x0000003e7500780c */ /* 0x040fe40003f24270 */
[----:B------:R-:W-:Y:S02]  /*bbc0*/  ISETP.GT.AND P2, PT, R117, 0x3f, PT ;  /* 0x0000003f7500780c */ /* 0x000fe40003f44270 */
[----:B------:R-:W-:Y:S02]  /*bbd0*/  PRMT R133, RZ, 0x7610, R133 ;  /* 0x00007610ff857816 */ /* 0x000fe40000000085 */
[----:B------:R-:W-:Y:S02]  /*bbe0*/  PRMT R131, RZ, 0x7610, R131 ;  /* 0x00007610ff837816 */ /* 0x000fe40000000083 */
[----:B------:R-:W-:Y:S02]  /*bbf0*/  PRMT R128, RZ, 0x7610, R128 ;  /* 0x00007610ff807816 */ /* 0x000fe40000000080 */
        /* <DEDUP_REMOVED lines=28> */
[----:B---3--:R-:W-:Y:S01]  /*bdc0*/  IADD3 R124, P4, PT, R127, R121, RZ ;  /* 0x000000797f7c7210 */ /* 0x008fe20007f9e0ff */
[--C-:B------:R-:W-:Y:S02]  /*bdd0*/  IMAD.X R127, R0, 0x1, R122.reuse, P5 ;  /* 0x00000001007f7824 */ /* 0x100fe400028e067a */
[----:B------:R-:W0:Y:S01]  /*bde0*/  S2R R0, SR_TID.X ;  /* 0x0000000000007919 */ /* 0x000e220000002100 */
[----:B------:R-:W-:Y:S01]  /*bdf0*/  ISETP.GT.AND P5, PT, R117, RZ, PT ;  /* 0x000000ff7500720c */ /* 0x000fe20003fa4270 */
[----:B----4-:R-:W-:Y:S01]  /*be00*/  IMAD.X R125, R251, 0x1, R122, P4 ;  /* 0x00000001fb7d7824 */ /* 0x010fe200020e067a */
[----:B------:R-:W-:Y:S01]  /*be10*/  SHF.R.S32.HI R251, RZ, 0x1f, R123 ;  /* 0x0000001ffffb7819 */ /* 0x000fe2000001147b */
[----:B------:R-:W3:Y:S01]  /*be20*/  @P1 LDG.E.U8 R133, desc[UR26][R126.64] ;  /* 0x0000001a7e851981 */ /* 0x000ee2000c1e1100 */
[----:B------:R-:W-:-:S03]  /*be30*/  IADD3 R243, P1, PT, R123, R243, RZ ;  /* 0x000000f37bf37210 */ /* 0x000fc60007f3e0ff */
[----:B------:R1:W4:Y:S02]  /*be40*/  @P2 LDG.E.U8 R131, desc[UR26][R124.64] ;  /* 0x0000001a7c832981 */ /* 0x000324000c1e1100 */
[----:B------:R-:W-:Y:S01]  /*be50*/  IMAD.X R241, R251, 0x1, R241, P1 ;  /* 0x00000001fbf17824 */ /* 0x000fe200008e06f1 */
[----:B------:R-:W-:-:S03]  /*be60*/  IADD3 R120, P1, PT, R123, R120, RZ ;  /* 0x000000787b787210 */ /* 0x000fc60007f3e0ff */
[----:B-1----:R-:W-:Y:S02]  /*be70*/  @P5 IMAD.MOV.U32 R124, RZ, RZ, R121 ;  /* 0x000000ffff7c5224 */ /* 0x002fe400078e0079 */
[----:B------:R-:W-:-:S05]  /*be80*/  @P5 IMAD.MOV.U32 R125, RZ, RZ, R122 ;  /* 0x000000ffff7d5224 */ /* 0x000fca00078e007a */
[----:B------:R1:W2:Y:S01]  /*be90*/  @P5 LDG.E.U8 R128, desc[UR26][R124.64] ;  /* 0x0000001a7c805981 */ /* 0x0002a2000c1e1100 */
[----:B------:R-:W-:Y:S01]  /*bea0*/  IMAD.X R115, R251, 0x1, R115, P1 ;  /* 0x00000001fb737824 */ /* 0x000fe200008e0673 */
[----:B------:R-:W-:Y:S02]  /*beb0*/  IADD3 R114, P1, PT, R123, R114, RZ ;  /* 0x000000727b727210 */ /* 0x000fe40007f3e0ff */
[----:B0-----:R-:W-:-:S03]  /*bec0*/  LOP3.LUT R0, R0, 0x3f, RZ, 0xc0, !PT ;  /* 0x0000003f00007812 */ /* 0x001fc600078ec0ff */
[----:B------:R-:W-:Y:S01]  /*bed0*/  IMAD.X R112, R251, 0x1, R112, P1 ;  /* 0x00000001fb707824 */ /* 0x000fe200008e0670 */
[----:B------:R-:W-:Y:S02]  /*bee0*/  ISETP.GE.AND P4, PT, R0, R117, PT ;  /* 0x000000750000720c */ /* 0x000fe40003f86270 */
[C---:B------:R-:W-:Y:S01]  /*bef0*/  IADD3 R111, P1, PT, R123.reuse, R111, RZ ;  /* 0x0000006f7b6f7210 */ /* 0x040fe20007f3e0ff */
[----:B------:R-:W2:Y:S01]  /*bf00*/  LDL.LU R0, [R1+0x8] ;  /* 0x0000080001007983 */ /* 0x000ea20000300800 */
[----:B------:R-:W-:-:S03]  /*bf10*/  IADD3 R118, P2, PT, R123, R118, RZ ;  /* 0x000000767b767210 */ /* 0x000fc60007f5e0ff */
[----:B------:R-:W-:Y:S01]  /*bf20*/  IMAD.X R109, R251, 0x1, R109, P1 ;  /* 0x00000001fb6d7824 */ /* 0x000fe200008e066d */
[----:B------:R-:W-:Y:S02]  /*bf30*/  IADD3 R108, P1, PT, R123, R108, RZ ;  /* 0x0000006c7b6c7210 */ /* 0x000fe40007f3e0ff */
[----:B-1----:R-:W-:Y:S01]  /*bf40*/  PRMT R124, RZ, 0x7610, R124 ;  /* 0x00007610ff7c7816 */ /* 0x002fe2000000007c */
[C---:B------:R-:W-:Y:S02]  /*bf50*/  IMAD.X R119, R251.reuse, 0x1, R119, P2 ;  /* 0x00000001fb777824 */ /* 0x040fe400010e0677 */
[----:B------:R-:W-:Y:S02]  /*bf60*/  @!P4 IMAD.MOV.U32 R126, RZ, RZ, R243 ;  /* 0x000000ffff7ec224 */ /* 0x000fe400078e00f3 */
[----:B------:R-:W-:Y:S01]  /*bf70*/  @!P4 IMAD.MOV.U32 R127, RZ, RZ, R241 ;  /* 0x000000ffff7fc224 */ /* 0x000fe200078e00f1 */
[----:B------:R-:W-:Y:S01]  /*bf80*/  BAR.SYNC.DEFER_BLOCKING 0x0 ;  /* 0x0000000000007b1d */ /* 0x000fe20000010000 */
[----:B------:R-:W-:Y:S01]  /*bf90*/  IMAD.X R106, R251, 0x1, R106, P1 ;  /* 0x00000001fb6a7824 */ /* 0x000fe200008e066a */
[----:B------:R-:W-:-:S02]  /*bfa0*/  IADD3 R116, P2, PT, R123, R116, RZ ;  /* 0x000000747b747210 */ /* 0x000fc40007f5e0ff */
[----:B------:R-:W-:-:S03]  /*bfb0*/  IADD3 R105, P1, PT, R123, R105, RZ ;  /* 0x000000697b697210 */ /* 0x000fc60007f3e0ff */
[C---:B------:R-:W-:Y:S02]  /*bfc0*/  IMAD.X R113, R251.reuse, 0x1, R113, P2 ;  /* 0x00000001fb717824 */ /* 0x040fe400010e0671 */
[----:B------:R-:W-:Y:S01]  /*bfd0*/  IMAD.X R103, R251, 0x1, R103, P1 ;  /* 0x00000001fb677824 */ /* 0x000fe200008e0667 */
[----:B------:R-:W-:-:S05]  /*bfe0*/  IADD3 R102, P1, PT, R123, R102, RZ ;  /* 0x000000667b667210 */ /* 0x000fca0007f3e0ff */
[----:B------:R-:W-:Y:S01]  /*bff0*/  IMAD.X R100, R251, 0x1, R100, P1 ;  /* 0x00000001fb647824 */ /* 0x000fe200008e0664 */
[----:B------:R0:W2:Y:S01]  /*c000*/  @!P4 LDG.E.U8 R124, desc[UR26][R126.64] ;  /* 0x0000001a7e7cc981 */ /* 0x0000a2000c1e1100 */
[----:B------:R-:W-:Y:S01]  /*c010*/  IADD3 R99, P1, PT, R123, R99, RZ ;  /* 0x000000637b637210 */ /* 0x000fe20007f3e0ff */
[----:B0-----:R-:W-:Y:S02]  /*c020*/  @!P4 IMAD.MOV.U32 R126, RZ, RZ, R120 ;  /* 0x000000ffff7ec224 */ /* 0x001fe400078e0078 */
[----:B------:R-:W-:-:S05]  /*c030*/  @!P4 IMAD.MOV.U32 R127, RZ, RZ, R115 ;  /* 0x000000ffff7fc224 */ /* 0x000fca00078e0073 */
[----:B------:R0:W2:Y:S01]  /*c040*/  @!P4 LDG.E.U8 R129, desc[UR26][R126.64] ;  /* 0x0000001a7e81c981 */ /* 0x0000a2000c1e1100 */
[----:B------:R-:W-:Y:S02]  /*c050*/  IMAD.X R97, R251, 0x1, R97, P1 ;  /* 0x00000001fb617824 */ /* 0x000fe400008e0661 */
[----:B0-----:R-:W-:Y:S02]  /*c060*/  @!P4 IMAD.MOV.U32 R126, RZ, RZ, R116 ;  /* 0x000000ffff7ec224 */ /* 0x001fe400078e0074 */
[----:B------:R-:W-:Y:S01]  /*c070*/  @!P4 IMAD.MOV.U32 R127, RZ, RZ, R113 ;  /* 0x000000ffff7fc224 */ /* 0x000fe200078e0071 */
[----:B------:R-:W-:-:S04]  /*c080*/  IADD3 R110, P2, PT, R123, R110, RZ ;  /* 0x0000006e7b6e7210 */ /* 0x000fc80007f5e0ff */
[----:B------:R0:W2:Y:S01]  /*c090*/  @!P4 LDG.E.U8 R130, desc[UR26][R126.64] ;  /* 0x0000001a7e82c981 */ /* 0x0000a2000c1e1100 */
[----:B------:R-:W-:Y:S01]  /*c0a0*/  IADD3 R96, P1, PT, R123, R96, RZ ;  /* 0x000000607b607210 */ /* 0x000fe20007f3e0ff */
[C---:B------:R-:W-:Y:S02]  /*c0b0*/  IMAD.X R107, R251.reuse, 0x1, R107, P2 ;  /* 0x00000001fb6b7824 */ /* 0x040fe400010e066b */
[----:B0-----:R-:W-:Y:S02]  /*c0c0*/  @!P4 IMAD.MOV.U32 R126, RZ, RZ, R114 ;  /* 0x000000ffff7ec224 */ /* 0x001fe400078e0072 */
[----:B------:R-:W-:Y:S02]  /*c0d0*/  @!P4 IMAD.MOV.U32 R127, RZ, RZ, R112 ;  /* 0x000000ffff7fc224 */ /* 0x000fe400078e0070 */
[----:B------:R-:W-:-:S03]  /*c0e0*/  IMAD.X R94, R251, 0x1, R94, P1 ;  /* 0x00000001fb5e7824 */ /* 0x000fc600008e065e */
[----:B------:R0:W2:Y:S01]  /*c0f0*/  @!P4 LDG.E.U8 R132, desc[UR26][R126.64] ;  /* 0x0000001a7e84c981 */ /* 0x0000a2000c1e1100 */
[----:B------:R-:W-:Y:S01]  /*c100*/  IADD3 R93, P1, PT, R123, R93, RZ ;  /* 0x0000005d7b5d7210 */ /* 0x000fe20007f3e0ff */
[----:B0-----:R-:W-:Y:S02]  /*c110*/  @!P4 IMAD.MOV.U32 R126, RZ, RZ, R111 ;  /* 0x000000ffff7ec224 */ /* 0x001fe400078e006f */
[----:B------:R-:W-:Y:S02]  /*c120*/  @!P4 IMAD.MOV.U32 R127, RZ, RZ, R109 ;  /* 0x000000ffff7fc224 */ /* 0x000fe400078e006d */
[----:B------:R-:W-:-:S03]  /*c130*/  IMAD.X R91, R251, 0x1, R91, P1 ;  /* 0x00000001fb5b7824 */ /* 0x000fc600008e065b */
[----:B------:R0:W2:Y:S01]  /*c140*/  @!P4 LDG.E.U8 R135, desc[UR26][R126.64] ;  /* 0x0000001a7e87c981 */ /* 0x0000a2000c1e1100 */
[C---:B------:R-:W-:Y:S01]  /*c150*/  IADD3 R231, P1, PT, R123.reuse, R231, RZ ;  /* 0x000000e77be77210 */ /* 0x040fe20007f3e0ff */
[----:B0-----:R-:W-:Y:S02]  /*c160*/  @!P4 IMAD.MOV.U32 R126, RZ, RZ, R110 ;  /* 0x000000ffff7ec224 */ /* 0x001fe400078e006e */
[----:B------:R-:W-:Y:S01]  /*c170*/  @!P4 IMAD.MOV.U32 R127, RZ, RZ, R107 ;  /* 0x000000ffff7fc224 */ /* 0x000fe200078e006b */
[----:B------:R-:W-:Y:S01]  /*c180*/  IADD3 R104, P2, PT, R123, R104, RZ ;  /* 0x000000687b687210 */ /* 0x000fe20007f5e0ff */
[----:B------:R-:W-:-:S03]  /*c190*/  IMAD.X R229, R251, 0x1, R229, P1 ;  /* 0x00000001fbe57824 */ /* 0x000fc600008e06e5 */
        /* <DEDUP_REMOVED lines=126> */
[----:B------:R-:W-:Y:S02]  /*c980*/  IADD3 R239, P1, PT, R123, R239, RZ ;  /* 0x000000ef7bef7210 */ /* 0x000fe40007f3e0ff */
[----:B------:R-:W-:Y:S01]  /*c990*/  PRMT R184, RZ, 0x7610, R184 ;  /* 0x00007610ffb87816 */ /* 0x000fe200000000b8 */
[----:B0-----:R-:W-:Y:S02]  /*c9a0*/  @!P4 IMAD.MOV.U32 R126, RZ, RZ, R65 ;  /* 0x000000ffff7ec224 */ /* 0x001fe400078e0041 */
[----:B------:R-:W-:Y:S02]  /*c9b0*/  @!P4 IMAD.MOV.U32 R127, RZ, RZ, R63 ;  /* 0x000000ffff7fc224 */ /* 0x000fe400078e003f */
[----:B------:R-:W-:-:S03]  /*c9c0*/  IMAD.X R237, R251, 0x1, R237, P1 ;  /* 0x00000001fbed7824 */ /* 0x000fc600008e06ed */
[----:B------:R0:W2:Y:S01]  /*c9d0*/  @!P4 LDG.E.U8 R183, desc[UR26][R126.64] ;  /* 0x0000001a7eb7c981 */ /* 0x0000a2000c1e1100 */
[C---:B------:R-:W-:Y:S02]  /*c9e0*/  IADD3 R29, P1, PT, R123.reuse, R29, RZ ;  /* 0x0000001d7b1d7210 */ /* 0x040fe40007f3e0ff */
[----:B------:R-:W-:Y:S01]  /*c9f0*/  PRMT R186, RZ, 0x7610, R186 ;  /* 0x00007610ffba7816 */ /* 0x000fe200000000ba */
[----:B0-----:R-:W-:Y:S02]  /*ca00*/  @!P4 IMAD.MOV.U32 R126, RZ, RZ, R64 ;  /* 0x000000ffff7ec224 */ /* 0x001fe400078e0040 */
[----:B------:R-:W-:Y:S01]  /*ca10*/  @!P4 IMAD.MOV.U32 R127, RZ, RZ, R61 ;  /* 0x000000ffff7fc224 */ /* 0x000fe200078e003d */
[----:B------:R-:W-:Y:S01]  /*ca20*/  IADD3 R59, P2, PT, R123, R59, RZ ;  /* 0x0000003b7b3b7210 */ /* 0x000fe20007f5e0ff */
        /* <DEDUP_REMOVED lines=8> */
[----:B------:R-:W-:Y:S01]  /*cab0*/  IMAD.X R26, R251, 0x1, R26, P1 ;  /* 0x00000001fb1a7824 */ /* 0x000fe200008e061a */
        /* <DEDUP_REMOVED lines=12> */
[----:B------:R0:W3:Y:S01]  /*cb80*/  @!P4 LDG.E.U8 R190, desc[UR26][R126.64] ;  /* 0x0000001a7ebec981 */ /* 0x0000e2000c1e1100 */
[----:B------:R-:W-:Y:S02]  /*cb90*/  IADD3 R21, P1, PT, R123, R21, RZ ;  /* 0x000000157b157210 */ /* 0x000fe40007f3e0ff */
[----:B------:R-:W-:Y:S01]  /*cba0*/  PRMT R195, RZ, 0x7610, R195 ;  /* 0x00007610ffc37816 */ /* 0x000fe200000000c3 */
[----:B0-----:R-:W-:Y:S02]  /*cbb0*/  @!P4 IMAD.MOV.U32 R126, RZ, RZ, R58 ;  /* 0x000000ffff7ec224 */ /* 0x001fe400078e003a */
[----:B------:R-:W-:Y:S02]  /*cbc0*/  @!P4 IMAD.MOV.U32 R127, RZ, RZ, R56 ;  /* 0x000000ffff7fc224 */ /* 0x000fe400078e0038 */
[----:B------:R-:W-:-:S03]  /*cbd0*/  IMAD.X R51, R251, 0x1, R51, P2 ;  /* 0x00000001fb337824 */ /* 0x000fc600010e0633 */
[----:B------:R0:W3:Y:S01]  /*cbe0*/  @!P4 LDG.E.U8 R192, desc[UR26][R126.64] ;  /* 0x0000001a7ec0c981 */ /* 0x0000e2000c1e1100 */
[----:B------:R-:W-:Y:S01]  /*cbf0*/  IMAD.X R20, R251, 0x1, R20, P1 ;  /* 0x00000001fb147824 */ /* 0x000fe200008e0614 */
[----:B------:R-:W-:Y:S02]  /*cc00*/  IADD3 R19, P1, PT, R123, R19, RZ ;  /* 0x000000137b137210 */ /* 0x000fe40007f3e0ff */
[----:B------:R-:W-:Y:S01]  /*cc10*/  PRMT R196, RZ, 0x7610, R196 ;  /* 0x00007610ffc47816 */ /* 0x000fe200000000c4 */
[----:B0-----:R-:W-:Y:S02]  /*cc20*/  @!P4 IMAD.MOV.U32 R126, RZ, RZ, R55 ;  /* 0x000000ffff7ec224 */ /* 0x001fe400078e0037 */
[----:B------:R-:W-:Y:S02]  /*cc30*/  @!P4 IMAD.MOV.U32 R127, RZ, RZ, R53 ;  /* 0x000000ffff7fc224 */ /* 0x000fe400078e0035 */
[----:B------:R-:W-:-:S03]  /*cc40*/  IMAD.X R18, R251, 0x1, R18, P1 ;  /* 0x00000001fb127824 */ /* 0x000fc600008e0612 */
[----:B------:R0:W3:Y:S01]  /*cc50*/  @!P4 LDG.E.U8 R195, desc[UR26][R126.64] ;  /* 0x0000001a7ec3c981 */ /* 0x0000e2000c1e1100 */
        /* <DEDUP_REMOVED lines=58> */
[----:B------:R-:W-:Y:S01]  /*d000*/  PRMT R218, RZ, 0x7610, R218 ;  /* 0x00007610ffda7816 */ /* 0x000fe200000000da */
[----:B------:R-:W1:Y:S01]  /*d010*/  S2R R251, SR_TID.X ;  /* 0x0000000000fb7919 */ /* 0x000e620000002100 */
[----:B0-----:R-:W-:Y:S02]  /*d020*/  @!P4 IMAD.MOV.U32 R126, RZ, RZ, R35 ;  /* 0x000000ffff7ec224 */ /* 0x001fe400078e0023 */
[----:B------:R-:W-:-:S05]  /*d030*/  @!P4 IMAD.MOV.U32 R127, RZ, RZ, R34 ;  /* 0x000000ffff7fc224 */ /* 0x000fca00078e0022 */
[----:B------:R0:W3:Y:S01]  /*d040*/  @!P4 LDG.E.U8 R216, desc[UR26][R126.64] ;  /* 0x0000001a7ed8c981 */ /* 0x0000e2000c1e1100 */
[----:B------:R-:W-:Y:S01]  /*d050*/  PRMT R220, RZ, 0x7610, R220 ;  /* 0x00007610ffdc7816 */ /* 0x000fe200000000dc */
        /* <DEDUP_REMOVED lines=15> */
[----:B------:R-:W-:Y:S02]  /*d150*/  PRMT R228, RZ, 0x7610, R228 ;  /* 0x00007610ffe47816 */ /* 0x000fe400000000e4 */
[----:B-1----:R-:W-:Y:S01]  /*d160*/  LOP3.LUT R251, R251, 0x7f, RZ, 0xc0, !PT ;  /* 0x0000007ffbfb7812 */ /* 0x002fe200078ec0ff */
[----:B0-----:R-:W-:Y:S02]  /*d170*/  @!P4 IMAD.MOV.U32 R126, RZ, RZ, R27 ;  /* 0x000000ffff7ec224 */ /* 0x001fe400078e001b */
[----:B------:R-:W-:-:S05]  /*d180*/  @!P4 IMAD.MOV.U32 R127, RZ, RZ, R26 ;  /* 0x000000ffff7fc224 */ /* 0x000fca00078e001a */
[----:B------:R0:W3:Y:S01]  /*d190*/  @!P4 LDG.E.U8 R226, desc[UR26][R126.64] ;  /* 0x0000001a7ee2c981 */ /* 0x0000e2000c1e1100 */
[----:B------:R-:W-:-:S03]  /*d1a0*/  PRMT R230, RZ, 0x7610, R230 ;  /* 0x00007610ffe67816 */ /* 0x000fc600000000e6 */
[----:B--2---:R1:W-:Y:S01]  /*d1b0*/  STS.U8 [R251+UR13+0x4000], R128 ;  /* 0x00400080fb007988 */ /* 0x0043e2000800000d */
[----:B0-----:R-:W-:Y:S02]  /*d1c0*/  @!P4 IMAD.MOV.U32 R126, RZ, RZ, R25 ;  /* 0x000000ffff7ec224 */ /* 0x001fe400078e0019 */
[----:B------:R-:W-:Y:S01]  /*d1d0*/  @!P4 IMAD.MOV.U32 R127, RZ, RZ, R24 ;  /* 0x000000ffff7fc224 */ /* 0x000fe200078e0018 */
[----:B-1----:R-:W0:Y:S04]  /*d1e0*/  S2R R128, SR_TID.X ;  /* 0x0000000000807919 */ /* 0x002e280000002100 */
[----:B------:R1:W2:Y:S01]  /*d1f0*/  @!P4 LDG.E.U8 R228, desc[UR26][R126.64] ;  /* 0x0000001a7ee4c981 */ /* 0x0002a2000c1e1100 */
[----:B------:R-:W-:Y:S01]  /*d200*/  PRMT R232, RZ, 0x7610, R232 ;  /* 0x00007610ffe87816 */ /* 0x000fe200000000e8 */
[----:B-1----:R-:W-:-:S02]  /*d210*/  @!P4 IMAD.MOV.U32 R126, RZ, RZ, R23 ;  /* 0x000000ffff7ec224 */ /* 0x002fc400078e0017 */
[----:B------:R-:W-:-:S05]  /*d220*/  @!P4 IMAD.MOV.U32 R127, RZ, RZ, R22 ;  /* 0x000000ffff7fc224 */ /* 0x000fca00078e0016 */
[----:B------:R1:W2:Y:S01]  /*d230*/  @!P4 LDG.E.U8 R230, desc[UR26][R126.64] ;  /* 0x0000001a7ee6c981 */ /* 0x0002a2000c1e1100 */
[----:B------:R-:W-:Y:S01]  /*d240*/  PRMT R234, RZ, 0x7610, R234 ;  /* 0x00007610ffea7816 */ /* 0x000fe200000000ea */
[----:B-1----:R-:W-:Y:S02]  /*d250*/  @!P4 IMAD.MOV.U32 R126, RZ, RZ, R21 ;  /* 0x000000ffff7ec224 */ /* 0x002fe400078e0015 */
        /* <DEDUP_REMOVED lines=10> */
[----:B------:R-:W-:Y:S02]  /*d300*/  PRMT R240, RZ, 0x7610, R240 ;  /* 0x00007610fff07816 */ /* 0x000fe400000000f0 */
[----:B0-----:R-:W-:Y:S01]  /*d310*/  LOP3.LUT R128, R128, 0x7f, RZ, 0xc0, !PT ;  /* 0x0000007f80807812 */ /* 0x001fe200078ec0ff */
[----:B-1----:R-:W-:Y:S02]  /*d320*/  @!P4 IMAD.MOV.U32 R126, RZ, RZ, R15 ;  /* 0x000000ffff7ec224 */ /* 0x002fe400078e000f */
[----:B------:R-:W-:-:S05]  /*d330*/  @!P4 IMAD.MOV.U32 R127, RZ, RZ, R14 ;  /* 0x000000ffff7fc224 */ /* 0x000fca00078e000e */
[----:B------:R0:W2:Y:S01]  /*d340*/  @!P4 LDG.E.U8 R238, desc[UR26][R126.64] ;  /* 0x0000001a7eeec981 */ /* 0x0000a2000c1e1100 */
[----:B------:R-:W-:-:S03]  /*d350*/  PRMT R242, RZ, 0x7610, R242 ;  /* 0x00007610fff27816 */ /* 0x000fc600000000f2 */
[----:B------:R-:W-:Y:S01]  /*d360*/  STS.U8 [R128+UR13+0x4400], R0 ;  /* 0x0044000080007988 */ /* 0x000fe2000800000d */
[----:B0-----:R-:W-:Y:S02]  /*d370*/  @!P4 IMAD.MOV.U32 R126, RZ, RZ, R13 ;  /* 0x000000ffff7ec224 */ /* 0x001fe400078e000d */
[----:B------:R-:W-:Y:S01]  /*d380*/  @!P4 IMAD.MOV.U32 R127, RZ, RZ, R12 ;  /* 0x000000ffff7fc224 */ /* 0x000fe200078e000c */
[----:B------:R0:W-:Y:S04]  /*d390*/  STS.U8 [R128+UR13+0x4800], R223 ;  /* 0x004800df80007988 */ /* 0x0001e8000800000d */
[----:B------:R1:W2:Y:S01]  /*d3a0*/  @!P4 LDG.E.U8 R240, desc[UR26][R126.64] ;  /* 0x0000001a7ef0c981 */ /* 0x0002a2000c1e1100 */
[----:B------:R-:W-:Y:S01]  /*d3b0*/  PRMT R244, RZ, 0x7610, R244 ;  /* 0x00007610fff47816 */ /* 0x000fe200000000f4 */
[----:B0-----:R-:W0:Y:S01]  /*d3c0*/  S2R R223, SR_TID.X ;  /* 0x0000000000df7919 */ /* 0x001e220000002100 */
        /* <DEDUP_REMOVED lines=19> */
[----:B0-----:R-:W-:Y:S01]  /*d500*/  LOP3.LUT R223, R223, 0x7f, RZ, 0xc0, !PT ;  /* 0x0000007fdfdf7812 */ /* 0x001fe200078ec0ff */
[----:B-1----:R-:W-:Y:S02]  /*d510*/  @!P4 IMAD.MOV.U32 R126, RZ, RZ, R227 ;  /* 0x000000ffff7ec224 */ /* 0x002fe400078e00e3 */
[----:B------:R-:W-:Y:S02]  /*d520*/  @!P4 IMAD.MOV.U32 R127, RZ, RZ, R225 ;  /* 0x000000ffff7fc224 */ /* 0x000fe400078e00e1 */
[----:B------:R0:W-:Y:S04]  /*d530*/  STS.U8 [R223+UR13+0x4c00], R209 ;  /* 0x004c00d1df007988 */ /* 0x0001e8000800000d */
[----:B------:R1:W2:Y:S04]  /*d540*/  @!P4 LDG.E.U8 R252, desc[UR26][R126.64] ;  /* 0x0000001a7efcc981 */ /* 0x0002a8000c1e1100 */
[----:B------:R-:W2:Y:S04]  /*d550*/  LDL.LU R127, [R1+0x4] ;  /* 0x00000400017f7983 */ /* 0x000ea80000300800 */
[----:B------:R-:W2:Y:S04]  /*d560*/  LDL.LU R126, [R1] ;  /* 0x00000000017e7983 */ /* 0x000ea80000300800 */
[----:B------:R-:W2:Y:S04]  /*d570*/  LDL.LU R251, [R1+0x230] ;  /* 0x0002300001fb7983 */ /* 0x000ea80000300800 */
[----:B------:R-:W2:Y:S04]  /*d580*/  LDL.LU R0, [R1+0x22c] ;  /* 0x00022c0001007983 */ /* 0x000ea80000300800 */
[----:B0-----:R-:W2:Y:S04]  /*d590*/  LDL.LU R209, [R1+0x20] ;  /* 0x0000200001d17983 */ /* 0x001ea80000300800 */
[----:B------:R0:W-:Y:S04]  /*d5a0*/  STS.U8 [R223+UR13+0x5000], R193 ;  /* 0x005000c1df007988 */ /* 0x0001e8000800000d */
[----:B0-----:R-:W3:Y:S04]  /*d5b0*/  LDL.LU R193, [R1+0x1c] ;  /* 0x00001c0001c17983 */ /* 0x001ee80000300800 */
[----:B------:R0:W-:Y:S04]  /*d5c0*/  STS.U8 [R223+UR13+0x5400], R176 ;  /* 0x005400b0df007988 */ /* 0x0001e8000800000d */
[----:B0-----:R-:W3:Y:S04]  /*d5d0*/  LDL.LU R176, [R1+0x18] ;  /* 0x0000180001b07983 */ /* 0x001ee80000300800 */
[----:B------:R-:W-:Y:S01]  /*d5e0*/  STS.U8 [R223+UR13+0x5800], R161 ;  /* 0x005800a1df007988 */ /* 0x000fe2000800000d */
[----:B------:R-:W-:-:S03]  /*d5f0*/  LOP3.LUT R128, R223, 0x10, RZ, 0x3c, !PT ;  /* 0x00000010df807812 */ /* 0x000fc600078e3cff */
[----:B------:R0:W-:Y:S04]  /*d600*/  STS.U8 [R223+UR13+0x5c00], R145 ;  /* 0x005c0091df007988 */ /* 0x0001e8000800000d */
[----:B0-----:R-:W4:Y:S01]  /*d610*/  LDL.LU R145, [R1+0x14] ;  /* 0x0000140001917983 */ /* 0x001f220000300800 */
[----:B------:R-:W-:-:S06]  /*d620*/  PRMT R125, RZ, 0x7610, R125 ;  /* 0x00007610ff7d7816 */ /* 0x000fcc000000007d */
[----:B------:R-:W4:Y:S04]  /*d630*/  @!P4 LDG.E.U8 R125, desc[UR26][R118.64] ;  /* 0x0000001a767dc981 */ /* 0x000f28000c1e1100 */
[----:B--2---:R0:W-:Y:S04]  /*d640*/  STS.U8 [R128+UR13+0x4080], R209 ;  /* 0x004080d180007988 */ /* 0x0041e8000800000d */
[----:B0-----:R-:W2:Y:S04]  /*d650*/  LDL.LU R209, [R1+0x10] ;  /* 0x0000100001d17983 */ /* 0x001ea80000300800 */
[----:B------:R1:W-:Y:S04]  /*d660*/  STS.U8 [R128+UR13+0x4480], R127 ;  /* 0x0044807f80007988 */ /* 0x0003e8000800000d */
[----:B------:R-:W-:Y:S04]  /*d670*/  STS.U8 [R128+UR13+0x4880], R221 ;  /* 0x004880dd80007988 */ /* 0x000fe8000800000d */
[----:B------:R-:W-:Y:S01]  /*d680*/  STS.U8 [R128+UR13+0x4c80], R206 ;  /* 0x004c80ce80007988 */ /* 0x000fe2000800000d */
[----:B-1----:R-:W-:-:S03]  /*d690*/  LOP3.LUT R127, R223, 0x20, RZ, 0x3c, !PT ;  /* 0x00000020df7f7812 */ /* 0x002fc600078e3cff */
[----:B------:R-:W-:Y:S04]  /*d6a0*/  STS.U8 [R128+UR13+0x5080], R191 ;  /* 0x005080bf80007988 */ /* 0x000fe8000800000d */
[----:B------:R-:W-:Y:S04]  /*d6b0*/  STS.U8 [R128+UR13+0x5480], R175 ;  /* 0x005480af80007988 */ /* 0x000fe8000800000d */
[----:B------:R-:W-:Y:S04]  /*d6c0*/  STS.U8 [R128+UR13+0x5880], R158 ;  /* 0x0058809e80007988 */ /* 0x000fe8000800000d */
[----:B------:R-:W-:Y:S04]  /*d6d0*/  STS.U8 [R128+UR13+0x5c80], R143 ;  /* 0x005c808f80007988 */ /* 0x000fe8000800000d */
[----:B---3--:R0:W-:Y:S04]  /*d6e0*/  STS.U8 [R127+UR13+0x4100], R193 ;  /* 0x004100c17f007988 */ /* 0x0081e8000800000d */
[----:B------:R1:W-:Y:S04]  /*d6f0*/  STS.U8 [R127+UR13+0x4500], R126 ;  /* 0x0045007e7f007988 */ /* 0x0003e8000800000d */
[----:B------:R-:W-:Y:S04]  /*d700*/  STS.U8 [R127+UR13+0x4900], R219 ;  /* 0x004900db7f007988 */ /* 0x000fe8000800000d */
[----:B0-----:R-:W3:Y:S01]  /*d710*/  LDL.LU R193, [R1+0xc] ;  /* 0x00000c0001c17983 */ /* 0x001ee20000300800 */
[----:B-1----:R-:W-:-:S03]  /*d720*/  LOP3.LUT R126, R223, 0x30, RZ, 0x3c, !PT ;  /* 0x00000030df7e7812 */ /* 0x002fc600078e3cff */
[----:B------:R-:W-:Y:S04]  /*d730*/  STS.U8 [R127+UR13+0x4d00], R205 ;  /* 0x004d00cd7f007988 */ /* 0x000fe8000800000d */
[----:B------:R-:W-:Y:S04]  /*d740*/  STS.U8 [R127+UR13+0x5100], R188 ;  /* 0x005100bc7f007988 */ /* 0x000fe8000800000d */
[----:B------:R-:W-:Y:S04]  /*d750*/  STS.U8 [R127+UR13+0x5500], R173 ;  /* 0x005500ad7f007988 */ /* 0x000fe8000800000d */
[----:B------:R-:W-:Y:S04]  /*d760*/  STS.U8 [R127+UR13+0x5900], R157 ;  /* 0x0059009d7f007988 */ /* 0x000fe8000800000d */
[----:B------:R-:W-:Y:S04]  /*d770*/  STS.U8 [R127+UR13+0x5d00], R140 ;  /* 0x005d008c7f007988 */ /* 0x000fe8000800000d */
[----:B------:R-:W-:Y:S04]  /*d780*/  STS.U8 [R126+UR13+0x4180], R176 ;  /* 0x004180b07e007988 */ /* 0x000fe8000800000d */
[----:B------:R0:W-:Y:S04]  /*d790*/  STS.U8 [R126+UR13+0x4580], R0 ;  /* 0x004580007e007988 */ /* 0x0001e8000800000d */
[----:B0-----:R-:W3:Y:S01]  /*d7a0*/  LDL.LU R0, [R1+0x228] ;  /* 0x0002280001007983 */ /* 0x001ee20000300800 */
[----:B------:R-:W0:Y:S03]  /*d7b0*/  S2R R176, SR_TID.X ;  /* 0x0000000000b07919 */ /* 0x000e260000002100 */
[----:B------:R-:W-:Y:S04]  /*d7c0*/  STS.U8 [R126+UR13+0x4980], R217 ;  /* 0x004980d97e007988 */ /* 0x000fe8000800000d */
[----:B------:R-:W-:Y:S04]  /*d7d0*/  STS.U8 [R126+UR13+0x4d80], R203 ;  /* 0x004d80cb7e007988 */ /* 0x000fe8000800000d */
[----:B------:R-:W-:Y:S04]  /*d7e0*/  STS.U8 [R126+UR13+0x5180], R187 ;  /* 0x005180bb7e007988 */ /* 0x000fe8000800000d */
[----:B------:R-:W-:Y:S04]  /*d7f0*/  STS.U8 [R126+UR13+0x5580], R170 ;  /* 0x005580aa7e007988 */ /* 0x000fe8000800000d */
[----:B------:R-:W-:Y:S04]  /*d800*/  STS.U8 [R126+UR13+0x5980], R155 ;  /* 0x0059809b7e007988 */ /* 0x000fe8000800000d */
[----:B------:R-:W-:Y:S01]  /*d810*/  STS.U8 [R126+UR13+0x5d80], R139 ;  /* 0x005d808b7e007988 */ /* 0x000fe2000800000d */
[----:B0-----:R-:W-:-:S04]  /*d820*/  LOP3.LUT R176, R176, 0x7f, RZ, 0xc0, !PT ;  /* 0x0000007fb0b07812 */ /* 0x001fc800078ec0ff */
[----:B------:R-:W-:-:S05]  /*d830*/  LOP3.LUT R161, R176, 0x40, RZ, 0x3c, !PT ;  /* 0x00000040b0a17812 */ /* 0x000fca00078e3cff */
[----:B----4-:R0:W-:Y:S04]  /*d840*/  STS.U8 [R161+UR13+0x4200], R145 ;  /* 0x00420091a1007988 */ /* 0x0101e8000800000d */
[----:B------:R-:W-:Y:S04]  /*d850*/  STS.U8 [R161+UR13+0x4600], R251 ;  /* 0x004600fba1007988 */ /* 0x000fe8000800000d */
[----:B------:R-:W-:Y:S01]  /*d860*/  STS.U8 [R161+UR13+0x4a00], R215 ;  /* 0x004a00d7a1007988 */ /* 0x000fe2000800000d */
[----:B0-----:R-:W-:-:S03]  /*d870*/  LOP3.LUT R145, R176, 0x50, RZ, 0x3c, !PT ;  /* 0x00000050b0917812 */ /* 0x001fc600078e3cff */
[----:B------:R-:W-:Y:S04]  /*d880*/  STS.U8 [R161+UR13+0x4e00], R200 ;  /* 0x004e00c8a1007988 */ /* 0x000fe8000800000d */
[----:B------:R-:W-:Y:S04]  /*d890*/  STS.U8 [R161+UR13+0x5200], R185 ;  /* 0x005200b9a1007988 */ /* 0x000fe8000800000d */
[----:B------:R-:W-:Y:S04]  /*d8a0*/  STS.U8 [R161+UR13+0x5600], R169 ;  /* 0x005600a9a1007988 */ /* 0x000fe8000800000d */
[----:B------:R-:W-:Y:S04]  /*d8b0*/  STS.U8 [R161+UR13+0x5a00], R152 ;  /* 0x005a0098a1007988 */ /* 0x000fe8000800000d */
[----:B------:R-:W-:Y:S04]  /*d8c0*/  STS.U8 [R161+UR13+0x5e00], R137 ;  /* 0x005e0089a1007988 */ /* 0x000fe8000800000d */
[----:B--2---:R0:W-:Y:S02]  /*d8d0*/  STS.U8 [R145+UR13+0x4280], R209 ;  /* 0x004280d191007988 */ /* 0x0041e4000800000d */
[----:B0-----:R-:W0:Y:S02]  /*d8e0*/  S2R R209, SR_TID.X ;  /* 0x0000000000d17919 */ /* 0x001e240000002100 */
[----:B------:R-:W-:Y:S04]  /*d8f0*/  STS.U8 [R145+UR13+0x4680], R249 ;  /* 0x004680f991007988 */ /* 0x000fe8000800000d */
[----:B------:R-:W-:Y:S04]  /*d900*/  STS.U8 [R145+UR13+0x4a80], R213 ;  /* 0x004a80d591007988 */ /* 0x000fe8000800000d */
[----:B------:R-:W-:Y:S04]  /*d910*/  STS.U8 [R145+UR13+0x4e80], R199 ;  /* 0x004e80c791007988 */ /* 0x000fe8000800000d */
[----:B------:R-:W-:Y:S04]  /*d920*/  STS.U8 [R145+UR13+0x5280], R182 ;  /* 0x005280b691007988 */ /* 0x000fe8000800000d */
[----:B------:R-:W-:Y:S04]  /*d930*/  STS.U8 [R145+UR13+0x5680], R167 ;  /* 0x005680a791007988 */ /* 0x000fe8000800000d */
[----:B------:R-:W-:Y:S01]  /*d940*/  STS.U8 [R145+UR13+0x5a80], R151 ;  /* 0x005a809791007988 */ /* 0x000fe2000800000d */
[----:B0-----:R-:W-:-:S04]  /*d950*/  LOP3.LUT R209, R209, 0x7f, RZ, 0xc0, !PT ;  /* 0x0000007fd1d17812 */ /* 0x001fc800078ec0ff */
[C---:B------:R-:W-:Y:S01]  /*d960*/  LOP3.LUT R143, R209.reuse, 0x60, RZ, 0x3c, !PT ;  /* 0x00000060d18f7812 */ /* 0x040fe200078e3cff */
[----:B------:R-:W-:Y:S01]  /*d970*/  STS.U8 [R145+UR13+0x5e80], R134 ;  /* 0x005e808691007988 */ /* 0x000fe2000800000d */
[----:B------:R-:W-:-:S03]  /*d980*/  LOP3.LUT R140, R209, 0x70, RZ, 0x3c, !PT ;  /* 0x00000070d18c7812 */ /* 0x000fc600078e3cff */
[----:B---3--:R-:W-:Y:S04]  /*d990*/  STS.U8 [R143+UR13+0x4300], R193 ;  /* 0x004300c18f007988 */ /* 0x008fe8000800000d */
[----:B------:R-:W-:Y:S04]  /*d9a0*/  STS.U8 [R143+UR13+0x4700], R247 ;  /* 0x004700f78f007988 */ /* 0x000fe8000800000d */
[----:B------:R-:W-:Y:S04]  /*d9b0*/  STS.U8 [R143+UR13+0x4b00], R211 ;  /* 0x004b00d38f007988 */ /* 0x000fe8000800000d */
[----:B------:R-:W-:Y:S04]  /*d9c0*/  STS.U8 [R143+UR13+0x4f00], R197 ;  /* 0x004f00c58f007988 */ /* 0x000fe8000800000d */
[----:B------:R-:W-:Y:S04]  /*d9d0*/  STS.U8 [R143+UR13+0x5300], R181 ;  /* 0x005300b58f007988 */ /* 0x000fe8000800000d */
[----:B------:R-:W-:Y:S04]  /*d9e0*/  STS.U8 [R143+UR13+0x5700], R164 ;  /* 0x005700a48f007988 */ /* 0x000fe8000800000d */
[----:B------:R-:W-:Y:S04]  /*d9f0*/  STS.U8 [R143+UR13+0x5b00], R149 ;  /* 0x005b00958f007988 */ /* 0x000fe8000800000d */
[----:B------:R-:W-:Y:S04]  /*da00*/  STS.U8 [R143+UR13+0x5f00], R133 ;  /* 0x005f00858f007988 */ /* 0x000fe8000800000d */
[----:B------:R0:W-:Y:S04]  /*da10*/  STS.U8 [R140+UR13+0x4380], R0 ;  /* 0x004380008c007988 */ /* 0x0001e8000800000d */
[----:B0-----:R0:W5:Y:S04]  /*da20*/  LDL.LU R0, [R1+0x224] ;  /* 0x0002240001007983 */ /* 0x0011680000300800 */
[----:B------:R0:W-:Y:S04]  /*da30*/  STS.U8 [R140+UR13+0x4780], R245 ;  /* 0x004780f58c007988 */ /* 0x0001e8000800000d */
        /* <DEDUP_REMOVED lines=69> */
[----:B------:R0:W-:Y:S01]  /*de90*/  STS.U8 [R126+UR13+0x7d80], R252 ;  /* 0x007d80fc7e007988 */ /* 0x0001e2000800000d */
[----:B------:R1:W-:Y:S06]  /*dea0*/  MEMBAR.ALL.CTA ;  /* 0x0000000000007992 */ /* 0x0003ec0000008000 */
[----:B-1----:R-:W1:Y:S01]  /*deb0*/  FENCE.VIEW.ASYNC.S ;  /* 0x00000000000073c6 */ /* 0x002e620000000000 */
[----:B------:R-:W-:Y:S01]  /*dec0*/  ULEA UR10, UR15, UR13, 0x3 ;  /* 0x0000000d0f0a7291 */ /* 0x000fe2000f8e18ff */
[----:B------:R-:W-:-:S03]  /*ded0*/  UMOV UR4, UR5 ;  /* 0x0000000500047c82 */ /* 0x000fc60008000000 */
[----:B------:R-:W-:Y:S01]  /*dee0*/  UIADD3 UR10, UPT, UPT, UR10, 0x8000, URZ ;  /* 0x000080000a0a7890 */ /* 0x000fe2000fffe0ff */
[----:B-1----:R-:W-:Y:S06]  /*def0*/  BAR.SYNC.DEFER_BLOCKING 0x0 ;  /* 0x0000000000007b1d */ /* 0x002fec0000010000 */
[----:B0-----:R-:W-:Y:S05]  /*df00*/  @P0 BRA `(.L_x_9) ;  /* 0x0000000000380947 */ /* 0x001fea0003800000 */
[----:B------:R-:W-:Y:S01]  /*df10*/  UMOV UR20, UR6 ;  /* 0x0000000600147c82 */ /* 0x000fe20008000000 */
[----:B------:R-:W-:Y:S01]  /*df20*/  UMOV UR21, 0x40004040 ;  /* 0x4000404000157882 */ /* 0x000fe20000000000 */
[----:B------:R-:W-:Y:S01]  /*df30*/  UMOV UR22, UR8 ;  /* 0x0000000800167c82 */ /* 0x000fe20008000000 */
[----:B------:R-:W-:Y:S01]  /*df40*/  UMOV UR23, 0x80004020 ;  /* 0x8000402000177882 */ /* 0x000fe20000000000 */
[----:B------:R-:W-:Y:S01]  /*df50*/  UMOV UR24, 0x0 ;  /* 0x0000000000187882 */ /* 0x000fe20000000000 */
[----:B------:R-:W-:Y:S01]  /*df60*/  UMOV UR25, 0x8208010 ;  /* 0x0820801000197882 */ /* 0x000fe20000000000 */
[----:B------:R-:W-:Y:S01]  /*df70*/  UMOV UR11, URZ ;  /* 0x000000ff000b7c82 */ /* 0x000fe20008000000 */
[----:B------:R-:W-:Y:S01]  /*df80*/  UMOV UR30, 0x0 ;  /* 0x00000000001e7882 */ /* 0x000fe20000000000 */
[----:B------:R-:W-:Y:S01]  /*df90*/  UMOV UR31, 0x8208010 ;  /* 0x08208010001f7882 */ /* 0x000fe20000000000 */
[----:B------:R0:W-:Y:S01]  /*dfa0*/  UTCQMMA gdesc[UR20], gdesc[UR22], tmem[UR12], tmem[UR24], idesc[UR25], UPT ;  /* 0x00ff1816140075ea */ /* 0x0001e2000b80030c */
[----:B------:R-:W-:Y:S01]  /*dfb0*/  UMOV UR5, UR10 ;  /* 0x0000000a00057c82 */ /* 0x000fe20008000000 */
[----:B------:R0:W-:Y:S01]  /*dfc0*/  UTCQMMA gdesc[UR16], gdesc[UR18], tmem[UR12], tmem[UR30], idesc[UR31], UPT ;  /* 0x00ff1e12100075ea */ /* 0x0001e2000b80030c */
[----:B------:R0:W-:Y:S01]  /*dfd0*/  UTCBAR [UR5], URZ ;  /* 0x000000ff050073e9 */ /* 0x0001e200080000ff */
[----:B------:R-:W-:-:S02]  /*dfe0*/  NOP ;  /* 0x0000000000007918 */ /* 0x000fc40000000000 */
.L_x_9:
[----:B------:R-:W2:Y:S04]  /*dff0*/  LDL R125, [R1+0x24] ;  /* 0x00002400017d7983 */ /* 0x000ea80000100800 */
[----:B------:R-:W3:Y:S01]  /*e000*/  LDL R124, [R1+0x128] ;  /* 0x00012800017c7983 */ /* 0x000ee20000100800 */
[----:B------:R-:W-:Y:S01]  /*e010*/  UIADD3 UR15, UPT, UPT, UR15, 0x1, URZ ;  /* 0x000000010f0f7890 */ /* 0x000fe2000fffe0ff */
[----:B------:R-:W-:Y:S01]  /*e020*/  VIADD R117, R117, 0xffffffc0 ;  /* 0xffffffc075757836 */ /* 0x000fe20000000000 */
[----:B------:R-:W-:Y:S01]  /*e030*/  UIADD3 UR28, UPT, UPT, UR28, -0x1, URZ ;  /* 0xffffffff1c1c7890 */ /* 0x000fe2000fffe0ff */
[----:B------:R-:W-:Y:S01]  /*e040*/  IMAD.U32 R126, RZ, RZ, UR4 ;  /* 0x00000004ff7e7e24 */ /* 0x000fe2000f8e00ff */
[----:B------:R-:W-:-:S04]  /*e050*/  UISETP.GT.AND UP1, UPT, UR15, 0x1, UPT ;  /* 0x000000010f00788c */ /* 0x000fc8000bf24270 */
[----:B0-----:R-:W-:Y:S02]  /*e060*/  USEL UR5, URZ, 0x1, !UP1 ;  /* 0x00000001ff057887 */ /* 0x001fe4000c800000 */
[----:B------:R-:W-:Y:S02]  /*e070*/  USEL UR15, UR15, URZ, !UP1 ;  /* 0x000000ff0f0f7287 */ /* 0x000fe4000c800000 */
[----:B------:R-:W-:Y:S02]  /*e080*/  UISETP.NE.U32.AND UP1, UPT, UR28, URZ, UPT ;  /* 0x000000ff1c00728c */ /* 0x000fe4000bf25070 */
[----:B------:R-:W-:Y:S01]  /*e090*/  ULOP3.LUT UR5, UR4, UR5, URZ, 0x3c, !UPT ;  /* 0x0000000504057292 */ /* 0x000fe2000f8e3cff */
[----:B--2---:R-:W-:-:S05]  /*e0a0*/  IADD3 R121, P1, PT, R125, R121, RZ ;  /* 0x000000797d797210 */ /* 0x004fca0007f3e0ff */
[----:B---3--:R-:W-:Y:S01]  /*e0b0*/  IMAD.X R122, R124, 0x1, R122, P1 ;  /* 0x000000017c7a7824 */ /* 0x008fe200008e067a */
[----:B------:R-:W-:Y:S07]  /*e0c0*/  BRA.U UP1, `(.L_x_10) ;  /* 0xffffffbd016c7547 */ /* 0x000fee000b83ffff */
.L_x_7:
[----:B------:R-:W1:Y:S01]  /*e0d0*/  LDC R124, c[0x0][0x3a0] ;  /* 0x0000e800ff7c7b82 */ /* 0x000e620000000800 */
[----:B------:R-:W2:Y:S01]  /*e0e0*/  LDCU UR5, c[0x0][0x3b8] ;  /* 0x00007700ff0577ac */ /* 0x000ea20008000800 */
[----:B------:R-:W3:Y:S01]  /*e0f0*/  LDCU UR6, c[0x0][0x3b4] ;  /* 0x00007680ff0677ac */ /* 0x000ee20008000800 */
[----:B------:R-:W4:Y:S01]  /*e100*/  LDCU.128 UR16, c[0x0][0x390] ;  /* 0x00007200ff1077ac */ /* 0x000f220008000c00 */
[----:B--2--5:R-:W-:-:S04]  /*e110*/  IMAD R133, R0, UR5, RZ ;  /* 0x0000000500857c24 */ /* 0x024fc8000f8e02ff */
[----:B------:R-:W-:Y:S02]  /*e120*/  VIADD R135, R133, UR5 ;  /* 0x0000000585877c36 */ /* 0x000fe40008000000 */
[----:B-1----:R-:W-:Y:S02]  /*e130*/  VIADD R124, R124, 0x3f ;  /* 0x0000003f7c7c7836 */ /* 0x002fe40000000000 */
[----:B------:R-:W-:-:S03]  /*e140*/  VIADD R137, R135, UR5 ;  /* 0x0000000587897c36 */ /* 0x000fc60008000000 */
[----:B------:R-:W-:-:S13]  /*e150*/  ISETP.GE.AND P0, PT, R124, 0x40, PT ;  /* 0x000000407c00780c */ /* 0x000fda0003f06270 */
[----:B---34-:R-:W-:Y:S05]  /*e160*/  @!P0 BRA `(.L_x_11) ;  /* 0x0000000000108947 */ /* 0x018fea0003800000 */
[----:B------:R-:W-:-:S06]  /*e170*/  USHF.L.U32 UR4, UR4, 0x1f, URZ ;  /* 0x0000001f04047899 */ /* 0x000fcc00080006ff */
[----:B------:R-:W-:-:S04]  /*e180*/  IMAD.U32 R2, RZ, RZ, UR4 ;  /* 0x00000004ff027e24 */ /* 0x000fc8000f8e00ff */
[----:B------:R-:W1:Y:S02]  /*e190*/  SYNCS.PHASECHK.TRANS64.TRYWAIT P0, [UR10], R2 ;  /* 0x00000002ff0075a7 */ /* 0x000e64000800110a */
[----:B-1----:R-:W-:Y:S05]  /*e1a0*/  @!P0 BRA `(.L_x_12) ;  /* 0x0000004400ec8947 */ /* 0x002fea0003800000 */
.L_x_11:
[----:B------:R-:W2:Y:S01]  /*e1b0*/  LDL.LU R3, [R1+0x124] ;  /* 0x0001240001037983 */ /* 0x000ea20000300800 */
[----:B------:R-:W-:Y:S01]  /*e1c0*/  VIADD R139, R137, UR5 ;  /* 0x00000005898b7c36 */ /* 0x000fe20008000000 */
[----:B------:R-:W1:Y:S01]  /*e1d0*/  LDCU UR4, c[0x0][0x39c] ;  /* 0x00007380ff0477ac */ /* 0x000e620008000800 */
[C---:B------:R-:W-:Y:S01]  /*e1e0*/  VIADD R2, R0.reuse, 0x2 ;  /* 0x0000000200027836 */ /* 0x040fe20000000000 */
[----:B------:R-:W-:Y:S01]  /*e1f0*/  BAR.SYNC.DEFER_BLOCKING 0x0 ;  /* 0x0000000000007b1d */ /* 0x000fe20000010000 */
[----:B------:R-:W-:Y:S02]  /*e200*/  VIADD R140, R139, UR5 ;  /* 0x000000058b8c7c36 */ /* 0x000fe40008000000 */
[----:B------:R-:W-:Y:S02]  /*e210*/  VIADD R132, R0, 0x1 ;  /* 0x0000000100847836 */ /* 0x000fe40000000000 */
[----:B------:R-:W-:Y:S01]  /*e220*/  VIADD R141, R140, UR5 ;  /* 0x000000058c8d7c36 */ /* 0x000fe20008000000 */
[----:B------:R-:W3:Y:S01]  /*e230*/  LDCU UR7, c[0x0][0x39c] ;  /* 0x00007380ff0777ac */ /* 0x000ee20008000800 */
[----:B------:R-:W-:-:S02]  /*e240*/  VIADD R195, R0, 0x4 ;  /* 0x0000000400c37836 */ /* 0x000fc40000000000 */
[----:B------:R-:W-:Y:S02]  /*e250*/  VIADD R143, R141, UR5 ;  /* 0x000000058d8f7c36 */ /* 0x000fe40008000000 */
[----:B------:R-:W-:Y:S02]  /*e260*/  VIADD R194, R0, 0x5 ;  /* 0x0000000500c27836 */ /* 0x000fe40000000000 */
[----:B------:R-:W-:-:S04]  /*e270*/  VIADD R146, R143, UR5 ;  /* 0x000000058f927c36 */ /* 0x000fc80008000000 */
[----:B------:R-:W-:-:S04]  /*e280*/  VIADD R147, R146, UR5 ;  /* 0x0000000592937c36 */ /* 0x000fc80008000000 */
[----:B------:R-:W-:Y:S01]  /*e290*/  VIADD R149, R147, UR5 ;  /* 0x0000000593957c36 */ /* 0x000fe20008000000 */
[----:B------:R-:W4:Y:S02]  /*e2a0*/  @!P3 SYNCS.CCTL.IV [UR13+0x8000] ;  /* 0x00800000ff00b9b1 */ /* 0x000f24000800000d */
[----:B----4-:R-:W-:Y:S01]  /*e2b0*/  BAR.SYNC.DEFER_BLOCKING 0x0 ;  /* 0x0000000000007b1d */ /* 0x010fe20000010000 */
[----:B------:R-:W-:-:S04]  /*e2c0*/  VIADD R150, R149, UR5 ;  /* 0x0000000595967c36 */ /* 0x000fc80008000000 */
[----:B------:R-:W-:Y:S01]  /*e2d0*/  VIADD R151, R150, UR5 ;  /* 0x0000000596977c36 */ /* 0x000fe20008000000 */
[----:B0-----:R-:W0:Y:S03]  /*e2e0*/  LDTM.x128 R4, tmem[UR14] ;  /* 0x0000000e000479ee */ /* 0x001e2600083c0000 */
[----:B------:R-:W-:-:S04]  /*e2f0*/  VIADD R155, R151, UR5 ;  /* 0x00000005979b7c36 */ /* 0x000fc80008000000 */
[----:B------:R-:W-:-:S04]  /*e300*/  VIADD R158, R155, UR5 ;  /* 0x000000059b9e7c36 */ /* 0x000fc80008000000 */
[----:B------:R-:W-:-:S04]  /*e310*/  VIADD R159, R158, UR5 ;  /* 0x000000059e9f7c36 */ /* 0x000fc80008000000 */
[----:B------:R-:W-:Y:S01]  /*e320*/  VIADD R161, R159, UR5 ;  /* 0x000000059fa17c36 */ /* 0x000fe20008000000 */
[----:B------:R-:W4:Y:S03]  /*e330*/  @!P3 SYNCS.CCTL.IV [UR13+0x8008] ;  /* 0x00800800ff00b9b1 */ /* 0x000f26000800000d */
[----:B------:R-:W-:Y:S01]  /*e340*/  VIADD R162, R161, UR5 ;  /* 0x00000005a1a27c36 */ /* 0x000fe20008000000 */
[----:B------:R-:W-:-:S03]  /*e350*/  NOP ;  /* 0x0000000000007918 */ /* 0x000fc60000000000 */
[----:B------:R-:W-:Y:S01]  /*e360*/  VIADD R163, R162, UR5 ;  /* 0x00000005a2a37c36 */ /* 0x000fe20008000000 */
[----:B0-----:R-:W-:-:S03]  /*e370*/  F2FP.SATFINITE.E4M3.F32.PACK_AB_MERGE_C R193, R5, R4, RZ ;  /* 0x0000000405c1723e */ /* 0x001fc600048070ff */
[----:B------:R-:W-:Y:S01]  /*e380*/  VIADD R167, R163, UR5 ;  /* 0x00000005a3a77c36 */ /* 0x000fe20008000000 */
[----:B------:R-:W-:Y:S01]  /*e390*/  F2FP.SATFINITE.E4M3.F32.PACK_AB_MERGE_C R7, R7, R6, RZ ;  /* 0x000000060707723e */ /* 0x000fe200048070ff */
[C---:B------:R-:W-:Y:S01]  /*e3a0*/  VIADD R6, R0.reuse, 0x6 ;  /* 0x0000000600067836 */ /* 0x040fe20000000000 */
[----:B------:R-:W-:Y:S01]  /*e3b0*/  F2FP.SATFINITE.E4M3.F32.PACK_AB_MERGE_C R9, R9, R8, RZ ;  /* 0x000000080909723e */ /* 0x000fe200048070ff */
[----:B------:R-:W-:Y:S01]  /*e3c0*/  VIADD R170, R167, UR5 ;  /* 0x00000005a7aa7c36 */ /* 0x000fe20008000000 */
[----:B------:R-:W-:Y:S01]  /*e3d0*/  F2FP.SATFINITE.E4M3.F32.PACK_AB_MERGE_C R11, R11, R10, RZ ;  /* 0x0000000a0b0b723e */ /* 0x000fe200048070ff */
[----:B------:R-:W-:Y:S01]  /*e3e0*/  VIADD R8, R0, 0x8 ;  /* 0x0000000800087836 */ /* 0x000fe20000000000 */
[----:B------:R-:W-:Y:S01]  /*e3f0*/  F2FP.SATFINITE.E4M3.F32.PACK_AB_MERGE_C R13, R13, R12, RZ ;  /* 0x0000000c0d0d723e */ /* 0x000fe200048070ff */
        /* <DEDUP_REMOVED lines=9> */
[----:B------:R-:W-:-:S02]  /*e490*/  F2FP.SATFINITE.E4M3.F32.PACK_AB_MERGE_C R23, R23, R22, RZ ;  /* 0x000000161717723e */ /* 0x000fc400048070ff */
[----:B------:R-:W-:Y:S01]  /*e4a0*/  F2FP.SATFINITE.E4M3.F32.PACK_AB_MERGE_C R25, R25, R24, RZ ;  /* 0x000000181919723e */ /* 0x000fe200048070ff */
[----:B------:R-:W-:Y:S01]  /*e4b0*/  VIADD R175, R174, UR5 ;  /* 0x00000005aeaf7c36 */ /* 0x000fe20008000000 */
[----:B------:R-:W-:Y:S02]  /*e4c0*/  F2FP.SATFINITE.E4M3.F32.PACK_AB_MERGE_C R27, R27, R26, RZ ;  /* 0x0000001a1b1b723e */ /* 0x000fe400048070ff */
[----:B------:R-:W-:Y:S01]  /*e4d0*/  F2FP.SATFINITE.E4M3.F32.PACK_AB_MERGE_C R29, R29, R28, RZ ;  /* 0x0000001c1d1d723e */ /* 0x000fe200048070ff */
[----:B------:R-:W-:Y:S01]  /*e4e0*/  VIADD R179, R175, UR5 ;  /* 0x00000005afb37c36 */ /* 0x000fe20008000000 */
[----:B------:R-:W-:Y:S02]  /*e4f0*/  F2FP.SATFINITE.E4M3.F32.PACK_AB_MERGE_C R31, R31, R30, RZ ;  /* 0x0000001e1f1f723e */ /* 0x000fe400048070ff */
[----:B------:R-:W-:Y:S01]  /*e500*/  F2FP.SATFINITE.E4M3.F32.PACK_AB_MERGE_C R33, R33, R32, RZ ;  /* 0x000000202121723e */ /* 0x000fe200048070ff */
[----:B------:R-:W-:Y:S01]  /*e510*/  VIADD R182, R179, UR5 ;  /* 0x00000005b3b67c36 */ /* 0x000fe20008000000 */
[----:B------:R-:W-:-:S02]  /*e520*/  F2FP.SATFINITE.E4M3.F32.PACK_AB_MERGE_C R35, R35, R34, RZ ;  /* 0x000000222323723e */ /* 0x000fc400048070ff */
[----:B------:R-:W-:Y:S01]  /*e530*/  F2FP.SATFINITE.E4M3.F32.PACK_AB_MERGE_C R37, R37, R36, RZ ;  /* 0x000000242525723e */ /* 0x000fe200048070ff */
[----:B------:R-:W-:Y:S01]  /*e540*/  VIADD R183, R182, UR5 ;  /* 0x00000005b6b77c36 */ /* 0x000fe20008000000 */
[----:B------:R-:W-:Y:S02]  /*e550*/  F2FP.SATFINITE.E4M3.F32.PACK_AB_MERGE_C R39, R39, R38, RZ ;  /* 0x000000262727723e */ /* 0x000fe400048070ff */
[----:B------:R-:W-:Y:S01]  /*e560*/  PRMT R12, R37, 0x9910, RZ ;  /* 0x00009910250c7816 */ /* 0x000fe200000000ff */
        /* <DEDUP_REMOVED lines=11> */
[----:B------:R-:W-:Y:S02]  /*e620*/  F2FP.SATFINITE.E4M3.F32.PACK_AB_MERGE_C R55, R55, R54, RZ ;  /* 0x000000363737723e */ /* 0x000fe400048070ff */
[----:B------:R-:W-:-:S02]  /*e630*/  F2FP.SATFINITE.E4M3.F32.PACK_AB_MERGE_C R57, R57, R56, RZ ;  /* 0x000000383939723e */ /* 0x000fc400048070ff */
[----:B------:R-:W-:Y:S02]  /*e640*/  F2FP.SATFINITE.E4M3.F32.PACK_AB_MERGE_C R59, R59, R58, RZ ;  /* 0x0000003a3b3b723e */ /* 0x000fe400048070ff */
[----:B------:R-:W-:Y:S02]  /*e650*/  F2FP.SATFINITE.E4M3.F32.PACK_AB_MERGE_C R61, R61, R60, RZ ;  /* 0x0000003c3d3d723e */ /* 0x000fe400048070ff */
[----:B------:R-:W-:Y:S02]  /*e660*/  F2FP.SATFINITE.E4M3.F32.PACK_AB_MERGE_C R63, R63, R62, RZ ;  /* 0x0000003e3f3f723e */ /* 0x000fe400048070ff */
        /* <DEDUP_REMOVED lines=34> */
[C---:B--2---:R-:W-:Y:S01]  /*e890*/  ISETP.GE.AND P0, PT, R3.reuse, UR18, PT ;  /* 0x0000001203007c0c */ /* 0x044fe2000bf06270 */
[----:B------:R-:W-:Y:S01]  /*e8a0*/  IMAD R3, R3, UR6, RZ ;  /* 0x0000000603037c24 */ /* 0x000fe2000f8e02ff */
[----:B------:R-:W0:Y:S02]  /*e8b0*/  LDCU UR6, c[0x0][0x39c] ;  /* 0x00007380ff0677ac */ /* 0x000e240008000800 */
[----:B------:R-:W-:Y:S02]  /*e8c0*/  ISETP.LT.AND P4, PT, R2, UR19, !P0 ;  /* 0x0000001302007c0c */ /* 0x000fe4000c781270 */
[C---:B------:R-:W-:Y:S02]  /*e8d0*/  IADD3 R2, P5, PT, R3.reuse, UR16, RZ ;  /* 0x0000001003027c10 */ /* 0x040fe4000ffbe0ff */
[----:B------:R-:W-:Y:S01]  /*e8e0*/  ISETP.LT.AND P2, PT, R132, UR19, !P0 ;  /* 0x0000001384007c0c */ /* 0x000fe2000c741270 */
[----:B------:R-:W-:Y:S01]  /*e8f0*/  VIADD R132, R0, 0x3 ;  /* 0x0000000300847836 */ /* 0x000fe20000000000 */
[----:B------:R-:W-:-:S02]  /*e900*/  LEA.HI.X.SX32 R3, R3, UR17, 0x1, P5 ;  /* 0x0000001103037c11 */ /* 0x000fc4000a8f0eff */
[-C--:B------:R-:W-:Y:S02]  /*e910*/  IADD3 R4, P5, PT, R133, R2.reuse, RZ ;  /* 0x0000000285047210 */ /* 0x080fe40007fbe0ff */
[----:B------:R-:W-:Y:S02]  /*e920*/  ISETP.LT.AND P1, PT, R132, UR19, !P0 ;  /* 0x0000001384007c0c */ /* 0x000fe4000c721270 */
[-C--:B------:R-:W-:Y:S02]  /*e930*/  IADD3 R132, P6, PT, R135, R2.reuse, RZ ;  /* 0x0000000287847210 */ /* 0x080fe40007fde0ff */
[-C--:B------:R-:W-:Y:S02]  /*e940*/  LEA.HI.X.SX32 R5, R133, R3.reuse, 0x1, P5 ;  /* 0x0000000385057211 */ /* 0x080fe400028f0eff */
[----:B------:R-:W-:Y:S02]  /*e950*/  IADD3 R134, P5, PT, R137, R2, RZ ;  /* 0x0000000289867210 */ /* 0x000fe40007fbe0ff */
[----:B------:R-:W-:-:S02]  /*e960*/  LEA.HI.X.SX32 R133, R135, R3, 0x1, P6 ;  /* 0x0000000387857211 */ /* 0x000fc400030f0eff */
[-C--:B------:R-:W-:Y:S02]  /*e970*/  IADD3 R136, P6, PT, R139, R2.reuse, RZ ;  /* 0x000000028b887210 */ /* 0x080fe40007fde0ff */
[-C--:B------:R-:W-:Y:S02]  /*e980*/  LEA.HI.X.SX32 R135, R137, R3.reuse, 0x1, P5 ;  /* 0x0000000389877211 */ /* 0x080fe400028f0eff */
[CC--:B------:R-:W-:Y:S02]  /*e990*/  IADD3 R138, P5, PT, R140.reuse, R2.reuse, RZ ;  /* 0x000000028c8a7210 */ /* 0x0c0fe40007fbe0ff */
[-C--:B------:R-:W-:Y:S02]  /*e9a0*/  LEA.HI.X.SX32 R137, R139, R3.reuse, 0x1, P6 ;  /* 0x000000038b897211 */ /* 0x080fe400030f0eff */
[----:B------:R-:W-:Y:S02]  /*e9b0*/  LEA.HI.X.SX32 R139, R140, R3, 0x1, P5 ;  /* 0x000000038c8b7211 */ /* 0x000fe400028f0eff */
[----:B------:R-:W-:-:S02]  /*e9c0*/  IADD3 R140, P3, PT, R141, R2, RZ ;  /* 0x000000028d8c7210 */ /* 0x000fc40007f7e0ff */
[-C--:B------:R-:W-:Y:S02]  /*e9d0*/  IADD3 R144, P5, PT, R143, R2.reuse, RZ ;  /* 0x000000028f907210 */ /* 0x080fe40007fbe0ff */
[CC--:B------:R-:W-:Y:S02]  /*e9e0*/  IADD3 R142, P6, PT, R146.reuse, R2.reuse, RZ ;  /* 0x00000002928e7210 */ /* 0x0c0fe40007fde0ff */
[-C--:B------:R-:W-:Y:S02]  /*e9f0*/  LEA.HI.X.SX32 R141, R141, R3.reuse, 0x1, P3 ;  /* 0x000000038d8d7211 */ /* 0x080fe400018f0eff */
        /* <DEDUP_REMOVED lines=40> */
[----:B------:R-:W-:Y:S02]  /*ec80*/  ISETP.LT.AND P6, PT, R0, UR19, !P0 ;  /* 0x0000001300007c0c */ /* 0x000fe4000c7c1270 */
[-C--:B------:R-:W-:Y:S02]  /*ec90*/  LEA.HI.X.SX32 R185, R183, R3.reuse, 0x1, P3 ;  /* 0x00000003b7b97211 */ /* 0x080fe400018f0eff */
[----:B------:R-:W-:Y:S02]  /*eca0*/  LEA.HI.X.SX32 R183, R186, R3, 0x1, P5 ;  /* 0x00000003bab77211 */ /* 0x000fe400028f0eff */
[-C--:B------:R-:W-:Y:S02]  /*ecb0*/  IADD3 R188, P5, PT, R189, R2.reuse, RZ ;  /* 0x00000002bdbc7210 */ /* 0x080fe40007fbe0ff */
[----:B------:R-:W-:-:S02]  /*ecc0*/  IADD3 R190, P3, PT, R187, R2, RZ ;  /* 0x00000002bbbe7210 */ /* 0x000fc40007f7e0ff */
[-C--:B------:R-:W-:Y:S02]  /*ecd0*/  LEA.HI.X.SX32 R189, R189, R3.reuse, 0x1, P5 ;  /* 0x00000003bdbd7211 */ /* 0x080fe400028f0eff */
[-C--:B------:R-:W-:Y:S01]  /*ece0*/  LEA.HI.X.SX32 R191, R187, R3.reuse, 0x1, P3 ;  /* 0x00000003bbbf7211 */ /* 0x080fe200018f0eff */
[----:B------:R2:W-:Y:S01]  /*ecf0*/  @P6 STG.E.U8 desc[UR26][R4.64], R193 ;  /* 0x000000c104006986 */ /* 0x0005e2000c10111a */
[----:B------:R-:W-:Y:S02]  /*ed00*/  ISETP.LT.AND P5, PT, R195, UR19, !P0 ;  /* 0x00000013c3007c0c */ /* 0x000fe4000c7a1270 */
[C---:B------:R-:W-:Y:S02]  /*ed10*/  IADD3 R186, P3, PT, R192.reuse, R2, RZ ;  /* 0x00000002c0ba7210 */ /* 0x040fe40007f7e0ff */
[----:B------:R-:W-:Y:S02]  /*ed20*/  PRMT R195, R193, 0x9910, RZ ;  /* 0x00009910c1c37816 */ /* 0x000fe400000000ff */
[C---:B------:R-:W-:Y:S01]  /*ed30*/  LEA.HI.X.SX32 R187, R192.reuse, R3, 0x1, P3 ;  /* 0x00000003c0bb7211 */ /* 0x040fe200018f0eff */
[----:B------:R-:W-:Y:S01]  /*ed40*/  VIADD R192, R192, UR5 ;  /* 0x00000005c0c07c36 */ /* 0x000fe20008000000 */
[----:B------:R-:W-:-:S02]  /*ed50*/  SHF.R.S32.HI R195, RZ, 0x8, R195 ;  /* 0x00000008ffc37819 */ /* 0x000fc400000114c3 */
[----:B------:R-:W-:Y:S01]  /*ed60*/  ISETP.LT.AND P6, PT, R6, UR19, !P0 ;  /* 0x0000001306007c0c */ /* 0x000fe2000c7c1270 */
[----:B------:R-:W-:Y:S01]  /*ed70*/  VIADD R6, R0, 0x7 ;  /* 0x0000000700067836 */ /* 0x000fe20000000000 */
[----:B------:R-:W-:Y:S01]  /*ed80*/  ISETP.LT.AND P3, PT, R194, UR19, !P0 ;  /* 0x00000013c2007c0c */ /* 0x000fe2000c761270 */
[----:B------:R-:W-:Y:S01]  /*ed90*/  @P2 STG.E.U8 desc[UR26][R132.64], R195 ;  /* 0x000000c384002986 */ /* 0x000fe2000c10111a */
[----:B------:R-:W-:Y:S01]  /*eda0*/  PRMT R194, R7, 0x9910, RZ ;  /* 0x0000991007c27816 */ /* 0x000fe200000000ff */
[----:B--2---:R-:W-:Y:S01]  /*edb0*/  VIADD R4, R0, 0x9 ;  /* 0x0000000900047836 */ /* 0x004fe20000000000 */
[----:B------:R-:W-:Y:S01]  /*edc0*/  ISETP.LT.AND P2, PT, R6, UR19, !P0 ;  /* 0x0000001306007c0c */ /* 0x000fe2000c741270 */
[----:B------:R2:W-:Y:S01]  /*edd0*/  @P4 STG.E.U8 desc[UR26][R134.64], R7 ;  /* 0x0000000786004986 */ /* 0x0005e2000c10111a */
[----:B------:R-:W-:Y:S01]  /*ede0*/  ISETP.LT.AND P4, PT, R8, UR19, !P0 ;  /* 0x0000001308007c0c */ /* 0x000fe2000c781270 */
[----:B------:R-:W-:-:S05]  /*edf0*/  IMAD.MOV.U32 R6, RZ, RZ, R194 ;  /* 0x000000ffff067224 */ /* 0x000fca00078e00c2 */
[----:B------:R-:W-:Y:S02]  /*ee00*/  SHF.R.S32.HI R5, RZ, 0x8, R6 ;  /* 0x00000008ff057819 */ /* 0x000fe40000011406 */
[----:B------:R-:W-:-:S03]  /*ee10*/  PRMT R6, R9, 0x9910, RZ ;  /* 0x0000991009067816 */ /* 0x000fc600000000ff */
[----:B------:R5:W-:Y:S01]  /*ee20*/  @P1 STG.E.U8 desc[UR26][R136.64], R5 ;  /* 0x0000000588001986 */ /* 0x000be2000c10111a */
[----:B------:R-:W-:Y:S01]  /*ee30*/  ISETP.LT.AND P1, PT, R4, UR19, !P0 ;  /* 0x0000001304007c0c */ /* 0x000fe2000c721270 */
[----:B------:R-:W-:Y:S02]  /*ee40*/  IMAD.MOV.U32 R4, RZ, RZ, R6 ;  /* 0x000000ffff047224 */ /* 0x000fe400078e0006 */
[C---:B------:R-:W-:Y:S01]  /*ee50*/  VIADD R6, R0.reuse, 0xa ;  /* 0x0000000a00067836 */ /* 0x040fe20000000000 */
[----:B------:R-:W-:Y:S02]  /*ee60*/  @P5 STG.E.U8 desc[UR26][R138.64], R9 ;  /* 0x000000098a005986 */ /* 0x000fe4000c10111a */
[----:B--2---:R-:W-:Y:S01]  /*ee70*/  SHF.R.S32.HI R7, RZ, 0x8, R4 ;  /* 0x00000008ff077819 */ /* 0x004fe20000011404 */
[----:B------:R-:W-:Y:S01]  /*ee80*/  VIADD R4, R0, 0xb ;  /* 0x0000000b00047836 */ /* 0x000fe20000000000 */
[----:B------:R-:W-:Y:S02]  /*ee90*/  ISETP.LT.AND P5, PT, R6, UR19, !P0 ;  /* 0x0000001306007c0c */ /* 0x000fe4000c7a1270 */
[----:B------:R-:W-:Y:S01]  /*eea0*/  PRMT R6, R11, 0x9910, RZ ;  /* 0x000099100b067816 */ /* 0x000fe200000000ff */
[----:B------:R2:W-:Y:S01]  /*eeb0*/  @P3 STG.E.U8 desc[UR26][R140.64], R7 ;  /* 0x000000078c003986 */ /* 0x0005e2000c10111a */
[----:B------:R-:W-:Y:S01]  /*eec0*/  ISETP.LT.AND P3, PT, R4, UR19, !P0 ;  /* 0x0000001304007c0c */ /* 0x000fe2000c761270 */
[----:B------:R-:W-:-:S02]  /*eed0*/  VIADD R4, R0, 0xc ;  /* 0x0000000c00047836 */ /* 0x000fc40000000000 */
[----:B-----5:R-:W-:Y:S01]  /*eee0*/  IMAD.MOV.U32 R5, RZ, RZ, R6 ;  /* 0x000000ffff057224 */ /* 0x020fe200078e0006 */
[----:B------:R5:W-:Y:S01]  /*eef0*/  @P6 STG.E.U8 desc[UR26][R144.64], R11 ;  /* 0x0000000b90006986 */ /* 0x000be2000c10111a */
[----:B------:R-:W-:Y:S02]  /*ef00*/  PRMT R6, R13, 0x9910, RZ ;  /* 0x000099100d067816 */ /* 0x000fe400000000ff */
[----:B------:R-:W-:Y:S01]  /*ef10*/  ISETP.LT.AND P6, PT, R4, UR19, !P0 ;  /* 0x0000001304007c0c */ /* 0x000fe2000c7c1270 */
[----:B------:R-:W-:Y:S01]  /*ef20*/  VIADD R4, R0, 0xd ;  /* 0x0000000d00047836 */ /* 0x000fe20000000000 */
[----:B------:R-:W-:Y:S01]  /*ef30*/  SHF.R.S32.HI R5, RZ, 0x8, R5 ;  /* 0x00000008ff057819 */ /* 0x000fe20000011405 */
[----:B--2---:R-:W-:Y:S01]  /*ef40*/  IMAD.MOV.U32 R7, RZ, RZ, R6 ;  /* 0x000000ffff077224 */ /* 0x004fe200078e0006 */
[----:B------:R-:W-:-:S03]  /*ef50*/  PRMT R6, R15, 0x9910, RZ ;  /* 0x000099100f067816 */ /* 0x000fc600000000ff */
[----:B------:R2:W-:Y:S01]  /*ef60*/  @P2 STG.E.U8 desc[UR26][R142.64], R5 ;  /* 0x000000058e002986 */ /* 0x0005e2000c10111a */
[----:B------:R-:W-:Y:S01]  /*ef70*/  ISETP.LT.AND P2, PT, R4, UR19, !P0 ;  /* 0x0000001304007c0c */ /* 0x000fe2000c741270 */
[----:B------:R-:W-:Y:S01]  /*ef80*/  VIADD R4, R0, 0xe ;  /* 0x0000000e00047836 */ /* 0x000fe20000000000 */
[----:B------:R-:W-:Y:S01]  /*ef90*/  SHF.R.S32.HI R7, RZ, 0x8, R7 ;  /* 0x00000008ff077819 */ /* 0x000fe20000011407 */
[----:B------:R0:W-:Y:S01]  /*efa0*/  @P4 STG.E.U8 desc[UR26][R152.64], R13 ;  /* 0x0000000d98004986 */ /* 0x0001e2000c10111a */
[----:B-----5:R-:W-:Y:S02]  /*efb0*/  PRMT R11, R35, 0x9910, RZ ;  /* 0x00009910230b7816 */ /* 0x020fe400000000ff */
[----:B------:R-:W-:Y:S01]  /*efc0*/  ISETP.LT.AND P4, PT, R4, UR19, !P0 ;  /* 0x0000001304007c0c */ /* 0x000fe2000c781270 */
[----:B------:R-:W-:Y:S01]  /*efd0*/  VIADD R4, R0, 0xf ;  /* 0x0000000f00047836 */ /* 0x000fe20000000000 */
[----:B------:R5:W-:Y:S01]  /*efe0*/  @P1 STG.E.U8 desc[UR26][R148.64], R7 ;  /* 0x0000000794001986 */ /* 0x000be2000c10111a */
[----:B------:R-:W-:Y:S01]  /*eff0*/  SHF.R.S32.HI R11, RZ, 0x8, R11 ;  /* 0x00000008ff0b7819 */ /* 0x000fe2000001140b */
[----:B--2---:R-:W-:-:S02]  /*f000*/  IMAD.MOV.U32 R5, RZ, RZ, R6 ;  /* 0x000000ffff057224 */ /* 0x004fc400078e0006 */
[----:B------:R-:W-:Y:S01]  /*f010*/  ISETP.LT.AND P1, PT, R4, UR19, !P0 ;  /* 0x0000001304007c0c */ /* 0x000fe2000c721270 */
[C---:B------:R-:W-:Y:S01]  /*f020*/  VIADD R4, R0.reuse, 0x10 ;  /* 0x0000001000047836 */ /* 0x040fe20000000000 */
[----:B------:R-:W-:Y:S01]  /*f030*/  @P5 STG.E.U8 desc[UR26][R146.64], R15 ;  /* 0x0000000f92005986 */ /* 0x000fe2000c10111a */
[C---:B------:R-:W-:Y:S01]  /*f040*/  VIADD R6, R0.reuse, 0x24 ;  /* 0x0000002400067836 */ /* 0x040fe20000000000 */
[----:B------:R-:W-:Y:S01]  /*f050*/  SHF.R.S32.HI R5, RZ, 0x8, R5 ;  /* 0x00000008ff057819 */ /* 0x000fe20000011405 */
[----:B0-----:R-:W-:Y:S01]  /*f060*/  VIADD R13, R0, 0x25 ;  /* 0x00000025000d7836 */ /* 0x001fe20000000000 */
[----:B------:R-:W-:Y:S01]  /*f070*/  ISETP.LT.AND P5, PT, R4, UR19, !P0 ;  /* 0x0000001304007c0c */ /* 0x000fe2000c7a1270 */
[----:B------:R-:W-:Y:S01]  /*f080*/  VIADD R4, R0, 0x11 ;  /* 0x0000001100047836 */ /* 0x000fe20000000000 */
[----:B-----5:R-:W-:Y:S01]  /*f090*/  PRMT R7, R17, 0x9910, RZ ;  /* 0x0000991011077816 */ /* 0x020fe200000000ff */
[----:B------:R0:W-:Y:S03]  /*f0a0*/  @P3 STG.E.U8 desc[UR26][R156.64], R5 ;  /* 0x000000059c003986 */ /* 0x0001e6000c10111a */
[----:B------:R-:W-:Y:S01]  /*f0b0*/  ISETP.LT.AND P3, PT, R4, UR19, !P0 ;  /* 0x0000001304007c0c */ /* 0x000fe2000c761270 */
[----:B------:R-:W-:Y:S01]  /*f0c0*/  VIADD R4, R0, 0x12 ;  /* 0x0000001200047836 */ /* 0x000fe20000000000 */
[----:B------:R2:W-:Y:S01]  /*f0d0*/  @P6 STG.E.U8 desc[UR26][R154.64], R17 ;  /* 0x000000119a006986 */ /* 0x0005e2000c10111a */
[----:B------:R-:W-:-:S03]  /*f0e0*/  SHF.R.S32.HI R7, RZ, 0x8, R7 ;  /* 0x00000008ff077819 */ /* 0x000fc60000011407 */
[----:B-1----:R-:W-:Y:S01]  /*f0f0*/  ISETP.LT.AND P6, PT, R4, UR4, !P0 ;  /* 0x0000000404007c0c */ /* 0x002fe2000c7c1270 */
[----:B------:R-:W1:Y:S01]  /*f100*/  LDCU UR4, c[0x0][0x39c] ;  /* 0x00007380ff0477ac */ /* 0x000e620008000800 */
[----:B------:R-:W-:Y:S01]  /*f110*/  VIADD R4, R0, 0x13 ;  /* 0x0000001300047836 */ /* 0x000fe20000000000 */
[----:B------:R5:W-:Y:S01]  /*f120*/  @P2 STG.E.U8 desc[UR26][R150.64], R7 ;  /* 0x0000000796002986 */ /* 0x000be2000c10111a */
[----:B0-----:R-:W-:-:S03]  /*f130*/  PRMT R5, R19, 0x9910, RZ ;  /* 0x0000991013057816 */ /* 0x001fc600000000ff */
[----:B------:R-:W-:Y:S01]  /*f140*/  ISETP.LT.AND P2, PT, R4, UR6, !P0 ;  /* 0x0000000604007c0c */ /* 0x000fe2000c741270 */
[----:B------:R-:W0:Y:S01]  /*f150*/  LDCU UR6, c[0x0][0x39c] ;  /* 0x00007380ff0677ac */ /* 0x000e220008000800 */
[----:B------:R-:W-:Y:S01]  /*f160*/  VIADD R4, R0, 0x14 ;  /* 0x0000001400047836 */ /* 0x000fe20000000000 */
[----:B------:R0:W-:Y:S01]  /*f170*/  @P4 STG.E.U8 desc[UR26][R164.64], R19 ;  /* 0x00000013a4004986 */ /* 0x0001e2000c10111a */
[----:B------:R-:W-:Y:S02]  /*f180*/  SHF.R.S32.HI R5, RZ, 0x8, R5 ;  /* 0x00000008ff057819 */ /* 0x000fe40000011405 */
[----:B--2---:R-:W-:Y:S02]  /*f190*/  PRMT R17, R125, 0x9910, RZ ;  /* 0x000099107d117816 */ /* 0x004fe400000000ff */
[----:B---3--:R-:W-:Y:S01]  /*f1a0*/  ISETP.LT.AND P4, PT, R4, UR7, !P0 ;  /* 0x0000000704007c0c */ /* 0x008fe2000c781270 */
[----:B------:R-:W2:Y:S01]  /*f1b0*/  LDCU UR7, c[0x0][0x39c] ;  /* 0x00007380ff0777ac */ /* 0x000ea20008000800 */
[----:B------:R-:W-:Y:S01]  /*f1c0*/  VIADD R4, R0, 0x15 ;  /* 0x0000001500047836 */ /* 0x000fe20000000000 */
[----:B------:R3:W-:Y:S01]  /*f1d0*/  @P1 STG.E.U8 desc[UR26][R160.64], R5 ;  /* 0x00000005a0001986 */ /* 0x0007e2000c10111a */
[----:B-----5:R-:W-:-:S02]  /*f1e0*/  PRMT R7, R21, 0x9910, RZ ;  /* 0x0000991015077816 */ /* 0x020fc400000000ff */
[----:B------:R-:W-:Y:S01]  /*f1f0*/  SHF.R.S32.HI R17, RZ, 0x8, R17 ;  /* 0x00000008ff117819 */ /* 0x000fe20000011411 */
[----:B------:R-:W-:Y:S01]  /*f200*/  @P5 STG.E.U8 desc[UR26][R158.64], R21 ;  /* 0x000000159e005986 */ /* 0x000fe2000c10111a */
[----:B-1----:R-:W-:Y:S01]  /*f210*/  ISETP.LT.AND P1, PT, R4, UR4, !P0 ;  /* 0x0000000404007c0c */ /* 0x002fe2000c721270 */
[----:B------:R-:W1:Y:S01]  /*f220*/  LDCU UR4, c[0x0][0x39c] ;  /* 0x00007380ff0477ac */ /* 0x000e620008000800 */
[----:B------:R-:W-:Y:S01]  /*f230*/  VIADD R4, R0, 0x16 ;  /* 0x0000001600047836 */ /* 0x000fe20000000000 */
[----:B------:R-:W-:Y:S02]  /*f240*/  SHF.R.S32.HI R7, RZ, 0x8, R7 ;  /* 0x00000008ff077819 */ /* 0x000fe40000011407 */
[----:B0-----:R-:W-:Y:S02]  /*f250*/  PRMT R19, R131, 0x9910, RZ ;  /* 0x0000991083137816 */ /* 0x001fe400000000ff */
[----:B------:R-:W-:Y:S01]  /*f260*/  ISETP.LT.AND P5, PT, R4, UR6, !P0 ;  /* 0x0000000604007c0c */ /* 0x000fe2000c7a1270 */
[----:B------:R-:W0:Y:S01]  /*f270*/  LDCU UR6, c[0x0][0x39c] ;  /* 0x00007380ff0677ac */ /* 0x000e220008000800 */
[----:B------:R-:W-:Y:S01]  /*f280*/  VIADD R4, R0, 0x17 ;  /* 0x0000001700047836 */ /* 0x000fe20000000000 */
[----:B------:R5:W-:Y:S01]  /*f290*/  @P3 STG.E.U8 desc[UR26][R168.64], R7 ;  /* 0x00000007a8003986 */ /* 0x000be2000c10111a */
[----:B---3--:R-:W-:-:S02]  /*f2a0*/  PRMT R5, R23, 0x9910, RZ ;  /* 0x0000991017057816 */ /* 0x008fc400000000ff */
[----:B------:R-:W-:Y:S01]  /*f2b0*/  SHF.R.S32.HI R19, RZ, 0x8, R19 ;  /* 0x00000008ff137819 */ /* 0x000fe20000011413 */
[----:B------:R-:W-:Y:S01]  /*f2c0*/  @P6 STG.E.U8 desc[UR26][R166.64], R23 ;  /* 0x00000017a6006986 */ /* 0x000fe2000c10111a */
[----:B--2---:R-:W-:Y:S01]  /*f2d0*/  ISETP.LT.AND P3, PT, R4, UR7, !P0 ;  /* 0x0000000704007c0c */ /* 0x004fe2000c761270 */
[----:B------:R-:W2:Y:S01]  /*f2e0*/  LDCU UR7, c[0x0][0x39c] ;  /* 0x00007380ff0777ac */ /* 0x000ea20008000800 */
[----:B------:R-:W-:Y:S01]  /*f2f0*/  VIADD R4, R0, 0x18 ;  /* 0x0000001800047836 */ /* 0x000fe20000000000 */
[----:B------:R-:W-:-:S04]  /*f300*/  SHF.R.S32.HI R5, RZ, 0x8, R5 ;  /* 0x00000008ff057819 */ /* 0x000fc80000011405 */
[----:B-1----:R-:W-:Y:S01]  /*f310*/  ISETP.LT.AND P6, PT, R4, UR4, !P0 ;  /* 0x0000000404007c0c */ /* 0x002fe2000c7c1270 */
[----:B------:R-:W1:Y:S01]  /*f320*/  LDCU UR4, c[0x0][0x39c] ;  /* 0x00007380ff0477ac */ /* 0x000e620008000800 */
[----:B------:R-:W-:Y:S01]  /*f330*/  VIADD R4, R0, 0x19 ;  /* 0x0000001900047836 */ /* 0x000fe20000000000 */
[----:B------:R3:W-:Y:S01]  /*f340*/  @P2 STG.E.U8 desc[UR26][R162.64], R5 ;  /* 0x00000005a2002986 */ /* 0x0007e2000c10111a */
[----:B-----5:R-:W-:-:S03]  /*f350*/  PRMT R7, R25, 0x9910, RZ ;  /* 0x0000991019077816 */ /* 0x020fc600000000ff */
[----:B0-----:R-:W-:Y:S01]  /*f360*/  ISETP.LT.AND P2, PT, R4, UR6, !P0 ;  /* 0x0000000604007c0c */ /* 0x001fe2000c741270 */
[----:B------:R-:W0:Y:S01]  /*f370*/  LDCU UR6, c[0x0][0x39c] ;  /* 0x00007380ff0677ac */ /* 0x000e220008000800 */
[----:B------:R-:W-:Y:S01]  /*f380*/  VIADD R4, R0, 0x1a ;  /* 0x0000001a00047836 */ /* 0x000fe20000000000 */
[----:B------:R-:W-:Y:S01]  /*f390*/  @P4 STG.E.U8 desc[UR26][R176.64], R25 ;  /* 0x00000019b0004986 */ /* 0x000fe2000c10111a */
[----:B------:R-:W-:-:S03]  /*f3a0*/  SHF.R.S32.HI R7, RZ, 0x8, R7 ;  /* 0x00000008ff077819 */ /* 0x000fc60000011407 */
[----:B--2---:R-:W-:Y:S01]  /*f3b0*/  ISETP.LT.AND P4, PT, R4, UR7, !P0 ;  /* 0x0000000704007c0c */ /* 0x004fe2000c781270 */
[----:B------:R-:W2:Y:S01]  /*f3c0*/  LDCU UR7, c[0x0][0x39c] ;  /* 0x00007380ff0777ac */ /* 0x000ea20008000800 */
[----:B------:R-:W-:Y:S01]  /*f3d0*/  VIADD R4, R0, 0x1b ;  /* 0x0000001b00047836 */ /* 0x000fe20000000000 */
[----:B------:R5:W-:Y:S01]  /*f3e0*/  @P1 STG.E.U8 desc[UR26][R172.64], R7 ;  /* 0x00000007ac001986 */ /* 0x000be2000c10111a */
[----:B---3--:R-:W-:-:S03]  /*f3f0*/  PRMT R5, R27, 0x9910, RZ ;  /* 0x000099101b057816 */ /* 0x008fc600000000ff */
[----:B-1----:R-:W-:Y:S01]  /*f400*/  ISETP.LT.AND P1, PT, R4, UR4, !P0 ;  /* 0x0000000404007c0c */ /* 0x002fe2000c721270 */
[----:B------:R-:W1:Y:S01]  /*f410*/  LDCU UR4, c[0x0][0x39c] ;  /* 0x00007380ff0477ac */ /* 0x000e620008000800 */
[----:B------:R-:W-:Y:S01]  /*f420*/  VIADD R4, R0, 0x1c ;  /* 0x0000001c00047836 */ /* 0x000fe20000000000 */
[----:B------:R-:W-:Y:S01]  /*f430*/  @P5 STG.E.U8 desc[UR26][R170.64], R27 ;  /* 0x0000001baa005986 */ /* 0x000fe2000c10111a */
[----:B------:R-:W-:-:S03]  /*f440*/  SHF.R.S32.HI R5, RZ, 0x8, R5 ;  /* 0x00000008ff057819 */ /* 0x000fc60000011405 */
[----:B0-----:R-:W-:Y:S01]  /*f450*/  ISETP.LT.AND P5, PT, R4, UR6, !P0 ;  /* 0x0000000604007c0c */ /* 0x001fe2000c7a1270 */
[----:B------:R-:W0:Y:S01]  /*f460*/  LDCU UR6, c[0x0][0x39c] ;  /* 0x00007380ff0677ac */ /* 0x000e220008000800 */
[----:B------:R-:W-:Y:S01]  /*f470*/  VIADD R4, R0, 0x1d ;  /* 0x0000001d00047836 */ /* 0x000fe20000000000 */
[----:B------:R3:W-:Y:S01]  /*f480*/  @P3 STG.E.U8 desc[UR26][R180.64], R5 ;  /* 0x00000005b4003986 */ /* 0x0007e2000c10111a */
[----:B-----5:R-:W-:-:S03]  /*f490*/  PRMT R7, R29, 0x9910, RZ ;  /* 0x000099101d077816 */ /* 0x020fc600000000ff */
[----:B--2---:R-:W-:Y:S01]  /*f4a0*/  ISETP.LT.AND P3, PT, R4, UR7, !P0 ;  /* 0x0000000704007c0c */ /* 0x004fe2000c761270 */
[----:B------:R-:W2:Y:S01]  /*f4b0*/  LDCU UR7, c[0x0][0x39c] ;  /* 0x00007380ff0777ac */ /* 0x000ea20008000800 */
[----:B------:R-:W-:Y:S01]  /*f4c0*/  VIADD R4, R0, 0x1e ;  /* 0x0000001e00047836 */ /* 0x000fe20000000000 */
[----:B------:R-:W-:Y:S01]  /*f4d0*/  @P6 STG.E.U8 desc[UR26][R178.64], R29 ;  /* 0x0000001db2006986 */ /* 0x000fe2000c10111a */
[----:B------:R-:W-:-:S03]  /*f4e0*/  SHF.R.S32.HI R7, RZ, 0x8, R7 ;  /* 0x00000008ff077819 */ /* 0x000fc60000011407 */
[----:B-1----:R-:W-:Y:S01]  /*f4f0*/  ISETP.LT.AND P6, PT, R4, UR4, !P0 ;  /* 0x0000000404007c0c */ /* 0x002fe2000c7c1270 */
[----:B------:R-:W1:Y:S01]  /*f500*/  LDCU UR4, c[0x0][0x39c] ;  /* 0x00007380ff0477ac */ /* 0x000e620008000800 */
[----:B------:R-:W-:Y:S01]  /*f510*/  VIADD R4, R0, 0x1f ;  /* 0x0000001f00047836 */ /* 0x000fe20000000000 */
[----:B------:R5:W-:Y:S01]  /*f520*/  @P2 STG.E.U8 desc[UR26][R174.64], R7 ;  /* 0x00000007ae002986 */ /* 0x000be2000c10111a */
[----:B---3--:R-:W-:-:S03]  /*f530*/  PRMT R5, R31, 0x9910, RZ ;  /* 0x000099101f057816 */ /* 0x008fc600000000ff */
[----:B0-----:R-:W-:Y:S01]  /*f540*/  ISETP.LT.AND P2, PT, R4, UR6, !P0 ;  /* 0x0000000604007c0c */ /* 0x001fe2000c741270 */
[----:B------:R-:W-:Y:S01]  /*f550*/  VIADD R4, R0, 0x20 ;  /* 0x0000002000047836 */ /* 0x000fe20000000000 */
[----:B------:R-:W0:Y:S01]  /*f560*/  LDCU UR6, c[0x0][0x39c] ;  /* 0x00007380ff0677ac */ /* 0x000e220008000800 */
[----:B------:R-:W-:Y:S01]  /*f570*/  @P4 STG.E.U8 desc[UR26][R184.64], R31 ;  /* 0x0000001fb8004986 */ /* 0x000fe2000c10111a */
[----:B------:R-:W-:Y:S02]  /*f580*/  SHF.R.S32.HI R5, RZ, 0x8, R5 ;  /* 0x00000008ff057819 */ /* 0x000fe40000011405 */
[----:B--2---:R-:W-:Y:S01]  /*f590*/  ISETP.LT.AND P4, PT, R4, UR7, !P0 ;  /* 0x0000000704007c0c */ /* 0x004fe2000c781270 */
[----:B------:R-:W2:Y:S01]  /*f5a0*/  LDCU UR7, c[0x0][0x39c] ;  /* 0x00007380ff0777ac */ /* 0x000ea20008000800 */
[----:B------:R-:W-:Y:S01]  /*f5b0*/  VIADD R4, R0, 0x21 ;  /* 0x0000002100047836 */ /* 0x000fe20000000000 */
[----:B------:R3:W-:Y:S01]  /*f5c0*/  @P1 STG.E.U8 desc[UR26][R182.64], R5 ;  /* 0x00000005b6001986 */ /* 0x0007e2000c10111a */
[----:B-----5:R-:W-:-:S03]  /*f5d0*/  PRMT R7, R33, 0x9910, RZ ;  /* 0x0000991021077816 */ /* 0x020fc600000000ff */
[----:B-1----:R-:W-:Y:S01]  /*f5e0*/  ISETP.LT.AND P1, PT, R4, UR4, !P0 ;  /* 0x0000000404007c0c */ /* 0x002fe2000c721270 */
[----:B------:R-:W1:Y:S01]  /*f5f0*/  LDCU UR4, c[0x0][0x39c] ;  /* 0x00007380ff0477ac */ /* 0x000e620008000800 */
[----:B------:R-:W-:Y:S01]  /*f600*/  VIADD R4, R0, 0x22 ;  /* 0x0000002200047836 */ /* 0x000fe20000000000 */
[----:B------:R-:W-:Y:S01]  /*f610*/  SHF.R.S32.HI R7, RZ, 0x8, R7 ;  /* 0x00000008ff077819 */ /* 0x000fe20000011407 */
[----:B------:R-:W-:Y:S03]  /*f620*/  @P5 STG.E.U8 desc[UR26][R190.64], R33 ;  /* 0x00000021be005986 */ /* 0x000fe6000c10111a */
[----:B0-----:R-:W-:Y:S01]  /*f630*/  ISETP.LT.AND P5, PT, R4, UR6, !P0 ;  /* 0x0000000604007c0c */ /* 0x001fe2000c7a1270 */
[----:B---3--:R-:W-:Y:S01]  /*f640*/  VIADD R5, R0, 0x23 ;  /* 0x0000002300057836 */ /* 0x008fe20000000000 */
[----:B------:R0:W-:Y:S01]  /*f650*/  @P3 STG.E.U8 desc[UR26][R188.64], R7 ;  /* 0x00000007bc003986 */ /* 0x0001e2000c10111a */
[CC--:B------:R-:W-:Y:S01]  /*f660*/  IADD3 R4, P3, PT, R192.reuse, R2.reuse, RZ ;  /* 0x00000002c0047210 */ /* 0x0c0fe20007f7e0ff */
[----:B------:R-:W3:Y:S02]  /*f670*/  LDCU UR6, c[0x0][0x39c] ;  /* 0x00007380ff0677ac */ /* 0x000ee40008000800 */
[----:B------:R-:W-:Y:S01]  /*f680*/  @P6 STG.E.U8 desc[UR26][R186.64], R35 ;  /* 0x00000023ba006986 */ /* 0x000fe2000c10111a */
[----:B--2---:R-:W-:Y:S01]  /*f690*/  ISETP.LT.AND P6, PT, R5, UR7, !P0 ;  /* 0x0000000705007c0c */ /* 0x004fe2000c7c1270 */
[----:B------:R-:W2:Y:S01]  /*f6a0*/  LDCU UR7, c[0x0][0x39c] ;  /* 0x00007380ff0777ac */ /* 0x000ea20008000800 */
[C---:B------:R-:W-:Y:S01]  /*f6b0*/  LEA.HI.X.SX32 R5, R192.reuse, R3, 0x1, P3 ;  /* 0x00000003c0057211 */ /* 0x040fe200018f0eff */
[----:B------:R-:W-:Y:S01]  /*f6c0*/  VIADD R192, R192, UR5 ;  /* 0x00000005c0c07c36 */ /* 0x000fe20008000000 */
[----:B-1----:R-:W-:Y:S01]  /*f6d0*/  ISETP.LT.AND P3, PT, R6, UR4, !P0 ;  /* 0x0000000406007c0c */ /* 0x002fe2000c761270 */
[----:B------:R-:W1:Y:S02]  /*f6e0*/  LDCU UR4, c[0x0][0x39c] ;  /* 0x00007380ff0477ac */ /* 0x000e640008000800 */
[----:B------:R5:W-:Y:S01]  /*f6f0*/  @P2 STG.E.U8 desc[UR26][R4.64], R11 ;  /* 0x0000000b04002986 */ /* 0x000be2000c10111a */
[C---:B------:R-:W-:Y:S01]  /*f700*/  IADD3 R6, P2, PT, R192.reuse, R2, RZ ;  /* 0x00000002c0067210 */ /* 0x040fe20007f5e0ff */
[----:B------:R-:W-:-:S03]  /*f710*/  VIADD R10, R192, UR5 ;  /* 0x00000005c00a7c36 */ /* 0x000fc60008000000 */
[----:B0-----:R-:W-:Y:S02]  /*f720*/  LEA.HI.X.SX32 R7, R192, R3, 0x1, P2 ;  /* 0x00000003c0077211 */ /* 0x001fe400010f0eff */
[----:B------:R-:W-:-:S03]  /*f730*/  IADD3 R8, P2, PT, R10, R2, RZ ;  /* 0x000000020a087210 */ /* 0x000fc60007f5e0ff */
[----:B------:R0:W-:Y:S01]  /*f740*/  @P4 STG.E.U8 desc[UR26][R6.64], R37 ;  /* 0x0000002506004986 */ /* 0x0001e2000c10111a */
[C---:B------:R-:W-:Y:S01]  /*f750*/  LEA.HI.X.SX32 R9, R10.reuse, R3, 0x1, P2 ;  /* 0x000000030a097211 */ /* 0x040fe200010f0eff */
[----:B------:R-:W-:Y:S01]  /*f760*/  VIADD R10, R10, UR5 ;  /* 0x000000050a0a7c36 */ /* 0x000fe20008000000 */
[----:B-----5:R-:W-:Y:S01]  /*f770*/  SHF.R.S32.HI R11, RZ, 0x8, R12 ;  /* 0x00000008ff0b7819 */ /* 0x020fe2000001140c */
[C---:B------:R-:W-:Y:S02]  /*f780*/  VIADD R5, R0.reuse, 0x26 ;  /* 0x0000002600057836 */ /* 0x040fe40000000000 */
[----:B------:R-:W-:Y:S01]  /*f790*/  VIADD R12, R0, 0x27 ;  /* 0x00000027000c7836 */ /* 0x000fe20000000000 */
[----:B-1----:R-:W-:Y:S01]  /*f7a0*/  ISETP.LT.AND P2, PT, R13, UR4, !P0 ;  /* 0x000000040d007c0c */ /* 0x002fe2000c741270 */
[----:B------:R1:W-:Y:S01]  /*f7b0*/  @P1 STG.E.U8 desc[UR26][R8.64], R11 ;  /* 0x0000000b08001986 */ /* 0x0003e2000c10111a */
[----:B------:R-:W-:Y:S01]  /*f7c0*/  IADD3 R4, P1, PT, R10, R2, RZ ;  /* 0x000000020a047210 */ /* 0x000fe20007f3e0ff */
[----:B------:R-:W5:Y:S01]  /*f7d0*/  LDCU UR4, c[0x0][0x39c] ;  /* 0x00007380ff0477ac */ /* 0x000f620008000800 */
[----:B---3--:R-:W-:-:S02]  /*f7e0*/  ISETP.LT.AND P4, PT, R5, UR6, !P0 ;  /* 0x0000000605007c0c */ /* 0x008fc4000c781270 */
[CC--:B------:R-:W-:Y:S01]  /*f7f0*/  LEA.HI.X.SX32 R5, R10.reuse, R3.reuse, 0x1, P1 ;  /* 0x000000030a057211 */ /* 0x0c0fe200008f0eff */
[----:B------:R-:W-:Y:S01]  /*f800*/  VIADD R10, R10, UR5 ;  /* 0x000000050a0a7c36 */ /* 0x000fe20008000000 */
[----:B------:R-:W-:Y:S01]  /*f810*/  PRMT R13, R39, 0x9910, RZ ;  /* 0x00009910270d7816 */ /* 0x000fe200000000ff */
[----:B------:R-:W3:Y:S01]  /*f820*/  LDCU UR6, c[0x0][0x39c] ;  /* 0x00007380ff0677ac */ /* 0x000ee20008000800 */
[----:B--2---:R-:W-:Y:S01]  /*f830*/  ISETP.LT.AND P1, PT, R12, UR7, !P0 ;  /* 0x000000070c007c0c */ /* 0x004fe2000c721270 */
[----:B------:R2:W-:Y:S01]  /*f840*/  @P5 STG.E.U8 desc[UR26][R4.64], R39 ;  /* 0x0000002704005986 */ /* 0x0005e2000c10111a */
[CC--:B0-----:R-:W-:Y:S01]  /*f850*/  IADD3 R6, P5, PT, R10.reuse, R2.reuse, RZ ;  /* 0x000000020a067210 */ /* 0x0c1fe20007fbe0ff */
[C---:B-1----:R-:W-:Y:S01]  /*f860*/  VIADD R11, R10.reuse, UR5 ;  /* 0x000000050a0b7c36 */ /* 0x042fe20008000000 */
[----:B------:R-:W-:Y:S01]  /*f870*/  SHF.R.S32.HI R13, RZ, 0x8, R13 ;  /* 0x00000008ff0d7819 */ /* 0x000fe2000001140d */
[----:B------:R-:W0:Y:S01]  /*f880*/  LDCU UR7, c[0x0][0x39c] ;  /* 0x00007380ff0777ac */ /* 0x000e220008000800 */
[----:B------:R-:W-:Y:S01]  /*f890*/  LEA.HI.X.SX32 R7, R10, R3, 0x1, P5 ;  /* 0x000000030a077211 */ /* 0x000fe200028f0eff */
[C---:B------:R-:W-:Y:S01]  /*f8a0*/  VIADD R10, R0.reuse, 0x28 ;  /* 0x00000028000a7836 */ /* 0x040fe20000000000 */
[----:B------:R-:W-:Y:S01]  /*f8b0*/  IADD3 R8, P5, PT, R11, R2, RZ ;  /* 0x000000020b087210 */ /* 0x000fe20007fbe0ff */
[----:B------:R-:W-:-:S02]  /*f8c0*/  VIADD R12, R0, 0x29 ;  /* 0x00000029000c7836 */ /* 0x000fc40000000000 */
[----:B------:R1:W-:Y:S01]  /*f8d0*/  @P6 STG.E.U8 desc[UR26][R6.64], R13 ;  /* 0x0000000d06006986 */ /* 0x0003e2000c10111a */
[C---:B------:R-:W-:Y:S01]  /*f8e0*/  LEA.HI.X.SX32 R9, R11.reuse, R3, 0x1, P5 ;  /* 0x000000030b097211 */ /* 0x040fe200028f0eff */
[----:B------:R-:W-:Y:S01]  /*f8f0*/  VIADD R11, R11, UR5 ;  /* 0x000000050b0b7c36 */ /* 0x000fe20008000000 */
[----:B-----5:R-:W-:Y:S01]  /*f900*/  ISETP.LT.AND P5, PT, R10, UR4, !P0 ;  /* 0x000000040a007c0c */ /* 0x020fe2000c7a1270 */
[----:B------:R-:W5:Y:S01]  /*f910*/  LDCU UR4, c[0x0][0x39c] ;  /* 0x00007380ff0477ac */ /* 0x000f620008000800 */
[----:B------:R-:W-:Y:S01]  /*f920*/  PRMT R10, R41, 0x9910, RZ ;  /* 0x00009910290a7816 */ /* 0x000fe200000000ff */
[----:B------:R0:W-:Y:S01]  /*f930*/  @P3 STG.E.U8 desc[UR26][R8.64], R41 ;  /* 0x0000002908003986 */ /* 0x0001e2000c10111a */
[----:B--2---:R-:W-:-:S04]  /*f940*/  IADD3 R4, P3, PT, R11, R2, RZ ;  /* 0x000000020b047210 */ /* 0x004fc80007f7e0ff */
[CC--:B------:R-:W-:Y:S01]  /*f950*/  LEA.HI.X.SX32 R5, R11.reuse, R3.reuse, 0x1, P3 ;  /* 0x000000030b057211 */ /* 0x0c0fe200018f0eff */
[----:B------:R-:W-:Y:S01]  /*f960*/  VIADD R11, R11, UR5 ;  /* 0x000000050b0b7c36 */ /* 0x000fe20008000000 */
[----:B-1----:R-:W-:Y:S02]  /*f970*/  SHF.R.S32.HI R13, RZ, 0x8, R10 ;  /* 0x00000008ff0d7819 */ /* 0x002fe4000001140a */
[----:B---3--:R-:W-:Y:S01]  /*f980*/  ISETP.LT.AND P3, PT, R12, UR6, !P0 ;  /* 0x000000060c007c0c */ /* 0x008fe2000c761270 */
[----:B------:R-:W1:Y:S01]  /*f990*/  LDCU UR6, c[0x0][0x39c] ;  /* 0x00007380ff0677ac */ /* 0x000e620008000800 */
[C---:B------:R-:W-:Y:S01]  /*f9a0*/  VIADD R10, R11.reuse, UR5 ;  /* 0x000000050b0a7c36 */ /* 0x040fe20008000000 */
[----:B------:R2:W-:Y:S01]  /*f9b0*/  @P2 STG.E.U8 desc[UR26][R4.64], R13 ;  /* 0x0000000d04002986 */ /* 0x0005e2000c10111a */
[----:B------:R-:W-:Y:S01]  /*f9c0*/  IADD3 R6, P2, PT, R11, R2, RZ ;  /* 0x000000020b067210 */ /* 0x000fe20007f5e0ff */
[C---:B0-----:R-:W-:Y:S01]  /*f9d0*/  VIADD R8, R0.reuse, 0x2a ;  /* 0x0000002a00087836 */ /* 0x041fe20000000000 */
[----:B------:R-:W-:Y:S01]  /*f9e0*/  PRMT R12, R43, 0x9910, RZ ;  /* 0x000099102b0c7816 */ /* 0x000fe200000000ff */
[----:B------:R-:W-:Y:S01]  /*f9f0*/  VIADD R9, R0, 0x2b ;  /* 0x0000002b00097836 */ /* 0x000fe20000000000 */
[----:B------:R-:W-:-:S02]  /*fa00*/  LEA.HI.X.SX32 R7, R11, R3, 0x1, P2 ;  /* 0x000000030b077211 */ /* 0x000fc400010f0eff */
[----:B-----5:R-:W-:Y:S01]  /*fa10*/  ISETP.LT.AND P2, PT, R8, UR4, !P0 ;  /* 0x0000000408007c0c */ /* 0x020fe2000c741270 */
[----:B------:R-:W-:Y:S01]  /*fa20*/  IMAD.MOV.U32 R11, RZ, RZ, R12 ;  /* 0x000000ffff0b7224 */ /* 0x000fe200078e000c */
[C---:B------:R-:W-:Y:S01]  /*fa30*/  IADD3 R8, P6, PT, R10.reuse, R2, RZ ;  /* 0x000000020a087210 */ /* 0x040fe20007fde0ff */
[----:B------:R0:W-:Y:S01]  /*fa40*/  @P4 STG.E.U8 desc[UR26][R6.64], R43 ;  /* 0x0000002b06004986 */ /* 0x0001e2000c10111a */
[----:B------:R-:W-:Y:S01]  /*fa50*/  ISETP.LT.AND P4, PT, R9, UR7, !P0 ;  /* 0x0000000709007c0c */ /* 0x000fe2000c781270 */
[----:B------:R-:W3:Y:S01]  /*fa60*/  LDCU UR4, c[0x0][0x39c] ;  /* 0x00007380ff0477ac */ /* 0x000ee20008000800 */
[C---:B------:R-:W-:Y:S01]  /*fa70*/  LEA.HI.X.SX32 R9, R10.reuse, R3, 0x1, P6 ;  /* 0x000000030a097211 */ /* 0x040fe200030f0eff */
[----:B------:R-:W-:Y:S01]  /*fa80*/  VIADD R10, R10, UR5 ;  /* 0x000000050a0a7c36 */ /* 0x000fe20008000000 */
[----:B------:R-:W-:Y:S01]  /*fa90*/  SHF.R.S32.HI R11, RZ, 0x8, R11 ;  /* 0x00000008ff0b7819 */ /* 0x000fe2000001140b */
[----:B--2---:R-:W-:Y:S01]  /*faa0*/  VIADD R5, R0, 0x2c ;  /* 0x0000002c00057836 */ /* 0x004fe20000000000 */
[----:B------:R-:W2:Y:S01]  /*fab0*/  LDCU UR7, c[0x0][0x39c] ;  /* 0x00007380ff0777ac */ /* 0x000ea20008000800 */
[----:B------:R-:W-:-:S02]  /*fac0*/  PRMT R13, R45, 0x9910, RZ ;  /* 0x000099102d0d7816 */ /* 0x000fc400000000ff */
[-C--:B------:R-:W-:Y:S01]  /*fad0*/  IADD3 R4, P6, PT, R10, R2.reuse, RZ ;  /* 0x000000020a047210 */ /* 0x080fe20007fde0ff */
[----:B------:R5:W-:Y:S01]  /*fae0*/  @P1 STG.E.U8 desc[UR26][R8.64], R11 ;  /* 0x0000000b08001986 */ /* 0x000be2000c10111a */
[----:B-1----:R-:W-:Y:S01]  /*faf0*/  ISETP.LT.AND P1, PT, R5, UR6, !P0 ;  /* 0x0000000605007c0c */ /* 0x002fe2000c721270 */
[----:B0-----:R-:W-:Y:S01]  /*fb00*/  VIADD R7, R0, 0x2d ;  /* 0x0000002d00077836 */ /* 0x001fe20000000000 */
[C---:B------:R-:W-:Y:S01]  /*fb10*/  LEA.HI.X.SX32 R5, R10.reuse, R3, 0x1, P6 ;  /* 0x000000030a057211 */ /* 0x040fe200030f0eff */
[----:B------:R-:W-:Y:S01]  /*fb20*/  VIADD R10, R10, UR5 ;  /* 0x000000050a0a7c36 */ /* 0x000fe20008000000 */
[----:B------:R-:W0:Y:S01]  /*fb30*/  LDCU UR6, c[0x0][0x39c] ;  /* 0x00007380ff0677ac */ /* 0x000e220008000800 */
[----:B------:R-:W-:Y:S02]  /*fb40*/  SHF.R.S32.HI R13, RZ, 0x8, R13 ;  /* 0x00000008ff0d7819 */ /* 0x000fe4000001140d */
[----:B------:R1:W-:Y:S01]  /*fb50*/  @P5 STG.E.U8 desc[UR26][R4.64], R45 ;  /* 0x0000002d04005986 */ /* 0x0003e2000c10111a */
[----:B------:R-:W-:-:S02]  /*fb60*/  IADD3 R6, P6, PT, R10, R2, RZ ;  /* 0x000000020a067210 */ /* 0x000fc40007fde0ff */
[----:B---3--:R-:W-:Y:S01]  /*fb70*/  ISETP.LT.AND P5, PT, R7, UR4, !P0 ;  /* 0x0000000407007c0c */ /* 0x008fe2000c7a1270 */
[C---:B-----5:R-:W-:Y:S01]  /*fb80*/  VIADD R11, R10.reuse, UR5 ;  /* 0x000000050a0b7c36 */ /* 0x060fe20008000000 */
[-C--:B------:R-:W-:Y:S01]  /*fb90*/  LEA.HI.X.SX32 R7, R10, R3.reuse, 0x1, P6 ;  /* 0x000000030a077211 */ /* 0x080fe200030f0eff */
[C---:B------:R-:W-:Y:S01]  /*fba0*/  VIADD R9, R0.reuse, 0x2e ;  /* 0x0000002e00097836 */ /* 0x040fe20000000000 */
[----:B------:R-:W3:Y:S01]  /*fbb0*/  LDCU UR4, c[0x0][0x39c] ;  /* 0x00007380ff0477ac */ /* 0x000ee20008000800 */
[----:B------:R-:W-:Y:S01]  /*fbc0*/  VIADD R10, R0, 0x2f ;  /* 0x0000002f000a7836 */ /* 0x000fe20000000000 */
[----:B------:R-:W-:Y:S01]  /*fbd0*/  IADD3 R8, P6, PT, R11, R2, RZ ;  /* 0x000000020b087210 */ /* 0x000fe20007fde0ff */
[----:B------:R5:W-:Y:S01]  /*fbe0*/  @P3 STG.E.U8 desc[UR26][R6.64], R13 ;  /* 0x0000000d06003986 */ /* 0x000be2000c10111a */
[----:B--2---:R-:W-:Y:S01]  /*fbf0*/  ISETP.LT.AND P3, PT, R9, UR7, !P0 ;  /* 0x0000000709007c0c */ /* 0x004fe2000c761270 */
[----:B------:R-:W2:Y:S01]  /*fc00*/  LDCU UR7, c[0x0][0x39c] ;  /* 0x00007380ff0777ac */ /* 0x000ea20008000800 */
[C---:B------:R-:W-:Y:S01]  /*fc10*/  LEA.HI.X.SX32 R9, R11.reuse, R3, 0x1, P6 ;  /* 0x000000030b097211 */ /* 0x040fe200030f0eff */
[----:B------:R-:W-:Y:S01]  /*fc20*/  VIADD R11, R11, UR5 ;  /* 0x000000050b0b7c36 */ /* 0x000fe20008000000 */
[----:B-1----:R-:W-:-:S02]  /*fc30*/  PRMT R5, R47, 0x9910, RZ ;  /* 0x000099102f057816 */ /* 0x002fc400000000ff */
[----:B0-----:R-:W-:Y:S01]  /*fc40*/  ISETP.LT.AND P6, PT, R10, UR6, !P0 ;  /* 0x000000060a007c0c */ /* 0x001fe2000c7c1270 */
[----:B------:R0:W-:Y:S01]  /*fc50*/  @P2 STG.E.U8 desc[UR26][R8.64], R47 ;  /* 0x0000002f08002986 */ /* 0x0001e2000c10111a */
[CC--:B------:R-:W-:Y:S01]  /*fc60*/  IADD3 R4, P2, PT, R11.reuse, R2.reuse, RZ ;  /* 0x000000020b047210 */ /* 0x0c0fe20007f5e0ff */
[C---:B------:R-:W-:Y:S01]  /*fc70*/  VIADD R10, R11.reuse, UR5 ;  /* 0x000000050b0a7c36 */ /* 0x040fe20008000000 */
[----:B------:R-:W1:Y:S01]  /*fc80*/  LDCU UR6, c[0x0][0x39c] ;  /* 0x00007380ff0677ac */ /* 0x000e620008000800 */
[----:B-----5:R-:W-:Y:S01]  /*fc90*/  IMAD.MOV.U32 R13, RZ, RZ, R5 ;  /* 0x000000ffff0d7224 */ /* 0x020fe200078e0005 */
[----:B------:R-:W-:Y:S01]  /*fca0*/  LEA.HI.X.SX32 R5, R11, R3, 0x1, P2 ;  /* 0x000000030b057211 */ /* 0x000fe200010f0eff */
[----:B------:R-:W-:Y:S01]  /*fcb0*/  VIADD R11, R0, 0x30 ;  /* 0x00000030000b7836 */ /* 0x000fe20000000000 */
[----:B------:R-:W-:Y:S02]  /*fcc0*/  IADD3 R6, P2, PT, R10, R2, RZ ;  /* 0x000000020a067210 */ /* 0x000fe40007f5e0ff */
[----:B------:R-:W-:-:S02]  /*fcd0*/  SHF.R.S32.HI R13, RZ, 0x8, R13 ;  /* 0x00000008ff0d7819 */ /* 0x000fc4000001140d */
[CC--:B------:R-:W-:Y:S01]  /*fce0*/  LEA.HI.X.SX32 R7, R10.reuse, R3.reuse, 0x1, P2 ;  /* 0x000000030a077211 */ /* 0x0c0fe200010f0eff */
[----:B------:R-:W-:Y:S01]  /*fcf0*/  VIADD R10, R10, UR5 ;  /* 0x000000050a0a7c36 */ /* 0x000fe20008000000 */
[----:B------:R-:W-:Y:S01]  /*fd00*/  PRMT R12, R49, 0x9910, RZ ;  /* 0x00009910310c7816 */ /* 0x000fe200000000ff */
[----:B------:R5:W-:Y:S01]  /*fd10*/  @P4 STG.E.U8 desc[UR26][R4.64], R13 ;  /* 0x0000000d04004986 */ /* 0x000be2000c10111a */
[----:B---3--:R-:W-:Y:S01]  /*fd20*/  ISETP.LT.AND P4, PT, R11, UR4, !P0 ;  /* 0x000000040b007c0c */ /* 0x008fe2000c781270 */
[----:B------:R-:W3:Y:S01]  /*fd30*/  LDCU UR4, c[0x0][0x39c] ;  /* 0x00007380ff0477ac */ /* 0x000ee20008000800 */
[C---:B------:R-:W-:Y:S01]  /*fd40*/  VIADD R11, R10.reuse, UR5 ;  /* 0x000000050a0b7c36 */ /* 0x040fe20008000000 */
[----:B------:R2:W-:Y:S01]  /*fd50*/  @P1 STG.E.U8 desc[UR26][R6.64], R49 ;  /* 0x0000003106001986 */ /* 0x0005e2000c10111a */
[-C--:B0-----:R-:W-:Y:S02]  /*fd60*/  IADD3 R8, P1, PT, R10, R2.reuse, RZ ;  /* 0x000000020a087210 */ /* 0x081fe40007f3e0ff */
[----:B-1----:R-:W-:Y:S01]  /*fd70*/  ISETP.LT.AND P2, PT, R14, UR6, !P0 ;  /* 0x000000060e007c0c */ /* 0x002fe2000c741270 */
[----:B------:R-:W0:Y:S01]  /*fd80*/  LDCU UR6, c[0x0][0x39c] ;  /* 0x00007380ff0677ac */ /* 0x000e220008000800 */
[-C--:B------:R-:W-:Y:S01]  /*fd90*/  LEA.HI.X.SX32 R9, R10, R3.reuse, 0x1, P1 ;  /* 0x000000030a097211 */ /* 0x080fe200008f0eff */
[C---:B------:R-:W-:Y:S01]  /*fda0*/  VIADD R14, R0.reuse, 0x43 ;  /* 0x00000043000e7836 */ /* 0x040fe20000000000 */
[----:B-----5:R-:W-:Y:S01]  /*fdb0*/  SHF.R.S32.HI R13, RZ, 0x8, R12 ;  /* 0x00000008ff0d7819 */ /* 0x020fe2000001140c */
[C---:B------:R-:W-:Y:S01]  /*fdc0*/  VIADD R5, R0.reuse, 0x32 ;  /* 0x0000003200057836 */ /* 0x040fe20000000000 */
[-C--:B------:R-:W-:Y:S01]  /*fdd0*/  IADD3 R4, P1, PT, R11, R2.reuse, RZ ;  /* 0x000000020b047210 */ /* 0x080fe20007f3e0ff */
[C---:B------:R-:W-:Y:S01]  /*fde0*/  VIADD R12, R0.reuse, 0x36 ;  /* 0x00000036000c7836 */ /* 0x040fe20000000000 */
[----:B--2---:R-:W-:Y:S01]  /*fdf0*/  PRMT R7, R51, 0x9910, RZ ;  /* 0x0000991033077816 */ /* 0x004fe200000000ff */
[----:B------:R-:W-:Y:S01]  /*fe00*/  VIADD R6, R0, 0x33 ;  /* 0x0000003300067836 */ /* 0x000fe20000000000 */
[----:B------:R1:W-:Y:S01]  /*fe10*/  @P5 STG.E.U8 desc[UR26][R8.64], R13 ;  /* 0x0000000d08005986 */ /* 0x0003e2000c10111a */
[----:B------:R-:W-:Y:S01]  /*fe20*/  ISETP.LT.AND P5, PT, R5, UR7, !P0 ;  /* 0x0000000705007c0c */ /* 0x000fe2000c7a1270 */
[----:B------:R-:W2:Y:S01]  /*fe30*/  LDCU UR7, c[0x0][0x39c] ;  /* 0x00007380ff0777ac */ /* 0x000ea20008000800 */
[C---:B------:R-:W-:Y:S01]  /*fe40*/  LEA.HI.X.SX32 R5, R11.reuse, R3, 0x1, P1 ;  /* 0x000000030b057211 */ /* 0x040fe200008f0eff */
[----:B------:R-:W-:Y:S01]  /*fe50*/  VIADD R11, R11, UR5 ;  /* 0x000000050b0b7c36 */ /* 0x000fe20008000000 */
[----:B---3--:R-:W-:Y:S01]  /*fe60*/  ISETP.LT.AND P1, PT, R6, UR4, !P0 ;  /* 0x0000000406007c0c */ /* 0x008fe2000c721270 */
[----:B------:R-:W3:Y:S02]  /*fe70*/  LDCU UR4, c[0x0][0x39c] ;  /* 0x00007380ff0477ac */ /* 0x000ee40008000800 */
[----:B------:R5:W-:Y:S01]  /*fe80*/  @P3 STG.E.U8 desc[UR26][R4.64], R51 ;  /* 0x0000003304003986 */ /* 0x000be2000c10111a */
[C---:B------:R-:W-:Y:S01]  /*fe90*/  IADD3 R6, P3, PT, R11.reuse, R2, RZ ;  /* 0x000000020b067210 */ /* 0x040fe20007f7e0ff */
[----:B------:R-:W-:-:S02]  /*fea0*/  VIADD R10, R11, UR5 ;  /* 0x000000050b0a7c36 */ /* 0x000fc40008000000 */
[----:B-1----:R-:W-:Y:S01]  /*feb0*/  IMAD.MOV.U32 R9, RZ, RZ, R7 ;  /* 0x000000ffff097224 */ /* 0x002fe200078e0007 */
[-C--:B------:R-:W-:Y:S02]  /*fec0*/  LEA.HI.X.SX32 R7, R11, R3.reuse, 0x1, P3 ;  /* 0x000000030b077211 */ /* 0x080fe400018f0eff */
[CC--:B------:R-:W-:Y:S02]  /*fed0*/  IADD3 R8, P3, PT, R10.reuse, R2.reuse, RZ ;  /* 0x000000020a087210 */ /* 0x0c0fe40007f7e0ff */
[----:B------:R-:W-:Y:S02]  /*fee0*/  SHF.R.S32.HI R11, RZ, 0x8, R9 ;  /* 0x00000008ff0b7819 */ /* 0x000fe40000011409 */
[----:B------:R-:W-:Y:S01]  /*fef0*/  LEA.HI.X.SX32 R9, R10, R3, 0x1, P3 ;  /* 0x000000030a097211 */ /* 0x000fe200018f0eff */
[----:B-----5:R-:W-:Y:S01]  /*ff00*/  VIADD R4, R0, 0x34 ;  /* 0x0000003400047836 */ /* 0x020fe20000000000 */
[----:B------:R-:W-:Y:S01]  /*ff10*/  PRMT R13, R53, 0x9910, RZ ;  /* 0x00009910350d7816 */ /* 0x000fe200000000ff */
[----:B------:R-:W-:Y:S01]  /*ff20*/  VIADD R10, R10, UR5 ;  /* 0x000000050a0a7c36 */ /* 0x000fe20008000000 */
[----:B------:R1:W-:Y:S01]  /*ff30*/  @P6 STG.E.U8 desc[UR26][R6.64], R11 ;  /* 0x0000000b06006986 */ /* 0x0003e2000c10111a */
[----:B------:R-:W-:Y:S01]  /*ff40*/  VIADD R5, R0, 0x35 ;  /* 0x0000003500057836 */ /* 0x000fe20000000000 */
[----:B---3--:R-:W-:Y:S01]  /*ff50*/  ISETP.LT.AND P3, PT, R4, UR4, !P0 ;  /* 0x0000000404007c0c */ /* 0x008fe2000c761270 */
[----:B------:R-:W3:Y:S01]  /*ff60*/  LDCU UR4, c[0x0][0x39c] ;  /* 0x00007380ff0477ac */ /* 0x000ee20008000800 */
[----:B------:R5:W-:Y:S01]  /*ff70*/  @P4 STG.E.U8 desc[UR26][R8.64], R53 ;  /* 0x0000003508004986 */ /* 0x000be2000c10111a */
[----:B------:R-:W-:-:S02]  /*ff80*/  IADD3 R4, P4, PT, R10, R2, RZ ;  /* 0x000000020a047210 */ /* 0x000fc40007f9e0ff */
[----:B0-----:R-:W-:Y:S01]  /*ff90*/  ISETP.LT.AND P6, PT, R5, UR6, !P0 ;  /* 0x0000000605007c0c */ /* 0x001fe2000c7c1270 */
[----:B------:R-:W0:Y:S01]  /*ffa0*/  LDCU UR6, c[0x0][0x39c] ;  /* 0x00007380ff0677ac */ /* 0x000e220008000800 */
[C---:B------:R-:W-:Y:S01]  /*ffb0*/  LEA.HI.X.SX32 R5, R10.reuse, R3, 0x1, P4 ;  /* 0x000000030a057211 */ /* 0x040fe200020f0eff */
[----:B------:R-:W-:Y:S01]  /*ffc0*/  VIADD R10, R10, UR5 ;  /* 0x000000050a0a7c36 */ /* 0x000fe20008000000 */
[----:B------:R-:W-:Y:S02]  /*ffd0*/  SHF.R.S32.HI R13, RZ, 0x8, R13 ;  /* 0x00000008ff0d7819 */ /* 0x000fe4000001140d */
[----:B--2---:R-:W-:Y:S01]  /*ffe0*/  ISETP.LT.AND P4, PT, R12, UR7, !P0 ;  /* 0x000000070c007c0c */ /* 0x004fe2000c781270 */
[C---:B-1----:R-:W-:Y:S01]  /*fff0*/  VIADD R11, R10.reuse, UR5 ;  /* 0x000000050a0b7c36 */ /* 0x042fe20008000000 */
[----:B------:R-:W1:Y:S01]  /*10000*/  LDCU UR7, c[0x0][0x39c] ;  /* 0x00007380ff0777ac */ /* 0x000e620008000800 */
[----:B------:R2:W-:Y:S01]  /*10010*/  @P2 STG.E.U8 desc[UR26][R4.64], R13 ;  /* 0x0000000d04002986 */ /* 0x0005e2000c10111a */
[----:B------:R-:W-:Y:S01]  /*10020*/  IADD3 R6, P2, PT, R10, R2, RZ ;  /* 0x000000020a067210 */ /* 0x000fe20007f5e0ff */
[----:B------:R-:W-:Y:S01]  /*10030*/  VIADD R12, R0, 0x37 ;  /* 0x00000037000c7836 */ /* 0x000fe20000000000 */
[----:B-----5:R-:W-:-:S02]  /*10040*/  PRMT R9, R55, 0x9910, RZ ;  /* 0x0000991037097816 */ /* 0x020fc400000000ff */
[-C--:B------:R-:W-:Y:S02]  /*10050*/  LEA.HI.X.SX32 R7, R10, R3.reuse, 0x1, P2 ;  /* 0x000000030a077211 */ /* 0x080fe400010f0eff */
[CC--:B------:R-:W-:Y:S01]  /*10060*/  IADD3 R8, P2, PT, R11.reuse, R2.reuse, RZ ;  /* 0x000000020b087210 */ /* 0x0c0fe20007f5e0ff */
[----:B------:R-:W-:Y:S02]  /*10070*/  IMAD.MOV.U32 R10, RZ, RZ, R9 ;  /* 0x000000ffff0a7224 */ /* 0x000fe400078e0009 */
[----:B------:R5:W-:Y:S01]  /*10080*/  @P5 STG.E.U8 desc[UR26][R6.64], R55 ;  /* 0x0000003706005986 */ /* 0x000be2000c10111a */
[CC--:B------:R-:W-:Y:S01]  /*10090*/  LEA.HI.X.SX32 R9, R11.reuse, R3.reuse, 0x1, P2 ;  /* 0x000000030b097211 */ /* 0x0c0fe200010f0eff */
[----:B------:R-:W-:Y:S01]  /*100a0*/  VIADD R11, R11, UR5 ;  /* 0x000000050b0b7c36 */ /* 0x000fe20008000000 */
[----:B--2---:R-:W-:Y:S01]  /*100b0*/  SHF.R.S32.HI R13, RZ, 0x8, R10 ;  /* 0x00000008ff0d7819 */ /* 0x004fe2000001140a */
[----:B------:R-:W-:Y:S01]  /*100c0*/  VIADD R5, R0, 0x38 ;  /* 0x0000003800057836 */ /* 0x000fe20000000000 */
[----:B---3--:R-:W-:Y:S01]  /*100d0*/  ISETP.LT.AND P2, PT, R12, UR4, !P0 ;  /* 0x000000040c007c0c */ /* 0x008fe2000c741270 */
[C---:B------:R-:W-:Y:S01]  /*100e0*/  VIADD R10, R0.reuse, 0x39 ;  /* 0x00000039000a7836 */ /* 0x040fe20000000000 */
[----:B------:R-:W2:Y:S01]  /*100f0*/  LDCU UR4, c[0x0][0x39c] ;  /* 0x00007380ff0477ac */ /* 0x000ea20008000800 */
[----:B------:R3:W-:Y:S01]  /*10100*/  @P1 STG.E.U8 desc[UR26][R8.64], R13 ;  /* 0x0000000d08001986 */ /* 0x0007e2000c10111a */
[----:B------:R-:W-:Y:S01]  /*10110*/  IADD3 R4, P1, PT, R11, R2, RZ ;  /* 0x000000020b047210 */ /* 0x000fe20007f3e0ff */
[----:B------:R-:W-:Y:S01]  /*10120*/  VIADD R12, R0, 0x3a ;  /* 0x0000003a000c7836 */ /* 0x000fe20000000000 */
[----:B0-----:R-:W-:Y:S01]  /*10130*/  ISETP.LT.AND P5, PT, R5, UR6, !P0 ;  /* 0x0000000605007c0c */ /* 0x001fe2000c7a1270 */
[----:B------:R-:W0:Y:S01]  /*10140*/  LDCU UR6, c[0x0][0x39c] ;  /* 0x00007380ff0677ac */ /* 0x000e220008000800 */
[C---:B------:R-:W-:Y:S01]  /*10150*/  LEA.HI.X.SX32 R5, R11.reuse, R3, 0x1, P1 ;  /* 0x000000030b057211 */ /* 0x040fe200008f0eff */
[----:B------:R-:W-:Y:S01]  /*10160*/  VIADD R11, R11, UR5 ;  /* 0x000000050b0b7c36 */ /* 0x000fe20008000000 */
[----:B-----5:R-:W-:-:S02]  /*10170*/  PRMT R7, R57, 0x9910, RZ ;  /* 0x0000991039077816 */ /* 0x020fc400000000ff */
[----:B-1----:R-:W-:Y:S01]  /*10180*/  ISETP.LT.AND P1, PT, R10, UR7, !P0 ;  /* 0x000000070a007c0c */ /* 0x002fe2000c721270 */
[----:B------:R1:W-:Y:S01]  /*10190*/  @P3 STG.E.U8 desc[UR26][R4.64], R57 ;  /* 0x0000003904003986 */ /* 0x0003e2000c10111a */
[-C--:B------:R-:W-:Y:S01]  /*101a0*/  IADD3 R6, P3, PT, R11, R2.reuse, RZ ;  /* 0x000000020b067210 */ /* 0x080fe20007f7e0ff */
[----:B---3--:R-:W-:Y:S01]  /*101b0*/  IMAD.MOV.U32 R8, RZ, RZ, R7 ;  /* 0x000000ffff087224 */ /* 0x008fe200078e0007 */
[----:B------:R-:W-:Y:S01]  /*101c0*/  PRMT R13, R59, 0x9910, RZ ;  /* 0x000099103b0d7816 */ /* 0x000fe200000000ff */
[C---:B------:R-:W-:Y:S01]  /*101d0*/  VIADD R10, R11.reuse, UR5 ;  /* 0x000000050b0a7c36 */ /* 0x040fe20008000000 */
[----:B------:R-:W-:Y:S01]  /*101e0*/  LEA.HI.X.SX32 R7, R11, R3, 0x1, P3 ;  /* 0x000000030b077211 */ /* 0x000fe200018f0eff */
[----:B------:R-:W3:Y:S01]  /*101f0*/  LDCU UR7, c[0x0][0x39c] ;  /* 0x00007380ff0777ac */ /* 0x000ee20008000800 */
[----:B------:R-:W-:Y:S02]  /*10200*/  SHF.R.S32.HI R11, RZ, 0x8, R8 ;  /* 0x00000008ff0b7819 */ /* 0x000fe40000011408 */
[----:B------:R-:W-:-:S02]  /*10210*/  IADD3 R8, P3, PT, R10, R2, RZ ;  /* 0x000000020a087210 */ /* 0x000fc40007f7e0ff */
[----:B------:R-:W-:Y:S01]  /*10220*/  SHF.R.S32.HI R13, RZ, 0x8, R13 ;  /* 0x00000008ff0d7819 */ /* 0x000fe2000001140d */
[----:B------:R5:W-:Y:S01]  /*10230*/  @P6 STG.E.U8 desc[UR26][R6.64], R11 ;  /* 0x0000000b06006986 */ /* 0x000be2000c10111a */
[C---:B------:R-:W-:Y:S01]  /*10240*/  LEA.HI.X.SX32 R9, R10.reuse, R3, 0x1, P3 ;  /* 0x000000030a097211 */ /* 0x040fe200018f0eff */
[----:B------:R-:W-:Y:S01]  /*10250*/  VIADD R10, R10, UR5 ;  /* 0x000000050a0a7c36 */ /* 0x000fe20008000000 */
[----:B--2---:R-:W-:Y:S01]  /*10260*/  ISETP.LT.AND P3, PT, R12, UR4, !P0 ;  /* 0x000000040c007c0c */ /* 0x004fe2000c761270 */
[----:B------:R-:W2:Y:S01]  /*10270*/  LDCU UR4, c[0x0][0x39c] ;  /* 0x00007380ff0477ac */ /* 0x000ea20008000800 */
[----:B------:R-:W-:Y:S01]  /*10280*/  VIADD R12, R0, 0x3b ;  /* 0x0000003b000c7836 */ /* 0x000fe20000000000 */
[----:B------:R3:W-:Y:S01]  /*10290*/  @P4 STG.E.U8 desc[UR26][R8.64], R59 ;  /* 0x0000003b08004986 */ /* 0x0007e2000c10111a */
[----:B-1----:R-:W-:-:S04]  /*102a0*/  IADD3 R4, P4, PT, R10, R2, RZ ;  /* 0x000000020a047210 */ /* 0x002fc80007f9e0ff */
[CC--:B------:R-:W-:Y:S01]  /*102b0*/  LEA.HI.X.SX32 R5, R10.reuse, R3.reuse, 0x1, P4 ;  /* 0x000000030a057211 */ /* 0x0c0fe200020f0eff */
[----:B------:R-:W-:Y:S01]  /*102c0*/  VIADD R10, R10, UR5 ;  /* 0x000000050a0a7c36 */ /* 0x000fe20008000000 */
[----:B0-----:R-:W-:Y:S01]  /*102d0*/  ISETP.LT.AND P4, PT, R12, UR6, !P0 ;  /* 0x000000060c007c0c */ /* 0x001fe2000c781270 */
[----:B------:R-:W0:Y:S01]  /*102e0*/  LDCU UR6, c[0x0][0x39c] ;  /* 0x00007380ff0677ac */ /* 0x000e220008000800 */
[----:B------:R-:W-:Y:S01]  /*102f0*/  PRMT R12, R61, 0x9910, RZ ;  /* 0x000099103d0c7816 */ /* 0x000fe200000000ff */
[----:B------:R1:W-:Y:S01]  /*10300*/  @P2 STG.E.U8 desc[UR26][R4.64], R13 ;  /* 0x0000000d04002986 */ /* 0x0003e2000c10111a */
[-C--:B-----5:R-:W-:Y:S01]  /*10310*/  IADD3 R6, P2, PT, R10, R2.reuse, RZ ;  /* 0x000000020a067210 */ /* 0x0a0fe20007f5e0ff */
[----:B---3--:R-:W-:Y:S02]  /*10320*/  VIADD R8, R0, 0x3c ;  /* 0x0000003c00087836 */ /* 0x008fe40000000000 */
[C---:B------:R-:W-:Y:S01]  /*10330*/  VIADD R11, R10.reuse, UR5 ;  /* 0x000000050a0b7c36 */ /* 0x040fe20008000000 */
[-C--:B------:R-:W-:Y:S01]  /*10340*/  LEA.HI.X.SX32 R7, R10, R3.reuse, 0x1, P2 ;  /* 0x000000030a077211 */ /* 0x080fe200010f0eff */
[----:B------:R-:W-:Y:S01]  /*10350*/  VIADD R9, R0, 0x3d ;  /* 0x0000003d00097836 */ /* 0x000fe20000000000 */
[----:B--2---:R-:W-:Y:S01]  /*10360*/  ISETP.LT.AND P2, PT, R8, UR4, !P0 ;  /* 0x0000000408007c0c */ /* 0x004fe2000c741270 */
[----:B------:R-:W-:Y:S01]  /*10370*/  IMAD.MOV.U32 R10, RZ, RZ, R12 ;  /* 0x000000ffff0a7224 */ /* 0x000fe200078e000c */
[-C--:B------:R-:W-:Y:S01]  /*10380*/  IADD3 R8, P6, PT, R11, R2.reuse, RZ ;  /* 0x000000020b087210 */ /* 0x080fe20007fde0ff */
[----:B------:R2:W-:Y:S01]  /*10390*/  @P5 STG.E.U8 desc[UR26][R6.64], R61 ;  /* 0x0000003d06005986 */ /* 0x0005e2000c10111a */
[----:B------:R-:W-:Y:S01]  /*103a0*/  ISETP.LT.AND P5, PT, R9, UR7, !P0 ;  /* 0x0000000709007c0c */ /* 0x000fe2000c7a1270 */
[----:B------:R-:W3:Y:S01]  /*103b0*/  LDCU UR4, c[0x0][0x39c] ;  /* 0x00007380ff0477ac */ /* 0x000ee20008000800 */
[CC--:B------:R-:W-:Y:S01]  /*103c0*/  LEA.HI.X.SX32 R9, R11.reuse, R3.reuse, 0x1, P6 ;  /* 0x000000030b097211 */ /* 0x0c0fe200030f0eff */
[----:B------:R-:W-:Y:S01]  /*103d0*/  VIADD R11, R11, UR5 ;  /* 0x000000050b0b7c36 */ /* 0x000fe20008000000 */
[----:B-1----:R-:W-:Y:S01]  /*103e0*/  SHF.R.S32.HI R13, RZ, 0x8, R10 ;  /* 0x00000008ff0d7819 */ /* 0x002fe2000001140a */
[C---:B------:R-:W-:Y:S01]  /*103f0*/  VIADD R5, R0.reuse, 0x3e ;  /* 0x0000003e00057836 */ /* 0x040fe20000000000 */
[----:B------:R-:W1:Y:S01]  /*10400*/  LDCU UR7, c[0x0][0x39c] ;  /* 0x00007380ff0777ac */ /* 0x000e620008000800 */
[----:B------:R-:W-:Y:S01]  /*10410*/  PRMT R10, R63, 0x9910, RZ ;  /* 0x000099103f0a7816 */ /* 0x000fe200000000ff */
[C---:B------:R-:W-:Y:S01]  /*10420*/  VIADD R12, R0.reuse, 0x41 ;  /* 0x00000041000c7836 */ /* 0x040fe20000000000 */
[-C--:B------:R-:W-:Y:S01]  /*10430*/  IADD3 R4, P6, PT, R11, R2.reuse, RZ ;  /* 0x000000020b047210 */ /* 0x080fe20007fde0ff */
[----:B------:R5:W-:Y:S01]  /*10440*/  @P1 STG.E.U8 desc[UR26][R8.64], R13 ;  /* 0x0000000d08001986 */ /* 0x000be2000c10111a */
[----:B0-----:R-:W-:Y:S01]  /*10450*/  ISETP.LT.AND P1, PT, R5, UR6, !P0 ;  /* 0x0000000605007c0c */ /* 0x001fe2000c721270 */
[----:B--2---:R-:W-:Y:S01]  /*10460*/  VIADD R7, R0, 0x3f ;  /* 0x0000003f00077836 */ /* 0x004fe20000000000 */
[C---:B------:R-:W-:Y:S01]  /*10470*/  LEA.HI.X.SX32 R5, R11.reuse, R3, 0x1, P6 ;  /* 0x000000030b057211 */ /* 0x040fe200030f0eff */
[----:B------:R-:W-:Y:S01]  /*10480*/  VIADD R11, R11, UR5 ;  /* 0x000000050b0b7c36 */ /* 0x000fe20008000000 */
[----:B------:R-:W0:Y:S03]  /*10490*/  LDCU UR6, c[0x0][0x39c] ;  /* 0x00007380ff0677ac */ /* 0x000e260008000800 */
[----:B------:R2:W-:Y:S01]  /*104a0*/  @P3 STG.E.U8 desc[UR26][R4.64], R63 ;  /* 0x0000003f04003986 */ /* 0x0005e2000c10111a */
[----:B------:R-:W-:-:S02]  /*104b0*/  IADD3 R6, P6, PT, R11, R2, RZ ;  /* 0x000000020b067210 */ /* 0x000fc40007fde0ff */
[----:B---3--:R-:W-:Y:S01]  /*104c0*/  ISETP.LT.AND P3, PT, R7, UR4, !P0 ;  /* 0x0000000407007c0c */ /* 0x008fe2000c761270 */
[----:B-----5:R-:W-:Y:S01]  /*104d0*/  IMAD.MOV.U32 R8, RZ, RZ, R10 ;  /* 0x000000ffff087224 */ /* 0x020fe200078e000a */
[CC--:B------:R-:W-:Y:S01]  /*104e0*/  LEA.HI.X.SX32 R7, R11.reuse, R3.reuse, 0x1, P6 ;  /* 0x000000030b077211 */ /* 0x0c0fe200030f0eff */
[----:B------:R-:W-:Y:S01]  /*104f0*/  VIADD R10, R11, UR5 ;  /* 0x000000050b0a7c36 */ /* 0x000fe20008000000 */
[----:B------:R-:W3:Y:S01]  /*10500*/  LDCU UR4, c[0x0][0x39c] ;  /* 0x00007380ff0477ac */ /* 0x000ee20008000800 */
[----:B------:R-:W-:Y:S01]  /*10510*/  VIADD R9, R0, 0x40 ;  /* 0x0000004000097836 */ /* 0x000fe20000000000 */
[----:B------:R-:W-:Y:S02]  /*10520*/  SHF.R.S32.HI R11, RZ, 0x8, R8 ;  /* 0x00000008ff0b7819 */ /* 0x000fe40000011408 */
[C---:B------:R-:W-:Y:S02]  /*10530*/  IADD3 R8, P6, PT, R10.reuse, R2, RZ ;  /* 0x000000020a087210 */ /* 0x040fe40007fde0ff */
[----:B------:R-:W-:Y:S01]  /*10540*/  PRMT R13, R65, 0x9910, RZ ;  /* 0x00009910410d7816 */ /* 0x000fe200000000ff */
[----:B------:R5:W-:Y:S01]  /*10550*/  @P4 STG.E.U8 desc[UR26][R6.64], R11 ;  /* 0x0000000b06004986 */ /* 0x000be2000c10111a */
[----:B-1----:R-:W-:Y:S01]  /*10560*/  ISETP.LT.AND P4, PT, R9, UR7, !P0 ;  /* 0x0000000709007c0c */ /* 0x002fe2000c781270 */
[----:B------:R-:W1:Y:S01]  /*10570*/  LDCU UR7, c[0x0][0x39c] ;  /* 0x00007380ff0777ac */ /* 0x000e620008000800 */
[C---:B------:R-:W-:Y:S01]  /*10580*/  LEA.HI.X.SX32 R9, R10.reuse, R3, 0x1, P6 ;  /* 0x000000030a097211 */ /* 0x040fe200030f0eff */
[----:B------:R-:W-:Y:S01]  /*10590*/  VIADD R10, R10, UR5 ;  /* 0x000000050a0a7c36 */ /* 0x000fe20008000000 */
[----:B------:R-:W-:-:S02]  /*105a0*/  SHF.R.S32.HI R13, RZ, 0x8, R13 ;  /* 0x00000008ff0d7819 */ /* 0x000fc4000001140d */
[----:B0-----:R-:W-:Y:S01]  /*105b0*/  ISETP.LT.AND P6, PT, R12, UR6, !P0 ;  /* 0x000000060c007c0c */ /* 0x001fe2000c7c1270 */
[----:B------:R0:W-:Y:S01]  /*105c0*/  @P2 STG.E.U8 desc[UR26][R8.64], R65 ;  /* 0x0000004108002986 */ /* 0x0001e2000c10111a */
[C---:B--2---:R-:W-:Y:S01]  /*105d0*/  IADD3 R4, P2, PT, R10.reuse, R2, RZ ;  /* 0x000000020a047210 */ /* 0x044fe20007f5e0ff */
[----:B------:R-:W2:Y:S01]  /*105e0*/  LDCU UR6, c[0x0][0x39c] ;  /* 0x00007380ff0677ac */ /* 0x000ea20008000800 */
[----:B------:R-:W-:Y:S01]  /*105f0*/  PRMT R12, R67, 0x9910, RZ ;  /* 0x00009910430c7816 */ /* 0x000fe200000000ff */
[C---:B-----5:R-:W-:Y:S01]  /*10600*/  VIADD R11, R10.reuse, UR5 ;  /* 0x000000050a0b7c36 */ /* 0x060fe20008000000 */
[----:B------:R-:W-:Y:S01]  /*10610*/  LEA.HI.X.SX32 R5, R10, R3, 0x1, P2 ;  /* 0x000000030a057211 */ /* 0x000fe200010f0eff */
[----:B------:R-:W-:-:S03]  /*10620*/  VIADD R10, R0, 0x42 ;  /* 0x00000042000a7836 */ /* 0x000fc60000000000 */
[C---:B------:R-:W-:Y:S01]  /*10630*/  IADD3 R6, P2, PT, R11.reuse, R2, RZ ;  /* 0x000000020b067210 */ /* 0x040fe20007f5e0ff */
[----:B------:R5:W-:Y:S01]  /*10640*/  @P5 STG.E.U8 desc[UR26][R4.64], R13 ;  /* 0x0000000d04005986 */ /* 0x000be2000c10111a */
[----:B---3--:R-:W-:Y:S01]  /*10650*/  ISETP.LT.AND P5, PT, R10, UR4, !P0 ;  /* 0x000000040a007c0c */ /* 0x008fe2000c7a1270 */
[----:B------:R-:W3:Y:S01]  /*10660*/  LDCU UR4, c[0x0][0x39c] ;  /* 0x00007380ff0477ac */ /* 0x000ee20008000800 */
[C---:B------:R-:W-:Y:S01]  /*10670*/  LEA.HI.X.SX32 R7, R11.reuse, R3, 0x1, P2 ;  /* 0x000000030b077211 */ /* 0x040fe200010f0eff */
[----:B------:R-:W-:-:S04]  /*10680*/  VIADD R11, R11, UR5 ;  /* 0x000000050b0b7c36 */ /* 0x000fc80008000000 */
[----:B------:R1:W-:Y:S01]  /*10690*/  @P1 STG.E.U8 desc[UR26][R6.64], R67 ;  /* 0x0000004306001986 */ /* 0x0003e2000c10111a */
[CC--:B0-----:R-:W-:Y:S01]  /*106a0*/  IADD3 R8, P1, PT, R11.reuse, R2.reuse, RZ ;  /* 0x000000020b087210 */ /* 0x0c1fe20007f3e0ff */
[C---:B------:R-:W-:Y:S01]  /*106b0*/  VIADD R10, R11.reuse, UR5 ;  /* 0x000000050b0a7c36 */ /* 0x040fe20008000000 */
[----:B--2---:R-:W-:Y:S01]  /*106c0*/  ISETP.LT.AND P2, PT, R14, UR6, !P0 ;  /* 0x000000060e007c0c */ /* 0x004fe2000c741270 */
[C---:B-----5:R-:W-:Y:S01]  /*106d0*/  VIADD R5, R0.reuse, 0x44 ;  /* 0x0000004400057836 */ /* 0x060fe20000000000 */
[-C--:B------:R-:W-:Y:S01]  /*106e0*/  LEA.HI.X.SX32 R9, R11, R3.reuse, 0x1, P1 ;  /* 0x000000030b097211 */ /* 0x080fe200008f0eff */
[----:B------:R-:W0:Y:S01]  /*106f0*/  LDCU UR6, c[0x0][0x39c] ;  /* 0x00007380ff0677ac */ /* 0x000e220008000800 */
[----:B------:R-:W-:Y:S01]  /*10700*/  SHF.R.S32.HI R11, RZ, 0x8, R12 ;  /* 0x00000008ff0b7819 */ /* 0x000fe2000001140c */
[----:B------:R-:W-:Y:S01]  /*10710*/  VIADD R12, R0, 0x48 ;  /* 0x00000048000c7836 */ /* 0x000fe20000000000 */
[-C--:B------:R-:W-:Y:S01]  /*10720*/  IADD3 R4, P1, PT, R10, R2.reuse, RZ ;  /* 0x000000020a047210 */ /* 0x080fe20007f3e0ff */
[C---:B------:R-:W-:Y:S01]  /*10730*/  VIADD R14, R0.reuse, 0x55 ;  /* 0x00000055000e7836 */ /* 0x040fe20000000000 */
[----:B------:R-:W-:Y:S01]  /*10740*/  PRMT R13, R69, 0x9910, RZ ;  /* 0x00009910450d7816 */ /* 0x000fe200000000ff */
[----:B-1----:R-:W-:Y:S01]  /*10750*/  VIADD R6, R0, 0x45 ;  /* 0x0000004500067836 */ /* 0x002fe20000000000 */
[----:B------:R1:W-:Y:S01]  /*10760*/  @P3 STG.E.U8 desc[UR26][R8.64], R11 ;  /* 0x0000000b08003986 */ /* 0x0003e2000c10111a */
[----:B------:R-:W-:Y:S01]  /*10770*/  ISETP.LT.AND P3, PT, R5, UR7, !P0 ;  /* 0x0000000705007c0c */ /* 0x000fe2000c761270 */
[----:B------:R-:W2:Y:S01]  /*10780*/  LDCU UR7, c[0x0][0x39c] ;  /* 0x00007380ff0777ac */ /* 0x000ea20008000800 */
[C---:B------:R-:W-:Y:S01]  /*10790*/  LEA.HI.X.SX32 R5, R10.reuse, R3, 0x1, P1 ;  /* 0x000000030a057211 */ /* 0x040fe200008f0eff */
[----:B------:R-:W-:Y:S01]  /*107a0*/  VIADD R10, R10, UR5 ;  /* 0x000000050a0a7c36 */ /* 0x000fe20008000000 */
[----:B---3--:R-:W-:Y:S01]  /*107b0*/  ISETP.LT.AND P1, PT, R6, UR4, !P0 ;  /* 0x0000000406007c0c */ /* 0x008fe2000c721270 */
[----:B------:R-:W3:Y:S01]  /*107c0*/  LDCU UR4, c[0x0][0x39c] ;  /* 0x00007380ff0477ac */ /* 0x000ee20008000800 */
[----:B------:R-:W-:Y:S01]  /*107d0*/  SHF.R.S32.HI R13, RZ, 0x8, R13 ;  /* 0x00000008ff0d7819 */ /* 0x000fe2000001140d */
[----:B------:R5:W-:Y:S01]  /*107e0*/  @P4 STG.E.U8 desc[UR26][R4.64], R69 ;  /* 0x0000004504004986 */ /* 0x000be2000c10111a */
[C---:B------:R-:W-:Y:S01]  /*107f0*/  IADD3 R6, P4, PT, R10.reuse, R2, RZ ;  /* 0x000000020a067210 */ /* 0x040fe20007f9e0ff */
[----:B-1----:R-:W-:-:S03]  /*10800*/  VIADD R11, R10, UR5 ;  /* 0x000000050a0b7c36 */ /* 0x002fc60008000000 */
[-C--:B------:R-:W-:Y:S02]  /*10810*/  LEA.HI.X.SX32 R7, R10, R3.reuse, 0x1, P4 ;  /* 0x000000030a077211 */ /* 0x080fe400020f0eff */
[----:B------:R-:W-:Y:S02]  /*10820*/  PRMT R10, R71, 0x9910, RZ ;  /* 0x00009910470a7816 */ /* 0x000fe400000000ff */
[CC--:B------:R-:W-:Y:S01]  /*10830*/  IADD3 R8, P4, PT, R11.reuse, R2.reuse, RZ ;  /* 0x000000020b087210 */ /* 0x0c0fe20007f9e0ff */
[----:B------:R1:W-:Y:S01]  /*10840*/  @P6 STG.E.U8 desc[UR26][R6.64], R13 ;  /* 0x0000000d06006986 */ /* 0x0003e2000c10111a */
[C---:B-----5:R-:W-:Y:S02]  /*10850*/  VIADD R4, R0.reuse, 0x46 ;  /* 0x0000004600047836 */ /* 0x060fe40000000000 */
[C---:B------:R-:W-:Y:S01]  /*10860*/  LEA.HI.X.SX32 R9, R11.reuse, R3, 0x1, P4 ;  /* 0x000000030b097211 */ /* 0x040fe200020f0eff */
[----:B------:R-:W-:Y:S02]  /*10870*/  VIADD R11, R11, UR5 ;  /* 0x000000050b0b7c36 */ /* 0x000fe40008000000 */
[----:B------:R-:W-:Y:S01]  /*10880*/  VIADD R5, R0, 0x47 ;  /* 0x0000004700057836 */ /* 0x000fe20000000000 */
[----:B---3--:R-:W-:Y:S01]  /*10890*/  ISETP.LT.AND P4, PT, R4, UR4, !P0 ;  /* 0x0000000404007c0c */ /* 0x008fe2000c781270 */
[----:B------:R3:W-:Y:S01]  /*108a0*/  @P5 STG.E.U8 desc[UR26][R8.64], R71 ;  /* 0x0000004708005986 */ /* 0x0007e2000c10111a */
[----:B------:R-:W-:Y:S01]  /*108b0*/  IADD3 R4, P5, PT, R11, R2, RZ ;  /* 0x000000020b047210 */ /* 0x000fe20007fbe0ff */
[----:B------:R-:W5:Y:S01]  /*108c0*/  LDCU UR4, c[0x0][0x39c] ;  /* 0x00007380ff0477ac */ /* 0x000f620008000800 */
[----:B0-----:R-:W-:-:S02]  /*108d0*/  ISETP.LT.AND P6, PT, R5, UR6, !P0 ;  /* 0x0000000605007c0c */ /* 0x001fc4000c7c1270 */
[CC--:B------:R-:W-:Y:S01]  /*108e0*/  LEA.HI.X.SX32 R5, R11.reuse, R3.reuse, 0x1, P5 ;  /* 0x000000030b057211 */ /* 0x0c0fe200028f0eff */
[----:B------:R-:W-:Y:S01]  /*108f0*/  VIADD R11, R11, UR5 ;  /* 0x000000050b0b7c36 */ /* 0x000fe20008000000 */
[----:B-1----:R-:W-:Y:S01]  /*10900*/  SHF.R.S32.HI R13, RZ, 0x8, R10 ;  /* 0x00000008ff0d7819 */ /* 0x002fe2000001140a */
[----:B------:R-:W0:Y:S01]  /*10910*/  LDCU UR6, c[0x0][0x39c] ;  /* 0x00007380ff0677ac */ /* 0x000e220008000800 */
[----:B--2---:R-:W-:Y:S01]  /*10920*/  ISETP.LT.AND P5, PT, R12, UR7, !P0 ;  /* 0x000000070c007c0c */ /* 0x004fe2000c7a1270 */
[C---:B------:R-:W-:Y:S02]  /*10930*/  VIADD R10, R11.reuse, UR5 ;  /* 0x000000050b0a7c36 */ /* 0x040fe40008000000 */
[----:B------:R1:W-:Y:S01]  /*10940*/  @P2 STG.E.U8 desc[UR26][R4.64], R13 ;  /* 0x0000000d04002986 */ /* 0x0003e2000c10111a */
[----:B------:R-:W-:Y:S01]  /*10950*/  IADD3 R6, P2, PT, R11, R2, RZ ;  /* 0x000000020b067210 */ /* 0x000fe20007f5e0ff */
[----:B------:R-:W-:Y:S01]  /*10960*/  VIADD R12, R0, 0x49 ;  /* 0x00000049000c7836 */ /* 0x000fe20000000000 */
[----:B---3--:R-:W-:Y:S01]  /*10970*/  PRMT R9, R73, 0x9910, RZ ;  /* 0x0000991049097816 */ /* 0x008fe200000000ff */
[----:B------:R-:W2:Y:S01]  /*10980*/  LDCU UR7, c[0x0][0x39c] ;  /* 0x00007380ff0777ac */ /* 0x000ea20008000800 */
[----:B------:R-:W-:-:S02]  /*10990*/  LEA.HI.X.SX32 R7, R11, R3, 0x1, P2 ;  /* 0x000000030b077211 */ /* 0x000fc400010f0eff */
[CC--:B------:R-:W-:Y:S01]  /*109a0*/  IADD3 R8, P2, PT, R10.reuse, R2.reuse, RZ ;  /* 0x000000020a087210 */ /* 0x0c0fe20007f5e0ff */
[----:B------:R-:W-:Y:S02]  /*109b0*/  IMAD.MOV.U32 R11, RZ, RZ, R9 ;  /* 0x000000ffff0b7224 */ /* 0x000fe400078e0009 */
[----:B------:R3:W-:Y:S01]  /*109c0*/  @P3 STG.E.U8 desc[UR26][R6.64], R73 ;  /* 0x0000004906003986 */ /* 0x0007e2000c10111a */
[CC--:B------:R-:W-:Y:S01]  /*109d0*/  LEA.HI.X.SX32 R9, R10.reuse, R3.reuse, 0x1, P2 ;  /* 0x000000030a097211 */ /* 0x0c0fe200010f0eff */
[----:B------:R-:W-:Y:S01]  /*109e0*/  VIADD R10, R10, UR5 ;  /* 0x000000050a0a7c36 */ /* 0x000fe20008000000 */
[----:B------:R-:W-:Y:S01]  /*109f0*/  SHF.R.S32.HI R11, RZ, 0x8, R11 ;  /* 0x00000008ff0b7819 */ /* 0x000fe2000001140b */
[----:B-1----:R-:W-:Y:S01]  /*10a00*/  VIADD R5, R0, 0x4a ;  /* 0x0000004a00057836 */ /* 0x002fe20000000000 */
[----:B-----5:R-:W-:Y:S01]  /*10a10*/  ISETP.LT.AND P2, PT, R12, UR4, !P0 ;  /* 0x000000040c007c0c */ /* 0x020fe2000c741270 */
[----:B------:R-:W1:Y:S01]  /*10a20*/  LDCU UR4, c[0x0][0x39c] ;  /* 0x00007380ff0477ac */ /* 0x000e620008000800 */
[----:B------:R-:W-:Y:S01]  /*10a30*/  PRMT R13, R75, 0x9910, RZ ;  /* 0x000099104b0d7816 */ /* 0x000fe200000000ff */
[----:B------:R5:W-:Y:S01]  /*10a40*/  @P1 STG.E.U8 desc[UR26][R8.64], R11 ;  /* 0x0000000b08001986 */ /* 0x000be2000c10111a */
[----:B------:R-:W-:Y:S01]  /*10a50*/  IADD3 R4, P1, PT, R10, R2, RZ ;  /* 0x000000020a047210 */ /* 0x000fe20007f3e0ff */
[----:B------:R-:W-:Y:S01]  /*10a60*/  VIADD R12, R0, 0x4b ;  /* 0x0000004b000c7836 */ /* 0x000fe20000000000 */
[----:B0-----:R-:W-:Y:S01]  /*10a70*/  ISETP.LT.AND P3, PT, R5, UR6, !P0 ;  /* 0x0000000605007c0c */ /* 0x001fe2000c761270 */
[----:B------:R-:W0:Y:S01]  /*10a80*/  LDCU UR6, c[0x0][0x39c] ;  /* 0x00007380ff0677ac */ /* 0x000e220008000800 */
[C---:B------:R-:W-:Y:S01]  /*10a90*/  LEA.HI.X.SX32 R5, R10.reuse, R3, 0x1, P1 ;  /* 0x000000030a057211 */ /* 0x040fe200008f0eff */
[----:B------:R-:W-:Y:S01]  /*10aa0*/  VIADD R10, R10, UR5 ;  /* 0x000000050a0a7c36 */ /* 0x000fe20008000000 */
[----:B------:R-:W-:-:S02]  /*10ab0*/  SHF.R.S32.HI R13, RZ, 0x8, R13 ;  /* 0x00000008ff0d7819 */ /* 0x000fc4000001140d */
[----:B--2---:R-:W-:Y:S01]  /*10ac0*/  ISETP.LT.AND P1, PT, R12, UR7, !P0 ;  /* 0x000000070c007c0c */ /* 0x004fe2000c721270 */
[----:B------:R2:W-:Y:S01]  /*10ad0*/  @P4 STG.E.U8 desc[UR26][R4.64], R75 ;  /* 0x0000004b04004986 */ /* 0x0005e2000c10111a */
[CC--:B---3--:R-:W-:Y:S01]  /*10ae0*/  IADD3 R6, P4, PT, R10.reuse, R2.reuse, RZ ;  /* 0x000000020a067210 */ /* 0x0c8fe20007f9e0ff */
[----:B-----5:R-:W-:Y:S01]  /*10af0*/  VIADD R11, R10, UR5 ;  /* 0x000000050a0b7c36 */ /* 0x020fe20008000000 */
[----:B------:R-:W3:Y:S01]  /*10b00*/  LDCU UR7, c[0x0][0x39c] ;  /* 0x00007380ff0777ac */ /* 0x000ee20008000800 */
[----:B------:R-:W-:Y:S01]  /*10b10*/  VIADD R12, R0, 0x4d ;  /* 0x0000004d000c7836 */ /* 0x000fe20000000000 */
[----:B------:R-:W-:Y:S01]  /*10b20*/  LEA.HI.X.SX32 R7, R10, R3, 0x1, P4 ;  /* 0x000000030a077211 */ /* 0x000fe200020f0eff */
[----:B------:R-:W-:Y:S01]  /*10b30*/  VIADD R10, R0, 0x4c ;  /* 0x0000004c000a7836 */ /* 0x000fe20000000000 */
[----:B------:R-:W-:-:S03]  /*10b40*/  IADD3 R8, P4, PT, R11, R2, RZ ;  /* 0x000000020b087210 */ /* 0x000fc60007f9e0ff */
[----:B------:R5:W-:Y:S01]  /*10b50*/  @P6 STG.E.U8 desc[UR26][R6.64], R13 ;  /* 0x0000000d06006986 */ /* 0x000be2000c10111a */
[C---:B------:R-:W-:Y:S01]  /*10b60*/  LEA.HI.X.SX32 R9, R11.reuse, R3, 0x1, P4 ;  /* 0x000000030b097211 */ /* 0x040fe200020f0eff */
[----:B------:R-:W-:Y:S01]  /*10b70*/  VIADD R11, R11, UR5 ;  /* 0x000000050b0b7c36 */ /* 0x000fe20008000000 */
[----:B-1----:R-:W-:Y:S01]  /*10b80*/  ISETP.LT.AND P4, PT, R10, UR4, !P0 ;  /* 0x000000040a007c0c */ /* 0x002fe2000c781270 */
[----:B------:R-:W1:Y:S01]  /*10b90*/  LDCU UR4, c[0x0][0x39c] ;  /* 0x00007380ff0477ac */ /* 0x000e620008000800 */
[----:B------:R-:W-:Y:S01]  /*10ba0*/  PRMT R10, R77, 0x9910, RZ ;  /* 0x000099104d0a7816 */ /* 0x000fe200000000ff */
[----:B------:R3:W-:Y:S01]  /*10bb0*/  @P5 STG.E.U8 desc[UR26][R8.64], R77 ;  /* 0x0000004d08005986 */ /* 0x0007e2000c10111a */
[----:B--2---:R-:W-:-:S04]  /*10bc0*/  IADD3 R4, P5, PT, R11, R2, RZ ;  /* 0x000000020b047210 */ /* 0x004fc80007fbe0ff */
[CC--:B------:R-:W-:Y:S01]  /*10bd0*/  LEA.HI.X.SX32 R5, R11.reuse, R3.reuse, 0x1, P5 ;  /* 0x000000030b057211 */ /* 0x0c0fe200028f0eff */
[----:B------:R-:W-:Y:S01]  /*10be0*/  VIADD R11, R11, UR5 ;  /* 0x000000050b0b7c36 */ /* 0x000fe20008000000 */
[----:B-----5:R-:W-:Y:S02]  /*10bf0*/  SHF.R.S32.HI R13, RZ, 0x8, R10 ;  /* 0x00000008ff0d7819 */ /* 0x020fe4000001140a */
[----:B0-----:R-:W-:Y:S01]  /*10c00*/  ISETP.LT.AND P5, PT, R12, UR6, !P0 ;  /* 0x000000060c007c0c */ /* 0x001fe2000c7a1270 */
[----:B------:R-:W0:Y:S01]  /*10c10*/  LDCU UR6, c[0x0][0x39c] ;  /* 0x00007380ff0677ac */ /* 0x000e220008000800 */
[C---:B------:R-:W-:Y:S01]  /*10c20*/  VIADD R10, R11.reuse, UR5 ;  /* 0x000000050b0a7c36 */ /* 0x040fe20008000000 */
[----:B------:R2:W-:Y:S01]  /*10c30*/  @P2 STG.E.U8 desc[UR26][R4.64], R13 ;  /* 0x0000000d04002986 */ /* 0x0005e2000c10111a */
[----:B------:R-:W-:Y:S01]  /*10c40*/  IADD3 R6, P2, PT, R11, R2, RZ ;  /* 0x000000020b067210 */ /* 0x000fe20007f5e0ff */
[C---:B---3--:R-:W-:Y:S01]  /*10c50*/  VIADD R8, R0.reuse, 0x4e ;  /* 0x0000004e00087836 */ /* 0x048fe20000000000 */
[----:B------:R-:W-:Y:S01]  /*10c60*/  PRMT R12, R79, 0x9910, RZ ;  /* 0x000099104f0c7816 */ /* 0x000fe200000000ff */
[----:B------:R-:W-:Y:S01]  /*10c70*/  VIADD R9, R0, 0x4f ;  /* 0x0000004f00097836 */ /* 0x000fe20000000000 */
[----:B------:R-:W-:-:S02]  /*10c80*/  LEA.HI.X.SX32 R7, R11, R3, 0x1, P2 ;  /* 0x000000030b077211 */ /* 0x000fc400010f0eff */
[----:B-1----:R-:W-:Y:S01]  /*10c90*/  ISETP.LT.AND P2, PT, R8, UR4, !P0 ;  /* 0x0000000408007c0c */ /* 0x002fe2000c741270 */
        /* <DEDUP_REMOVED lines=13> */
[----:B0-----:R-:W-:Y:S01]  /*10d70*/  ISETP.LT.AND P1, PT, R5, UR6, !P0 ;  /* 0x0000000605007c0c */ /* 0x001fe2000c721270 */
[----:B-1----:R-:W-:Y:S01]  /*10d80*/  VIADD R7, R0, 0x51 ;  /* 0x0000005100077836 */ /* 0x002fe20000000000 */
        /* <DEDUP_REMOVED lines=178> */
[CC--:B------:R-:W-:Y:S01]  /*118b0*/  IADD3 R6, P2, PT, R11.reuse, R2.reuse, RZ ;  /* 0x000000020b067210 */ /* 0x0c0fe20007f5e0ff */
[----:B------:R5:W-:Y:S03]  /*118c0*/  @P4 STG.E.U8 desc[UR26][R4.64], R13 ;  /* 0x0000000d04004986 */ /* 0x000be6000c10111a */
[C---:B------:R-:W-:Y:S01]  /*118d0*/  LEA.HI.X.SX32 R7, R11.reuse, R3, 0x1, P2 ;  /* 0x000000030b077211 */ /* 0x040fe200010f0eff */
[----:B------:R-:W-:Y:S01]  /*118e0*/  VIADD R11, R11, UR5 ;  /* 0x000000050b0b7c36 */ /* 0x000fe20008000000 */
[----:B---3--:R-:W-:Y:S01]  /*118f0*/  ISETP.LT.AND P2, PT, R10, UR4, !P0 ;  /* 0x000000040a007c0c */ /* 0x008fe2000c741270 */
[----:B------:R-:W3:Y:S02]  /*11900*/  LDCU UR4, c[0x0][0x39c] ;  /* 0x00007380ff0477ac */ /* 0x000ee40008000800 */
[----:B------:R1:W-:Y:S01]  /*11910*/  @P1 STG.E.U8 desc[UR26][R6.64], R103 ;  /* 0x0000006706001986 */ /* 0x0003e2000c10111a */
[C---:B0-----:R-:W-:Y:S01]  /*11920*/  IADD3 R8, P1, PT, R11.reuse, R2, RZ ;  /* 0x000000020b087210 */ /* 0x041fe20007f3e0ff */
[----:B------:R-:W-:-:S02]  /*11930*/  VIADD R10, R11, UR5 ;  /* 0x000000050b0a7c36 */ /* 0x000fc40008000000 */
[C---:B-----5:R-:W-:Y:S01]  /*11940*/  VIADD R5, R0.reuse, 0x68 ;  /* 0x0000006800057836 */ /* 0x060fe20000000000 */
[-C--:B------:R-:W-:Y:S02]  /*11950*/  LEA.HI.X.SX32 R9, R11, R3.reuse, 0x1, P1 ;  /* 0x000000030b097211 */ /* 0x080fe400008f0eff */
[----:B------:R-:W-:Y:S01]  /*11960*/  SHF.R.S32.HI R11, RZ, 0x8, R12 ;  /* 0x00000008ff0b7819 */ /* 0x000fe2000001140c */
[----:B------:R-:W-:Y:S01]  /*11970*/  VIADD R12, R0, 0x6c ;  /* 0x0000006c000c7836 */ /* 0x000fe20000000000 */
[-C--:B------:R-:W-:Y:S02]  /*11980*/  IADD3 R4, P4, PT, R10, R2.reuse, RZ ;  /* 0x000000020a047210 */ /* 0x080fe40007f9e0ff */
[----:B--2---:R-:W-:Y:S01]  /*11990*/  ISETP.LT.AND P1, PT, R14, UR6, !P0 ;  /* 0x000000060e007c0c */ /* 0x004fe2000c721270 */
[----:B-1----:R-:W-:Y:S01]  /*119a0*/  VIADD R6, R0, 0x69 ;  /* 0x0000006900067836 */ /* 0x002fe20000000000 */
[----:B------:R0:W-:Y:S01]  /*119b0*/  @P6 STG.E.U8 desc[UR26][R8.64], R11 ;  /* 0x0000000b08006986 */ /* 0x0001e2000c10111a */
[----:B------:R-:W-:Y:S01]  /*119c0*/  ISETP.LT.AND P6, PT, R5, UR7, !P0 ;  /* 0x0000000705007c0c */ /* 0x000fe2000c7c1270 */
[----:B------:R-:W1:Y:S01]  /*119d0*/  LDCU UR6, c[0x0][0x39c] ;  /* 0x00007380ff0677ac */ /* 0x000e620008000800 */
[CC--:B------:R-:W-:Y:S01]  /*119e0*/  LEA.HI.X.SX32 R5, R10.reuse, R3.reuse, 0x1, P4 ;  /* 0x000000030a057211 */ /* 0x0c0fe200020f0eff */
[----:B------:R-:W-:Y:S01]  /*119f0*/  VIADD R10, R10, UR5 ;  /* 0x000000050a0a7c36 */ /* 0x000fe20008000000 */
[----:B---3--:R-:W-:Y:S01]  /*11a00*/  ISETP.LT.AND P4, PT, R6, UR4, !P0 ;  /* 0x0000000406007c0c */ /* 0x008fe2000c781270 */
[----:B------:R-:W2:Y:S01]  /*11a10*/  LDCU UR4, c[0x0][0x39c] ;  /* 0x00007380ff0477ac */ /* 0x000ea20008000800 */
[----:B------:R-:W-:Y:S01]  /*11a20*/  PRMT R13, R105, 0x9910, RZ ;  /* 0x00009910690d7816 */ /* 0x000fe200000000ff */
[----:B------:R3:W-:Y:S01]  /*11a30*/  @P3 STG.E.U8 desc[UR26][R4.64], R105 ;  /* 0x0000006904003986 */ /* 0x0007e2000c10111a */
[C---:B------:R-:W-:Y:S01]  /*11a40*/  IADD3 R6, P3, PT, R10.reuse, R2, RZ ;  /* 0x000000020a067210 */ /* 0x040fe20007f7e0ff */
[----:B------:R-:W5:Y:S01]  /*11a50*/  LDCU UR7, c[0x0][0x39c] ;  /* 0x00007380ff0777ac */ /* 0x000f620008000800 */
[----:B------:R-:W-:Y:S01]  /*11a60*/  SHF.R.S32.HI R13, RZ, 0x8, R13 ;  /* 0x00000008ff0d7819 */ /* 0x000fe2000001140d */
[C---:B0-----:R-:W-:Y:S01]  /*11a70*/  VIADD R11, R10.reuse, UR5 ;  /* 0x000000050a0b7c36 */ /* 0x041fe20008000000 */
[----:B------:R-:W-:Y:S01]  /*11a80*/  LEA.HI.X.SX32 R7, R10, R3, 0x1, P3 ;  /* 0x000000030a077211 */ /* 0x000fe200018f0eff */
[----:B------:R-:W-:Y:S01]  /*11a90*/  VIADD R14, R0, 0x79 ;  /* 0x00000079000e7836 */ /* 0x000fe20000000000 */
[----:B------:R-:W-:-:S02]  /*11aa0*/  PRMT R10, R107, 0x9910, RZ ;  /* 0x000099106b0a7816 */ /* 0x000fc400000000ff */
[CC--:B------:R-:W-:Y:S01]  /*11ab0*/  IADD3 R8, P3, PT, R11.reuse, R2.reuse, RZ ;  /* 0x000000020b087210 */ /* 0x0c0fe20007f7e0ff */
[----:B------:R0:W-:Y:S01]  /*11ac0*/  @P5 STG.E.U8 desc[UR26][R6.64], R13 ;  /* 0x0000000d06005986 */ /* 0x0001e2000c10111a */
[C---:B---3--:R-:W-:Y:S02]  /*11ad0*/  VIADD R4, R0.reuse, 0x6a ;  /* 0x0000006a00047836 */ /* 0x048fe40000000000 */
[C---:B------:R-:W-:Y:S01]  /*11ae0*/  LEA.HI.X.SX32 R9, R11.reuse, R3, 0x1, P3 ;  /* 0x000000030b097211 */ /* 0x040fe200018f0eff */
[----:B------:R-:W-:Y:S02]  /*11af0*/  VIADD R11, R11, UR5 ;  /* 0x000000050b0b7c36 */ /* 0x000fe40008000000 */
[----:B------:R-:W-:Y:S01]  /*11b00*/  VIADD R5, R0, 0x6b ;  /* 0x0000006b00057836 */ /* 0x000fe20000000000 */
[----:B--2---:R-:W-:Y:S01]  /*11b10*/  ISETP.LT.AND P3, PT, R4, UR4, !P0 ;  /* 0x0000000404007c0c */ /* 0x004fe2000c761270 */
[----:B------:R2:W-:Y:S01]  /*11b20*/  @P2 STG.E.U8 desc[UR26][R8.64], R107 ;  /* 0x0000006b08002986 */ /* 0x0005e2000c10111a */
[----:B------:R-:W-:Y:S01]  /*11b30*/  IADD3 R4, P2, PT, R11, R2, RZ ;  /* 0x000000020b047210 */ /* 0x000fe20007f5e0ff */
[----:B------:R-:W3:Y:S01]  /*11b40*/  LDCU UR4, c[0x0][0x39c] ;  /* 0x00007380ff0477ac */ /* 0x000ee20008000800 */
[----:B-1----:R-:W-:-:S02]  /*11b50*/  ISETP.LT.AND P5, PT, R5, UR6, !P0 ;  /* 0x0000000605007c0c */ /* 0x002fc4000c7a1270 */
[CC--:B------:R-:W-:Y:S01]  /*11b60*/  LEA.HI.X.SX32 R5, R11.reuse, R3.reuse, 0x1, P2 ;  /* 0x000000030b057211 */ /* 0x0c0fe200010f0eff */
[----:B------:R-:W-:Y:S01]  /*11b70*/  VIADD R11, R11, UR5 ;  /* 0x000000050b0b7c36 */ /* 0x000fe20008000000 */
[----:B0-----:R-:W-:Y:S01]  /*11b80*/  SHF.R.S32.HI R13, RZ, 0x8, R10 ;  /* 0x00000008ff0d7819 */ /* 0x001fe2000001140a */
[----:B------:R-:W0:Y:S01]  /*11b90*/  LDCU UR6, c[0x0][0x39c] ;  /* 0x00007380ff0677ac */ /* 0x000e220008000800 */
[----:B-----5:R-:W-:Y:S01]  /*11ba0*/  ISETP.LT.AND P2, PT, R12, UR7, !P0 ;  /* 0x000000070c007c0c */ /* 0x020fe2000c741270 */
[C---:B------:R-:W-:Y:S02]  /*11bb0*/  VIADD R10, R11.reuse, UR5 ;  /* 0x000000050b0a7c36 */ /* 0x040fe40008000000 */
[----:B------:R1:W-:Y:S01]  /*11bc0*/  @P1 STG.E.U8 desc[UR26][R4.64], R13 ;  /* 0x0000000d04001986 */ /* 0x0003e2000c10111a */
[----:B------:R-:W-:Y:S01]  /*11bd0*/  IADD3 R6, P1, PT, R11, R2, RZ ;  /* 0x000000020b067210 */ /* 0x000fe20007f3e0ff */
[----:B------:R-:W-:Y:S01]  /*11be0*/  VIADD R12, R0, 0x6d ;  /* 0x0000006d000c7836 */ /* 0x000fe20000000000 */
[----:B--2---:R-:W-:Y:S01]  /*11bf0*/  PRMT R9, R109, 0x9910, RZ ;  /* 0x000099106d097816 */ /* 0x004fe200000000ff */
        /* <DEDUP_REMOVED lines=9> */
[----:B---3--:R-:W-:Y:S01]  /*11c90*/  ISETP.LT.AND P1, PT, R12, UR4, !P0 ;  /* 0x000000040c007c0c */ /* 0x008fe2000c721270 */
        /* <DEDUP_REMOVED lines=12> */
[CC--:B-----5:R-:W-:Y:S01]  /*11d60*/  IADD3 R6, P3, PT, R10.reuse, R2.reuse, RZ ;  /* 0x000000020a067210 */ /* 0x0e0fe20007f7e0ff */
[----:B---3--:R-:W-:Y:S01]  /*11d70*/  VIADD R11, R10, UR5 ;  /* 0x000000050a0b7c36 */ /* 0x008fe20008000000 */
        /* <DEDUP_REMOVED lines=18> */
[----:B------:R-:W-:Y:S01]  /*11ea0*/  PRMT R12, R115, 0x9910, RZ ;  /* 0x00009910730c7816 */ /* 0x000fe200000000ff */
[----:B------:R2:W-:Y:S01]  /*11eb0*/  @P1 STG.E.U8 desc[UR26][R4.64], R13 ;  /* 0x0000000d04001986 */ /* 0x0005e2000c10111a */
[CC--:B------:R-:W-:Y:S01]  /*11ec0*/  IADD3 R6, P1, PT, R11.reuse, R2.reuse, RZ ;  /* 0x000000020b067210 */ /* 0x0c0fe20007f3e0ff */
[C---:B---3--:R-:W-:Y:S02]  /*11ed0*/  VIADD R8, R0.reuse, 0x72 ;  /* 0x0000007200087836 */ /* 0x048fe40000000000 */
[C---:B------:R-:W-:Y:S01]  /*11ee0*/  VIADD R10, R11.reuse, UR5 ;  /* 0x000000050b0a7c36 */ /* 0x040fe20008000000 */
[-C--:B------:R-:W-:Y:S01]  /*11ef0*/  LEA.HI.X.SX32 R7, R11, R3.reuse, 0x1, P1 ;  /* 0x000000030b077211 */ /* 0x080fe200008f0eff */
[----:B------:R-:W-:Y:S01]  /*11f00*/  VIADD R9, R0, 0x73 ;  /* 0x0000007300097836 */ /* 0x000fe20000000000 */
[----:B-1----:R-:W-:Y:S01]  /*11f10*/  ISETP.LT.AND P1, PT, R8, UR4, !P0 ;  /* 0x0000000408007c0c */ /* 0x002fe2000c721270 */
[----:B------:R-:W-:Y:S01]  /*11f20*/  IMAD.MOV.U32 R11, RZ, RZ, R12 ;  /* 0x000000ffff0b7224 */ /* 0x000fe200078e000c */
[CC--:B------:R-:W-:Y:S01]  /*11f30*/  IADD3 R8, P5, PT, R10.reuse, R2.reuse, RZ ;  /* 0x000000020a087210 */ /* 0x0c0fe20007fbe0ff */
[----:B------:R1:W-:Y:S01]  /*11f40*/  @P6 STG.E.U8 desc[UR26][R6.64], R115 ;  /* 0x0000007306006986 */ /* 0x0003e2000c10111a */
[----:B------:R-:W-:Y:S01]  /*11f50*/  ISETP.LT.AND P6, PT, R9, UR7, !P0 ;  /* 0x0000000709007c0c */ /* 0x000fe2000c7c1270 */
[----:B------:R-:W3:Y:S01]  /*11f60*/  LDCU UR4, c[0x0][0x39c] ;  /* 0x00007380ff0477ac */ /* 0x000ee20008000800 */
[CC--:B------:R-:W-:Y:S01]  /*11f70*/  LEA.HI.X.SX32 R9, R10.reuse, R3.reuse, 0x1, P5 ;  /* 0x000000030a097211 */ /* 0x0c0fe200028f0eff */
[----:B------:R-:W-:Y:S01]  /*11f80*/  VIADD R10, R10, UR5 ;  /* 0x000000050a0a7c36 */ /* 0x000fe20008000000 */
[----:B------:R-:W-:Y:S01]  /*11f90*/  SHF.R.S32.HI R11, RZ, 0x8, R11 ;  /* 0x00000008ff0b7819 */ /* 0x000fe2000001140b */
[C---:B--2---:R-:W-:Y:S01]  /*11fa0*/  VIADD R5, R0.reuse, 0x74 ;  /* 0x0000007400057836 */ /* 0x044fe20000000000 */
[----:B------:R-:W2:Y:S01]  /*11fb0*/  LDCU UR7, c[0x0][0x39c] ;  /* 0x00007380ff0777ac */ /* 0x000ea20008000800 */
[----:B------:R-:W-:Y:S01]  /*11fc0*/  PRMT R13, R117, 0x9910, RZ ;  /* 0x00009910750d7816 */ /* 0x000fe200000000ff */
[----:B------:R-:W-:Y:S01]  /*11fd0*/  VIADD R12, R0, 0x78 ;  /* 0x00000078000c7836 */ /* 0x000fe20000000000 */
[----:B------:R5:W-:Y:S01]  /*11fe0*/  @P4 STG.E.U8 desc[UR26][R8.64], R11 ;  /* 0x0000000b08004986 */ /* 0x000be2000c10111a */
[----:B------:R-:W-:Y:S01]  /*11ff0*/  IADD3 R4, P4, PT, R10, R2, RZ ;  /* 0x000000020a047210 */ /* 0x000fe20007f9e0ff */
[----:B-1----:R-:W-:Y:S01]  /*12000*/  VIADD R7, R0, 0x75 ;  /* 0x0000007500077836 */ /* 0x002fe20000000000 */
[----:B0-----:R-:W-:Y:S01]  /*12010*/  ISETP.LT.AND P5, PT, R5, UR6, !P0 ;  /* 0x0000000605007c0c */ /* 0x001fe2000c7a1270 */
[----:B------:R-:W0:Y:S01]  /*12020*/  LDCU UR6, c[0x0][0x39c] ;  /* 0x00007380ff0677ac */ /* 0x000e220008000800 */
[C---:B------:R-:W-:Y:S01]  /*12030*/  LEA.HI.X.SX32 R5, R10.reuse, R3, 0x1, P4 ;  /* 0x000000030a057211 */ /* 0x040fe200020f0eff */
[----:B------:R-:W-:Y:S01]  /*12040*/  VIADD R10, R10, UR5 ;  /* 0x000000050a0a7c36 */ /* 0x000fe20008000000 */
[----:B------:R-:W-:-:S03]  /*12050*/  SHF.R.S32.HI R13, RZ, 0x8, R13 ;  /* 0x00000008ff0d7819 */ /* 0x000fc6000001140d */
[----:B------:R1:W-:Y:S01]  /*12060*/  @P3 STG.E.U8 desc[UR26][R4.64], R117 ;  /* 0x0000007504003986 */ /* 0x0003e2000c10111a */
[CC--:B------:R-:W-:Y:S01]  /*12070*/  IADD3 R6, P3, PT, R10.reuse, R2.reuse, RZ ;  /* 0x000000020a067210 */ /* 0x0c0fe20007f7e0ff */
[----:B-----5:R-:W-:Y:S01]  /*12080*/  VIADD R11, R10, UR5 ;  /* 0x000000050a0b7c36 */ /* 0x020fe20008000000 */
[----:B---3--:R-:W-:Y:S01]  /*12090*/  ISETP.LT.AND P4, PT, R7, UR4, !P0 ;  /* 0x0000000407007c0c */ /* 0x008fe2000c781270 */
[----:B------:R-:W-:Y:S01]  /*120a0*/  VIADD R9, R0, 0x76 ;  /* 0x0000007600097836 */ /* 0x000fe20000000000 */
[-C--:B------:R-:W-:Y:S01]  /*120b0*/  LEA.HI.X.SX32 R7, R10, R3.reuse, 0x1, P3 ;  /* 0x000000030a077211 */ /* 0x080fe200018f0eff */
[----:B------:R-:W-:Y:S01]  /*120c0*/  VIADD R10, R0, 0x77 ;  /* 0x00000077000a7836 */ /* 0x000fe20000000000 */
[----:B------:R-:W-:Y:S01]  /*120d0*/  IADD3 R8, P3, PT, R11, R2, RZ ;  /* 0x000000020b087210 */ /* 0x000fe20007f7e0ff */
[----:B------:R-:W3:Y:S02]  /*120e0*/  LDCU UR4, c[0x0][0x39c] ;  /* 0x00007380ff0477ac */ /* 0x000ee40008000800 */
        /* <DEDUP_REMOVED lines=8> */
[C---:B------:R-:W-:Y:S01]  /*12170*/  IADD3 R4, P1, PT, R11.reuse, R2, RZ ;  /* 0x000000020b047210 */ /* 0x040fe20007f3e0ff */
[C---:B------:R-:W-:Y:S01]  /*12180*/  VIADD R10, R11.reuse, UR5 ;  /* 0x000000050b0a7c36 */ /* 0x040fe20008000000 */
[----:B------:R-:W1:Y:S01]  /*12190*/  LDCU UR6, c[0x0][0x39c] ;  /* 0x00007380ff0677ac */ /* 0x000e620008000800 */
[----:B-----5:R-:W-:Y:S01]  /*121a0*/  IMAD.MOV.U32 R6, RZ, RZ, R5 ;  /* 0x000000ffff067224 */ /* 0x020fe200078e0005 */
[----:B------:R-:W-:Y:S01]  /*121b0*/  LEA.HI.X.SX32 R5, R11, R3, 0x1, P1 ;  /* 0x000000030b057211 */ /* 0x000fe200008f0eff */
[----:B------:R-:W-:-:S03]  /*121c0*/  VIADD R13, R0, 0x7a ;  /* 0x0000007a000d7836 */ /* 0x000fc60000000000 */
[----:B------:R-:W-:Y:S02]  /*121d0*/  SHF.R.S32.HI R11, RZ, 0x8, R6 ;  /* 0x00000008ff0b7819 */ /* 0x000fe40000011406 */
[----:B------:R-:W-:-:S03]  /*121e0*/  IADD3 R6, P1, PT, R10, R2, RZ ;  /* 0x000000020a067210 */ /* 0x000fc60007f3e0ff */
[----:B------:R5:W-:Y:S01]  /*121f0*/  @P6 STG.E.U8 desc[UR26][R4.64], R11 ;  /* 0x0000000b04006986 */ /* 0x000be2000c10111a */
[CC--:B------:R-:W-:Y:S01]  /*12200*/  LEA.HI.X.SX32 R7, R10.reuse, R3.reuse, 0x1, P1 ;  /* 0x000000030a077211 */ /* 0x0c0fe200008f0eff */
[----:B------:R-:W-:Y:S01]  /*12210*/  VIADD R10, R10, UR5 ;  /* 0x000000050a0a7c36 */ /* 0x000fe20008000000 */
[----:B---3--:R-:W-:Y:S01]  /*12220*/  ISETP.LT.AND P1, PT, R12, UR4, !P0 ;  /* 0x000000040c007c0c */ /* 0x008fe2000c721270 */
[----:B------:R-:W3:Y:S01]  /*12230*/  LDCU UR4, c[0x0][0x39c] ;  /* 0x00007380ff0477ac */ /* 0x000ee20008000800 */
[----:B------:R-:W-:Y:S01]  /*12240*/  PRMT R12, R121, 0x9910, RZ ;  /* 0x00009910790c7816 */ /* 0x000fe200000000ff */
[----:B------:R4:W-:Y:S01]  /*12250*/  @P5 STG.E.U8 desc[UR26][R6.64], R121 ;  /* 0x0000007906005986 */ /* 0x0009e2000c10111a */
[----:B0-----:R-:W-:Y:S02]  /*12260*/  IADD3 R8, P5, PT, R10, R2, RZ ;  /* 0x000000020a087210 */ /* 0x001fe40007fbe0ff */
[----:B-1----:R-:W-:Y:S01]  /*12270*/  ISETP.LT.AND P6, PT, R14, UR6, !P0 ;  /* 0x000000060e007c0c */ /* 0x002fe2000c7c1270 */
[----:B------:R-:W0:Y:S01]  /*12280*/  LDCU UR6, c[0x0][0x39c] ;  /* 0x00007380ff0677ac */ /* 0x000e220008000800 */
[C---:B------:R-:W-:Y:S01]  /*12290*/  LEA.HI.X.SX32 R9, R10.reuse, R3, 0x1, P5 ;  /* 0x000000030a097211 */ /* 0x040fe200028f0eff */
[----:B------:R-:W-:Y:S01]  /*122a0*/  VIADD R10, R10, UR5 ;  /* 0x000000050a0a7c36 */ /* 0x000fe20008000000 */
[----:B-----5:R-:W-:Y:S01]  /*122b0*/  SHF.R.S32.HI R11, RZ, 0x8, R12 ;  /* 0x00000008ff0b7819 */ /* 0x020fe2000001140c */
[----:B------:R-:W-:Y:S01]  /*122c0*/  VIADD R12, R0, 0x7c ;  /* 0x0000007c000c7836 */ /* 0x000fe20000000000 */
[----:B--2---:R-:W-:-:S02]  /*122d0*/  ISETP.LT.AND P5, PT, R13, UR7, !P0 ;  /* 0x000000070d007c0c */ /* 0x004fc4000c7a1270 */
[----:B------:R-:W-:Y:S01]  /*122e0*/  PRMT R13, R123, 0x9910, RZ ;  /* 0x000099107b0d7816 */ /* 0x000fe200000000ff */
[----:B------:R1:W-:Y:S01]  /*122f0*/  @P4 STG.E.U8 desc[UR26][R8.64], R11 ;  /* 0x0000000b08004986 */ /* 0x0003e2000c10111a */
[-C--:B------:R-:W-:Y:S01]  /*12300*/  IADD3 R4, P4, PT, R10, R2.reuse, RZ ;  /* 0x000000020a047210 */ /* 0x080fe20007f9e0ff */
[----:B----4-:R-:W-:Y:S01]  /*12310*/  VIADD R6, R0, 0x7b ;  /* 0x0000007b00067836 */ /* 0x010fe20000000000 */
[----:B------:R-:W-:Y:S02]  /*12320*/  SHF.R.S32.HI R13, RZ, 0x8, R13 ;  /* 0x00000008ff0d7819 */ /* 0x000fe4000001140d */
[C---:B------:R-:W-:Y:S01]  /*12330*/  LEA.HI.X.SX32 R5, R10.reuse, R3, 0x1, P4 ;  /* 0x000000030a057211 */ /* 0x040fe200020f0eff */
[----:B------:R-:W-:Y:S01]  /*12340*/  VIADD R10, R10, UR5 ;  /* 0x000000050a0a7c36 */ /* 0x000fe20008000000 */
[----:B---3--:R-:W-:Y:S01]  /*12350*/  ISETP.LT.AND P4, PT, R6, UR4, !P0 ;  /* 0x0000000406007c0c */ /* 0x008fe2000c781270 */
[----:B------:R-:W2:Y:S02]  /*12360*/  LDCU UR4, c[0x0][0x39c] ;  /* 0x00007380ff0477ac */ /* 0x000ea40008000800 */
[----:B------:R3:W-:Y:S01]  /*12370*/  @P2 STG.E.U8 desc[UR26][R4.64], R123 ;  /* 0x0000007b04002986 */ /* 0x0007e2000c10111a */
[C---:B------:R-:W-:Y:S01]  /*12380*/  IADD3 R6, P2, PT, R10.reuse, R2, RZ ;  /* 0x000000020a067210 */ /* 0x040fe20007f5e0ff */
[----:B-1----:R-:W-:-:S03]  /*12390*/  VIADD R11, R10, UR5 ;  /* 0x000000050a0b7c36 */ /* 0x002fc60008000000 */
[-C--:B------:R-:W-:Y:S01]  /*123a0*/  LEA.HI.X.SX32 R7, R10, R3.reuse, 0x1, P2 ;  /* 0x000000030a077211 */ /* 0x080fe200010f0eff */
[C---:B------:R-:W-:Y:S01]  /*123b0*/  VIADD R10, R0.reuse, 0x7d ;  /* 0x0000007d000a7836 */ /* 0x040fe20000000000 */
[CC--:B------:R-:W-:Y:S01]  /*123c0*/  IADD3 R8, P2, PT, R11.reuse, R2.reuse, RZ ;  /* 0x000000020b087210 */ /* 0x0c0fe20007f5e0ff */
[----:B------:R-:W-:Y:S02]  /*123d0*/  VIADD R0, R0, 0x7f ;  /* 0x0000007f00007836 */ /* 0x000fe40000000000 */
[----:B------:R1:W-:Y:S01]  /*123e0*/  @P3 STG.E.U8 desc[UR26][R6.64], R13 ;  /* 0x0000000d06003986 */ /* 0x0003e2000c10111a */
[CC--:B------:R-:W-:Y:S01]  /*123f0*/  LEA.HI.X.SX32 R9, R11.reuse, R3.reuse, 0x1, P2 ;  /* 0x000000030b097211 */ /* 0x0c0fe200010f0eff */
[----:B------:R-:W-:Y:S01]  /*12400*/  VIADD R11, R11, UR5 ;  /* 0x000000050b0b7c36 */ /* 0x000fe20008000000 */
[----:B0-----:R-:W-:Y:S01]  /*12410*/  ISETP.LT.AND P3, PT, R12, UR6, !P0 ;  /* 0x000000060c007c0c */ /* 0x001fe2000c761270 */
[----:B------:R-:W0:Y:S02]  /*12420*/  LDCU UR6, c[0x0][0x39c] ;  /* 0x00007380ff0677ac */ /* 0x000e240008000800 */
[----:B------:R4:W-:Y:S01]  /*12430*/  @P1 STG.E.U8 desc[UR26][R8.64], R125 ;  /* 0x0000007d08001986 */ /* 0x0009e2000c10111a */
[----:B--2---:R-:W-:Y:S01]  /*12440*/  ISETP.LT.AND P2, PT, R10, UR4, !P0 ;  /* 0x000000040a007c0c */ /* 0x004fe2000c741270 */
[C---:B------:R-:W-:Y:S01]  /*12450*/  VIADD R10, R11.reuse, UR5 ;  /* 0x000000050b0a7c36 */ /* 0x040fe20008000000 */
[CC--:B---3--:R-:W-:Y:S01]  /*12460*/  IADD3 R4, P1, PT, R11.reuse, R2.reuse, RZ ;  /* 0x000000020b047210 */ /* 0x0c8fe20007f3e0ff */
[----:B------:R-:W2:Y:S03]  /*12470*/  LDCU UR4, c[0x0][0x39c] ;  /* 0x00007380ff0477ac */ /* 0x000ea60008000800 */
[----:B------:R-:W-:Y:S01]  /*12480*/  LEA.HI.X.SX32 R5, R11, R3, 0x1, P1 ;  /* 0x000000030b057211 */ /* 0x000fe200008f0eff */
[C---:B------:R-:W-:Y:S01]  /*12490*/  VIADD R11, R10.reuse, UR5 ;  /* 0x000000050a0b7c36 */ /* 0x040fe20008000000 */
[----:B-1----:R-:W-:-:S03]  /*124a0*/  IADD3 R6, P1, PT, R10, R2, RZ ;  /* 0x000000020a067210 */ /* 0x002fc60007f3e0ff */
[C---:B------:R-:W-:Y:S01]  /*124b0*/  VIADD R13, R11.reuse, UR5 ;  /* 0x000000050b0d7c36 */ /* 0x040fe20008000000 */
[----:B------:R1:W-:Y:S01]  /*124c0*/  @P6 STG.E.U8 desc[UR26][R4.64], R17 ;  /* 0x0000001104006986 */ /* 0x0003e2000c10111a */
[-C--:B----4-:R-:W-:Y:S02]  /*124d0*/  IADD3 R8, P6, PT, R11, R2.reuse, RZ ;  /* 0x000000020b087210 */ /* 0x090fe40007fde0ff */
[----:B------:R-:W-:Y:S01]  /*124e0*/  VIADD R14, R13, UR5 ;  /* 0x000000050d0e7c36 */ /* 0x000fe20008000000 */
[-C--:B------:R-:W-:Y:S02]  /*124f0*/  LEA.HI.X.SX32 R7, R10, R3.reuse, 0x1, P1 ;  /* 0x000000030a077211 */ /* 0x080fe400008f0eff */
[-C--:B------:R-:W-:Y:S01]  /*12500*/  LEA.HI.X.SX32 R9, R11, R3.reuse, 0x1, P6 ;  /* 0x000000030b097211 */ /* 0x080fe200030f0eff */
[C---:B------:R-:W-:Y:S01]  /*12510*/  VIADD R15, R14.reuse, UR5 ;  /* 0x000000050e0f7c36 */ /* 0x040fe20008000000 */
[-C--:B------:R-:W-:Y:S01]  /*12520*/  IADD3 R10, P1, PT, R13, R2.reuse, RZ ;  /* 0x000000020d0a7210 */ /* 0x080fe20007f3e0ff */
[----:B------:R3:W-:Y:S01]  /*12530*/  @P5 STG.E.U8 desc[UR26][R6.64], R127 ;  /* 0x0000007f06005986 */ /* 0x0007e2000c10111a */
[----:B------:R-:W-:Y:S01]  /*12540*/  IADD3 R12, P6, PT, R14, R2, RZ ;  /* 0x000000020e0c7210 */ /* 0x000fe20007fde0ff */
[----:B------:R-:W-:Y:S01]  /*12550*/  VIADD R16, R15, UR5 ;  /* 0x000000050f107c36 */ /* 0x000fe20008000000 */
[----:B------:R-:W-:-:S02]  /*12560*/  LEA.HI.X.SX32 R11, R13, R3, 0x1, P1 ;  /* 0x000000030d0b7211 */ /* 0x000fc400008f0eff */
[-C--:B------:R-:W-:Y:S02]  /*12570*/  LEA.HI.X.SX32 R13, R14, R3.reuse, 0x1, P6 ;  /* 0x000000030e0d7211 */ /* 0x080fe400030f0eff */
[-C--:B-1----:R-:W-:Y:S02]  /*12580*/  IADD3 R4, P6, PT, R16, R2.reuse, RZ ;  /* 0x0000000210047210 */ /* 0x082fe40007fde0ff */
[----:B--2---:R-:W-:Y:S02]  /*12590*/  ISETP.LT.AND P1, PT, R18, UR4, !P0 ;  /* 0x0000000412007c0c */ /* 0x004fe4000c721270 */
[----:B------:R-:W-:Y:S02]  /*125a0*/  LEA.HI.X.SX32 R5, R16, R3, 0x1, P6 ;  /* 0x0000000310057211 */ /* 0x000fe400030f0eff */
[----:B0-----:R-:W-:Y:S02]  /*125b0*/  ISETP.LT.AND P0, PT, R0, UR6, !P0 ;  /* 0x0000000600007c0c */ /* 0x001fe4000c701270 */
[----:B------:R-:W-:-:S02]  /*125c0*/  IADD3 R2, P6, PT, R15, R2, RZ ;  /* 0x000000020f027210 */ /* 0x000fc40007fde0ff */
[----:B------:R-:W-:Y:S02]  /*125d0*/  PRMT R0, R127, 0x9910, RZ ;  /* 0x000099107f007816 */ /* 0x000fe400000000ff */
[----:B------:R-:W-:Y:S02]  /*125e0*/  PRMT R17, R129, 0x9910, RZ ;  /* 0x0000991081117816 */ /* 0x000fe400000000ff */
[----:B------:R-:W-:Y:S02]  /*125f0*/  LEA.HI.X.SX32 R3, R15, R3, 0x1, P6 ;  /* 0x000000030f037211 */ /* 0x000fe400030f0eff */
[----:B------:R-:W-:Y:S02]  /*12600*/  SHF.R.S32.HI R15, RZ, 0x8, R0 ;  /* 0x00000008ff0f7819 */ /* 0x000fe40000011400 */
[----:B------:R-:W-:-:S03]  /*12610*/  SHF.R.S32.HI R17, RZ, 0x8, R17 ;  /* 0x00000008ff117819 */ /* 0x000fc60000011411 */
[----:B------:R3:W-:Y:S04]  /*12620*/  @P4 STG.E.U8 desc[UR26][R8.64], R15 ;  /* 0x0000000f08004986 */ /* 0x0007e8000c10111a */
[----:B------:R3:W-:Y:S04]  /*12630*/  @P3 STG.E.U8 desc[UR26][R10.64], R129 ;  /* 0x000000810a003986 */ /* 0x0007e8000c10111a */
[----:B------:R3:W-:Y:S04]  /*12640*/  @P2 STG.E.U8 desc[UR26][R12.64], R17 ;  /* 0x000000110c002986 */ /* 0x0007e8000c10111a */
[----:B------:R3:W-:Y:S04]  /*12650*/  @P1 STG.E.U8 desc[UR26][R2.64], R131 ;  /* 0x0000008302001986 */ /* 0x0007e8000c10111a */
[----:B------:R3:W-:Y:S01]  /*12660*/  @P0 STG.E.U8 desc[UR26][R4.64], R19 ;  /* 0x0000001304000986 */ /* 0x0007e2000c10111a */
[----:B------:R-:W-:Y:S06]  /*12670*/  BAR.SYNC.DEFER_BLOCKING 0x0 ;  /* 0x0000000000007b1d */ /* 0x000fec0000010000 */
[----:B------:R-:W-:Y:S05]  /*12680*/  BRA.U UP0, `(.L_x_13) ;  /* 0x0000000100a07547 */ /* 0x000fea000b800000 */
[----:B------:R-:W0:Y:S01]  /*12690*/  S2UR UR5, SR_CgaCtaId ;  /* 0x00000000000579c3 */ /* 0x000e220000008800 */
[----:B------:R-:W-:Y:S01]  /*126a0*/  NOP ;  /* 0x0000000000007918 */ /* 0x000fe20000000000 */
[----:B------:R-:W-:Y:S01]  /*126b0*/  UMOV UR4, 0x50 ;  /* 0x0000005000047882 */ /* 0x000fe20000000000 */
[----:B------:R-:W-:Y:S02]  /*126c0*/  IMAD.U32 R0, RZ, RZ, UR12 ;  /* 0x0000000cff007e24 */ /* 0x000fe4000f8e00ff */
[----:B---3--:R-:W-:Y:S02]  /*126d0*/  IMAD.MOV.U32 R3, RZ, RZ, 0xf ;  /* 0x0000000fff037424 */ /* 0x008fe400078e00ff */
[----:B------:R-:W-:Y:S01]  /*126e0*/  IMAD.MOV.U32 R7, RZ, RZ, 0x1 ;  /* 0x00000001ff077424 */ /* 0x000fe200078e00ff */
[----:B------:R-:W-:-:S04]  /*126f0*/  LOP3.LUT R0, R0, 0xffff, RZ, 0xc0, !PT ;  /* 0x0000ffff00007812 */ /* 0x000fc800078ec0ff */
[----:B------:R-:W-:-:S05]  /*12700*/  SHF.R.U32.HI R0, RZ, 0x5, R0 ;  /* 0x00000005ff007819 */ /* 0x000fca0000011600 */
[----:B------:R-:W-:Y:S01]  /*12710*/  VIADD R2, R0, 0x10 ;  /* 0x0000001000027836 */ /* 0x000fe20000000000 */
[----:B------:R-:W-:Y:S01]  /*12720*/  SHF.L.U32 R0, R3, R0, RZ ;  /* 0x0000000003007219 */ /* 0x000fe200000006ff */
[----:B0-----:R-:W-:-:S03]  /*12730*/  ULEA UR6, UR5, UR4, 0x18 ;  /* 0x0000000405067291 */ /* 0x001fc6000f8ec0ff */
[----:B------:R-:W-:-:S04]  /*12740*/  SHF.L.U32 R3, R7, R2, RZ ;  /* 0x0000000207037219 */ /* 0x000fc800000006ff */
[----:B------:R-:W-:Y:S02]  /*12750*/  LOP3.LUT R0, R3, R0, RZ, 0xfc, !PT ;  /* 0x0000000003007212 */ /* 0x000fe400078efcff */
[----:B------:R-:W0:Y:S02]  /*12760*/  LDS R5, [UR6] ;  /* 0x00000006ff057984 */ /* 0x000e240008000800 */
[C---:B------:R-:W-:Y:S02]  /*12770*/  LOP3.LUT R2, R0.reuse, 0xffff, RZ, 0xc0, !PT ;  /* 0x0000ffff00027812 */ /* 0x040fe400078ec0ff */
[----:B0-----:R-:W-:-:S04]  /*12780*/  LOP3.LUT R3, R0, 0xffff, R5, 0x80, !PT ;  /* 0x0000ffff00037812 */ /* 0x001fc800078e8005 */
[----:B------:R-:W-:-:S13]  /*12790*/  ISETP.NE.AND P0, PT, R3, R2, PT ;  /* 0x000000020300720c */ /* 0x000fda0003f05270 */
[----:B------:R-:W-:Y:S05]  /*127a0*/  @P0 BRA `(.L_x_14) ;  /* 0x0000000000500947 */ /* 0x000fea0003800000 */
[----:B------:R-:W-:Y:S02]  /*127b0*/  SHF.R.U32.HI R5, RZ, 0x10, R5 ;  /* 0x00000010ff057819 */ /* 0x000fe40000011605 */
[----:B------:R-:W-:-:S04]  /*127c0*/  SHF.R.U32.HI R2, RZ, 0x10, R0 ;  /* 0x00000010ff027819 */ /* 0x000fc80000011600 */
[----:B------:R-:W-:-:S04]  /*127d0*/  LOP3.LUT R5, R5, R2, RZ, 0xc0, !PT ;  /* 0x0000000205057212 */ /* 0x000fc800078ec0ff */
[----:B------:R-:W-:-:S13]  /*127e0*/  ISETP.NE.AND P0, PT, R5, R2, PT ;  /* 0x000000020500720c */ /* 0x000fda0003f05270 */
[----:B------:R-:W-:Y:S05]  /*127f0*/  @P0 BRA `(.L_x_15) ;  /* 0x0000000000300947 */ /* 0x000fea0003800000 */
[----:B------:R-:W-:Y:S01]  /*12800*/  R2UR UR4, R0 ;  /* 0x00000000000472ca */ /* 0x000fe200000e0000 */
[----:B------:R-:W-:Y:S01]  /*12810*/  VOTEU.ANY UR5, UPT, PT ;  /* 0x0000000000057886 */ /* 0x000fe200038e0100 */
[----:B------:R-:W0:Y:S01]  /*12820*/  S2R R0, SR_LANEID ;  /* 0x0000000000007919 */ /* 0x000e220000000000 */
[----:B------:R-:W-:-:S10]  /*12830*/  UFLO.U32 UR5, UR5 ;  /* 0x00000005000572bd */ /* 0x000fd400080e0000 */
[----:B------:R-:W-:-:S06]  /*12840*/  ULOP3.LUT UR4, URZ, UR4, URZ, 0x33, !UPT ;  /* 0x00000004ff047292 */ /* 0x000fcc000f8e33ff */
[----:B------:R-:W-:-:S04]  /*12850*/  IMAD.U32 R2, RZ, RZ, UR4 ;  /* 0x00000004ff027e24 */ /* 0x000fc8000f8e00ff */
[----:B------:R-:W1:Y:S02]  /*12860*/  REDUX UR7, R2 ;  /* 0x00000000020773c4 */ /* 0x000e640000000000 */
[----:B------:R2:W-:Y:S01]  /*12870*/  UTCATOMSWS.AND URZ, UR4 ;  /* 0x0000000400ff79e3 */ /* 0x0005e20008000000 */
[----:B0-----:R-:W-:Y:S01]  /*12880*/  ISETP.EQ.U32.AND P0, PT, R0, UR5, PT ;  /* 0x0000000500007c0c */ /* 0x001fe2000bf02070 */
[----:B-1----:R-:W-:-:S12]  /*12890*/  IMAD.U32 R0, RZ, RZ, UR7 ;  /* 0x00000007ff007e24 */ /* 0x002fd8000f8e00ff */
[----:B------:R2:W-:Y:S01]  /*128a0*/  @P0 ATOMS.AND RZ, [UR6], R0 ;  /* 0x00000000ffff098c */ /* 0x0005e2000a800006 */
[----:B------:R-:W-:Y:S05]  /*128b0*/  BRA `(.L_x_13) ;  /* 0x0000000000147947 */ /* 0x000fea0003800000 */
.L_x_15:
[----:B------:R-:W-:-:S07]  /*128c0*/  MOV R2, 0x128e0 ;  /* 0x000128e000027802 */ /* 0x000fce0000000f00 */
[----:B------:R-:W-:Y:S05]  /*128d0*/  CALL.REL.NOINC `($__internal_0_$__cuda_sm10x_tcgen05_guardrail_trap_col_being_dealloced_not_returned_by_alloc) ;  /* 0x00000000002c7944 */ /* 0x000fea0003c00000 */
[----:B------:R-:W-:Y:S05]  /*128e0*/  BRA `(.L_x_13) ;  /* 0x0000000000087947 */ /* 0x000fea0003800000 */
.L_x_14:
[----:B------:R-:W-:-:S07]  /*128f0*/  MOV R2, 0x12910 ;  /* 0x0001291000027802 */ /* 0x000fce0000000f00 */
[----:B------:R-:W-:Y:S05]  /*12900*/  CALL.REL.NOINC `($__internal_2_$__cuda_sm10x_tcgen05_guardrail_trap_unallocated_columns_being_dealloced) ;  /* 0x0000000000387944 */ /* 0x000fea0003c00000 */
.L_x_13:
[----:B------:R-:W-:Y:S01]  /*12910*/  NOP ;  /* 0x0000000000007918 */ /* 0x000fe20000000000 */
[----:B--2---:R-:W-:Y:S05]  /*12920*/  EXIT ;  /* 0x000000000000794d */ /* 0x004fea0003800000 */
.L_x_8:
[----:B------:R-:W0:Y:S02]  /*12930*/  SYNCS.PHASECHK.TRANS64.TRYWAIT P2, [UR10], R126 ;  /* 0x0000007eff0075a7 */ /* 0x000e24000804110a */
[----:B0-----:R-:W-:Y:S05]  /*12940*/  @!P2 BRA `(.L_x_8) ;  /* 0xfffffffc00f8a947 */ /* 0x001fea000383ffff */
[----:B------:R-:W-:Y:S05]  /*12950*/  BRA `(.L_x_16) ;  /* 0xffffff7400707947 */ /* 0x000fea000383ffff */
.L_x_12:
[----:B------:R-:W1:Y:S02]  /*12960*/  SYNCS.PHASECHK.TRANS64.TRYWAIT P0, [UR10], R2 ;  /* 0x00000002ff0075a7 */ /* 0x000e64000800110a */
[----:B-1----:R-:W-:Y:S05]  /*12970*/  @!P0 BRA `(.L_x_12) ;  /* 0xfffffffc00f88947 */ /* 0x002fea000383ffff */
[----:B------:R-:W-:Y:S05]  /*12980*/  BRA `(.L_x_11) ;  /* 0xffffffb800087947 */ /* 0x000fea000383ffff */
        .weak           $__internal_0_$__cuda_sm10x_tcgen05_guardrail_trap_col_being_dealloced_not_returned_by_alloc
        .type           $__internal_0_$__cuda_sm10x_tcgen05_guardrail_trap_col_being_dealloced_not_returned_by_alloc,@function
        .size           $__internal_0_$__cuda_sm10x_tcgen05_guardrail_trap_col_being_dealloced_not_returned_by_alloc,($__internal_1_$__cuda_sm10x_tcgen05_guardrail_trap_phase_invalid_during_alloc - $__internal_0_$__cuda_sm10x_tcgen05_guardrail_trap_col_being_dealloced_not_returned_by_alloc)
$__internal_0_$__cuda_sm10x_tcgen05_guardrail_trap_col_being_dealloced_not_returned_by_alloc:
[----:B------:R-:W-:Y:S05]  /*12990*/  BPT.TRAP 0x1 ;  /* 0x000000040000795c */ /* 0x000fea0000300000 */
[----:B------:R-:W-:-:S04]  /*129a0*/  IMAD.MOV.U32 R3, RZ, RZ, 0x0 ;  /* 0x00000000ff037424 */ /* 0x000fc800078e00ff */
[----:B------:R-:W-:Y:S05]  /*129b0*/  RET.REL.NODEC R2 `(matmul_kernel) ;  /* 0xfffffed402907950 */ /* 0x000fea0003c3ffff */
        .weak           $__internal_1_$__cuda_sm10x_tcgen05_guardrail_trap_phase_invalid_during_alloc
        .type           $__internal_1_$__cuda_sm10x_tcgen05_guardrail_trap_phase_invalid_during_alloc,@function
        .size           $__internal_1_$__cuda_sm10x_tcgen05_guardrail_trap_phase_invalid_during_alloc,($__internal_2_$__cuda_sm10x_tcgen05_guardrail_trap_unallocated_columns_being_dealloced - $__internal_1_$__cuda_sm10x_tcgen05_guardrail_trap_phase_invalid_during_alloc)
$__internal_1_$__cuda_sm10x_tcgen05_guardrail_trap_phase_invalid_during_alloc:
[----:B------:R-:W-:Y:S05]  /*129c0*/  BPT.TRAP 0x1 ;  /* 0x000000040000795c */ /* 0x000fea0000300000 */
[----:B------:R-:W-:-:S04]  /*129d0*/  IMAD.MOV.U32 R3, RZ, RZ, 0x0 ;  /* 0x00000000ff037424 */ /* 0x000fc800078e00ff */
[----:B------:R-:W-:Y:S05]  /*129e0*/  RET.REL.NODEC R2 `(matmul_kernel) ;  /* 0xfffffed402847950 */ /* 0x000fea0003c3ffff */
        .weak           $__internal_2_$__cuda_sm10x_tcgen05_guardrail_trap_unallocated_columns_being_dealloced
        .type           $__internal_2_$__cuda_sm10x_tcgen05_guardrail_trap_unallocated_columns_being_dealloced,@function
        .size           $__internal_2_$__cuda_sm10x_tcgen05_guardrail_trap_unallocated_columns_being_dealloced,(.L_x_20 - $__internal_2_$__cuda_sm10x_tcgen05_guardrail_trap_unallocated_columns_being_dealloced)
$__internal_2_$__cuda_sm10x_tcgen05_guardrail_trap_unallocated_columns_being_dealloced:
[----:B------:R-:W-:Y:S05]  /*129f0*/  BPT.TRAP 0x1 ;  /* 0x000000040000795c */ /* 0x000fea0000300000 */
[----:B------:R-:W-:-:S04]  /*12a00*/  IMAD.MOV.U32 R3, RZ, RZ, 0x0 ;  /* 0x00000000ff037424 */ /* 0x000fc800078e00ff */
[----:B------:R-:W-:Y:S05]  /*12a10*/  RET.REL.NODEC R2 `(matmul_kernel) ;  /* 0xfffffed402787950 */ /* 0x000fea0003c3ffff */
.L_x_17:
[----:B------:R-:W-:-:S00]  /*12a20*/  BRA `(.L_x_17) ;  /* 0xfffffffc00fc7947 */ /* 0x000fc0000383ffff */
[----:B------:R-:W-:-:S00]  /*12a30*/  NOP ;  /* 0x0000000000007918 */ /* 0x000fc00000000000 */
        /* <DEDUP_REMOVED lines=12> */
.L_x_20:


//--------------------- .nv.shared.matmul_kernel  --------------------------
	.section	.nv.shared.matmul_kernel,"aw",@nobits
	.sectionflags	@""
	.align	16
	.zero		1024


//--------------------- .nv.shared.reserved.0     --------------------------
	.section	.nv.shared.reserved.0,"aw",@nobits
	.align	8
	.weak		__nv_reservedSMEM_offset_0_alias
	.size		__nv_reservedSMEM_offset_0_alias, 0, 64
	.other		__nv_reservedSMEM_offset_0_alias,@"STO_CUDA_RESERVED_SHARED STV_DEFAULT"
__nv_reservedSMEM_offset_0_alias:
	.zero		0
.nv.shared.reserved.0:
	.zero		64
	.weak		__nv_reservedSMEM_allocation_phase
	.type		__nv_reservedSMEM_allocation_phase,@object
	.size		__nv_reservedSMEM_allocation_phase,(.L_0 - __nv_reservedSMEM_allocation_phase)
__nv_reservedSMEM_allocation_phase:
	.zero		1
.L_0:
	.zero		7
	.weak		__nv_reservedSMEM_devtool_atexit_pc
	.type		__nv_reservedSMEM_devtool_atexit_pc,@object
	.size		__nv_reservedSMEM_devtool_atexit_pc,(__nv_reservedSMEM_allocation_mask - __nv_reservedSMEM_devtool_atexit_pc)
__nv_reservedSMEM_devtool_atexit_pc:
	.zero		8
	.weak		__nv_reservedSMEM_allocation_mask
	.type		__nv_reservedSMEM_allocation_mask,@object
	.size		__nv_reservedSMEM_allocation_mask,(.L_2 - __nv_reservedSMEM_allocation_mask)
__nv_reservedSMEM_allocation_mask:
	.zero		4
.L_2:


//--------------------- .nv.constant0.matmul_kernel --------------------------
	.section	.nv.constant0.matmul_kernel,"a",@progbits
	.sectionflags	@""
	.align	4
.nv.constant0.matmul_kernel:
	.zero		976


//--------------------- SYMBOLS --------------------------

	.type		.nv.reservedSmem.offset0,@object
	.size		.nv.reservedSmem.offset0,0x4
	.type		.nv.reservedSmem.cap,@object
	.size		.nv.reservedSmem.cap,0x4
